	.target	sm_90a

	.elftype	@"ET_EXEC"


//--------------------- .note.nv.tkinfo           --------------------------
	.section	.note.nv.tkinfo,"",@"SHT_NOTE"
	.sectionflags	@"SHF_NOTE_NV_TKINFO"
	.tkinfo
        /*0018*/ 	.word	0x00000002
        /*0030*/ 	.string	""
        /*0030*/ 	.string	"ptxas"
        /*0030*/ 	.string	"Cuda compilation tools, release 13.0, V13.0.88"
        /*0030*/ 	.string	"Build cuda_13.0.r13.0/compiler.36424714_0"
        /*0030*/ 	.string	"-arch sm_90a -m 64 "



//--------------------- .note.nv.cuinfo           --------------------------
	.section	.note.nv.cuinfo,"",@"SHT_NOTE"
	.sectionflags	@"SHF_NOTE_NV_CUINFO"
        /*0018*/ 	.short	0x0002
        /*001a*/ 	.short	0x005a
        /*001c*/ 	.short	0x0082
	.zero		2


//--------------------- .nv.info                  --------------------------
	.section	.nv.info,"",@"SHT_CUDA_INFO"
	.align	4


	//----- nvinfo : EIATTR_REGCOUNT
	.align		4
        /*0000*/ 	.byte	0x04, 0x2f
        /*0002*/ 	.short	(.L_12 - .L_11)
	.align		4
.L_11:
        /*0004*/ 	.word	index@(_ZN7cutlass13device_kernelINS_4gemm6kernel13GemmUniversalIN4cute5tupleIJiiiiEEENS1_10collective13CollectiveMmaINS1_43MainloopSm90TmaGmmaWarpSpecializedSparseFP8ILi6ENS5_IJNS4_1CILi1EEENSA_ILi2EEESB_EEENS1_32KernelTmaWarpSpecializedPingpongEEENS5_IJNSA_ILi64EEENSA_ILi256EEENSA_ILi128EEEEEENS_12float_e4m3_tENS5_IJNS4_6LayoutINS5_IJiNS5_IJSC_iEEEiEEENS5_IJlNS5_IJSB_SC_EEElEEEEENSL_INS5_IJNS5_IJSG_iEEENS5_IJSI_iEEEiEEENS5_IJNS5_IJSI_NSA_ILi8192EEEEEENS5_IJSB_lEEElEEEEEEEESK_NS5_IJlSB_lEEENS4_8TiledMMAINS4_8MMA_AtomIJNS4_4SM904GMMA6SPARSE32GMMA_64x256x64_F32E4M3E4M3_SS_TNILNS14_7ScaleInE1ELS17_1ELNS14_9SparseSelE0EEEEEENSL_INS5_IJSB_SB_SB_EEENS5_IJNSA_ILi0EEES1C_S1C_EEEEENS5_IJNS4_10UnderscoreES1F_S1F_EEEEENS4_23SM90_TMA_LOAD_MULTICASTENS4_14ComposedLayoutINS4_7SwizzleILi2ELi4ELi3EEENS4_25smem_sparse_ptr_flag_bitsILi2ELi8EEENSL_INS5_IJNS5_IJSB_NSA_ILi8EEEEEENS5_IJSC_SG_EEEEEENS5_IJNS5_IJS1C_SI_EEESO_EEEEEEEvNS4_8identityENS4_13SM90_TMA_LOADENS1J_INS1K_ILi3ELi4ELi3EEENS4_18smem_ptr_flag_bitsILi8EEENSL_INS5_IJS1O_SI_EEENS5_IJSI_SB_EEEEEEEvS1W_EENS_8epilogue10collective6detail29Sm90TmaWarpSpecializedAdapterINS27_15DefaultEpilogueIfNS5_IJSB_llEEES2B_NS26_6thread17LinearCombinationIfLi1EffLNS2C_9ScaleType4KindE0ELNS_15FloatRoundStyleE2EfEENS1_15EpilogueDefaultEEEEEvvEEEEvNT_6ParamsE)
        /*0008*/ 	.word	0x000000a8


	//----- nvinfo : EIATTR_FRAME_SIZE
	.align		4
.L_12:
        /*000c*/ 	.byte	0x04, 0x11
        /*000e*/ 	.short	(.L_14 - .L_13)
	.align		4
.L_13:
        /*0010*/ 	.word	index@(_ZN7cutlass13device_kernelINS_4gemm6kernel13GemmUniversalIN4cute5tupleIJiiiiEEENS1_10collective13CollectiveMmaINS1_43MainloopSm90TmaGmmaWarpSpecializedSparseFP8ILi6ENS5_IJNS4_1CILi1EEENSA_ILi2EEESB_EEENS1_32KernelTmaWarpSpecializedPingpongEEENS5_IJNSA_ILi64EEENSA_ILi256EEENSA_ILi128EEEEEENS_12float_e4m3_tENS5_IJNS4_6LayoutINS5_IJiNS5_IJSC_iEEEiEEENS5_IJlNS5_IJSB_SC_EEElEEEEENSL_INS5_IJNS5_IJSG_iEEENS5_IJSI_iEEEiEEENS5_IJNS5_IJSI_NSA_ILi8192EEEEEENS5_IJSB_lEEElEEEEEEEESK_NS5_IJlSB_lEEENS4_8TiledMMAINS4_8MMA_AtomIJNS4_4SM904GMMA6SPARSE32GMMA_64x256x64_F32E4M3E4M3_SS_TNILNS14_7ScaleInE1ELS17_1ELNS14_9SparseSelE0EEEEEENSL_INS5_IJSB_SB_SB_EEENS5_IJNSA_ILi0EEES1C_S1C_EEEEENS5_IJNS4_10UnderscoreES1F_S1F_EEEEENS4_23SM90_TMA_LOAD_MULTICASTENS4_14ComposedLayoutINS4_7SwizzleILi2ELi4ELi3EEENS4_25smem_sparse_ptr_flag_bitsILi2ELi8EEENSL_INS5_IJNS5_IJSB_NSA_ILi8EEEEEENS5_IJSC_SG_EEEEEENS5_IJNS5_IJS1C_SI_EEESO_EEEEEEEvNS4_8identityENS4_13SM90_TMA_LOADENS1J_INS1K_ILi3ELi4ELi3EEENS4_18smem_ptr_flag_bitsILi8EEENSL_INS5_IJS1O_SI_EEENS5_IJSI_SB_EEEEEEEvS1W_EENS_8epilogue10collective6detail29Sm90TmaWarpSpecializedAdapterINS27_15DefaultEpilogueIfNS5_IJSB_llEEES2B_NS26_6thread17LinearCombinationIfLi1EffLNS2C_9ScaleType4KindE0ELNS_15FloatRoundStyleE2EfEENS1_15EpilogueDefaultEEEEEvvEEEEvNT_6ParamsE)
        /*0014*/ 	.word	0x00000120


	//----- nvinfo : EIATTR_MIN_STACK_SIZE
	.align		4
.L_14:
        /*0018*/ 	.byte	0x04, 0x12
        /*001a*/ 	.short	(.L_16 - .L_15)
	.align		4
.L_15:
        /*001c*/ 	.word	index@(_ZN7cutlass13device_kernelINS_4gemm6kernel13GemmUniversalIN4cute5tupleIJiiiiEEENS1_10collective13CollectiveMmaINS1_43MainloopSm90TmaGmmaWarpSpecializedSparseFP8ILi6ENS5_IJNS4_1CILi1EEENSA_ILi2EEESB_EEENS1_32KernelTmaWarpSpecializedPingpongEEENS5_IJNSA_ILi64EEENSA_ILi256EEENSA_ILi128EEEEEENS_12float_e4m3_tENS5_IJNS4_6LayoutINS5_IJiNS5_IJSC_iEEEiEEENS5_IJlNS5_IJSB_SC_EEElEEEEENSL_INS5_IJNS5_IJSG_iEEENS5_IJSI_iEEEiEEENS5_IJNS5_IJSI_NSA_ILi8192EEEEEENS5_IJSB_lEEElEEEEEEEESK_NS5_IJlSB_lEEENS4_8TiledMMAINS4_8MMA_AtomIJNS4_4SM904GMMA6SPARSE32GMMA_64x256x64_F32E4M3E4M3_SS_TNILNS14_7ScaleInE1ELS17_1ELNS14_9SparseSelE0EEEEEENSL_INS5_IJSB_SB_SB_EEENS5_IJNSA_ILi0EEES1C_S1C_EEEEENS5_IJNS4_10UnderscoreES1F_S1F_EEEEENS4_23SM90_TMA_LOAD_MULTICASTENS4_14ComposedLayoutINS4_7SwizzleILi2ELi4ELi3EEENS4_25smem_sparse_ptr_flag_bitsILi2ELi8EEENSL_INS5_IJNS5_IJSB_NSA_ILi8EEEEEENS5_IJSC_SG_EEEEEENS5_IJNS5_IJS1C_SI_EEESO_EEEEEEEvNS4_8identityENS4_13SM90_TMA_LOADENS1J_INS1K_ILi3ELi4ELi3EEENS4_18smem_ptr_flag_bitsILi8EEENSL_INS5_IJS1O_SI_EEENS5_IJSI_SB_EEEEEEEvS1W_EENS_8epilogue10collective6detail29Sm90TmaWarpSpecializedAdapterINS27_15DefaultEpilogueIfNS5_IJSB_llEEES2B_NS26_6thread17LinearCombinationIfLi1EffLNS2C_9ScaleType4KindE0ELNS_15FloatRoundStyleE2EfEENS1_15EpilogueDefaultEEEEEvvEEEEvNT_6ParamsE)
        /*0020*/ 	.word	0x00000120
.L_16:


//--------------------- .nv.compat                --------------------------
	.section	.nv.compat,"",@"SHT_CUDA_COMPAT_INFO"
	.align	4
        /*0000*/ 	.byte	0x02, 0x09, 0x01, 0x00, 0x02, 0x02, 0x04, 0x00, 0x02, 0x05, 0x05, 0x00, 0x03, 0x07, 0x01, 0x01
        /*0010*/ 	.byte	0x02, 0x03, 0x01, 0x00, 0x02, 0x06, 0x01, 0x00, 0x04, 0x0b, 0x08, 0x00, 0x00, 0x00, 0x00, 0x00
        /*0020*/ 	.byte	0x00, 0x00, 0x00, 0x00


//--------------------- .nv.info._ZN7cutlass13device_kernelINS_4gemm6kernel13GemmUniversalIN4cute5tupleIJiiiiEEENS1_10collective13CollectiveMmaINS1_43MainloopSm90TmaGmmaWarpSpecializedSparseFP8ILi6ENS5_IJNS4_1CILi1EEENSA_ILi2EEESB_EEENS1_32KernelTmaWarpSpecializedPingpongEEENS5_IJNSA_ILi64EEENSA_ILi256EEENSA_ILi128EEEEEENS_12float_e4m3_tENS5_IJNS4_6LayoutINS5_IJiNS5_IJSC_iEEEiEEENS5_IJlNS5_IJSB_SC_EEElEEEEENSL_INS5_IJNS5_IJSG_iEEENS5_IJSI_iEEEiEEENS5_IJNS5_IJSI_NSA_ILi8192EEEEEENS5_IJSB_lEEElEEEEEEEESK_NS5_IJlSB_lEEENS4_8TiledMMAINS4_8MMA_AtomIJNS4_4SM904GMMA6SPARSE32GMMA_64x256x64_F32E4M3E4M3_SS_TNILNS14_7ScaleInE1ELS17_1ELNS14_9SparseSelE0EEEEEENSL_INS5_IJSB_SB_SB_EEENS5_IJNSA_ILi0EEES1C_S1C_EEEEENS5_IJNS4_10UnderscoreES1F_S1F_EEEEENS4_23SM90_TMA_LOAD_MULTICASTENS4_14ComposedLayoutINS4_7SwizzleILi2ELi4ELi3EEENS4_25smem_sparse_ptr_flag_bitsILi2ELi8EEENSL_INS5_IJNS5_IJSB_NSA_ILi8EEEEEENS5_IJSC_SG_EEEEEENS5_IJNS5_IJS1C_SI_EEESO_EEEEEEEvNS4_8identityENS4_13SM90_TMA_LOADENS1J_INS1K_ILi3ELi4ELi3EEENS4_18smem_ptr_flag_bitsILi8EEENSL_INS5_IJS1O_SI_EEENS5_IJSI_SB_EEEEEEEvS1W_EENS_8epilogue10collective6detail29Sm90TmaWarpSpecializedAdapterINS27_15DefaultEpilogueIfNS5_IJSB_llEEES2B_NS26_6thread17LinearCombinationIfLi1EffLNS2C_9ScaleType4KindE0ELNS_15FloatRoundStyleE2EfEENS1_15EpilogueDefaultEEEEEvvEEEEvNT_6ParamsE --------------------------
	.section	.nv.info._ZN7cutlass13device_kernelINS_4gemm6kernel13GemmUniversalIN4cute5tupleIJiiiiEEENS1_10collective13CollectiveMmaINS1_43MainloopSm90TmaGmmaWarpSpecializedSparseFP8ILi6ENS5_IJNS4_1CILi1EEENSA_ILi2EEESB_EEENS1_32KernelTmaWarpSpecializedPingpongEEENS5_IJNSA_ILi64EEENSA_ILi256EEENSA_ILi128EEEEEENS_12float_e4m3_tENS5_IJNS4_6LayoutINS5_IJiNS5_IJSC_iEEEiEEENS5_IJlNS5_IJSB_SC_EEElEEEEENSL_INS5_IJNS5_IJSG_iEEENS5_IJSI_iEEEiEEENS5_IJNS5_IJSI_NSA_ILi8192EEEEEENS5_IJSB_lEEElEEEEEEEESK_NS5_IJlSB_lEEENS4_8TiledMMAINS4_8MMA_AtomIJNS4_4SM904GMMA6SPARSE32GMMA_64x256x64_F32E4M3E4M3_SS_TNILNS14_7ScaleInE1ELS17_1ELNS14_9SparseSelE0EEEEEENSL_INS5_IJSB_SB_SB_EEENS5_IJNSA_ILi0EEES1C_S1C_EEEEENS5_IJNS4_10UnderscoreES1F_S1F_EEEEENS4_23SM90_TMA_LOAD_MULTICASTENS4_14ComposedLayoutINS4_7SwizzleILi2ELi4ELi3EEENS4_25smem_sparse_ptr_flag_bitsILi2ELi8EEENSL_INS5_IJNS5_IJSB_NSA_ILi8EEEEEENS5_IJSC_SG_EEEEEENS5_IJNS5_IJS1C_SI_EEESO_EEEEEEEvNS4_8identityENS4_13SM90_TMA_LOADENS1J_INS1K_ILi3ELi4ELi3EEENS4_18smem_ptr_flag_bitsILi8EEENSL_INS5_IJS1O_SI_EEENS5_IJSI_SB_EEEEEEEvS1W_EENS_8epilogue10collective6detail29Sm90TmaWarpSpecializedAdapterINS27_15DefaultEpilogueIfNS5_IJSB_llEEES2B_NS26_6thread17LinearCombinationIfLi1EffLNS2C_9ScaleType4KindE0ELNS_15FloatRoundStyleE2EfEENS1_15EpilogueDefaultEEEEEvvEEEEvNT_6ParamsE,"",@"SHT_CUDA_INFO"
	.sectionflags	@""
	.align	4


	//----- nvinfo : EIATTR_CUDA_API_VERSION
	.align		4
        /*0000*/ 	.byte	0x04, 0x37
        /*0002*/ 	.short	(.L_18 - .L_17)
.L_17:
        /*0004*/ 	.word	0x00000082


	//----- nvinfo : EIATTR_KPARAM_INFO
	.align		4
.L_18:
        /*0008*/ 	.byte	0x04, 0x17
        /*000a*/ 	.short	(.L_20 - .L_19)
.L_19:
        /*000c*/ 	.word	0x00000000
        /*0010*/ 	.short	0x0000
        /*0012*/ 	.short	0x0070
        /*0014*/ 	.byte	0x00, 0xf0, 0x01, 0x14


	//----- nvinfo : EIATTR_SPARSE_MMA_MASK
	.align		4
.L_20:
        /*0018*/ 	.byte	0x03, 0x50
        /*001a*/ 	.short	0x0001


	//----- nvinfo : EIATTR_MAXREG_COUNT
	.align		4
        /*001c*/ 	.byte	0x03, 0x1b
        /*001e*/ 	.short	0x00a8


	//----- nvinfo : EIATTR_NUM_BARRIERS
	.align		4
        /*0020*/ 	.byte	0x02, 0x4c
        /*0022*/ 	.byte	0x01
	.zero		1


	//----- nvinfo : EIATTR_ANNOTATIONS
	.align		4
        /*0024*/ 	.byte	0x04, 0x55
        /*0026*/ 	.short	(.L_22 - .L_21)


	//   ....[0]....
.L_21:
        /*0028*/ 	.word	0x00000001
        /*002c*/ 	.byte	0x30, 0x07, 0x00, 0x00, 0x01, 0x00, 0x00, 0x00, 0x30, 0x0e, 0x00, 0x00, 0x01, 0x00, 0x00, 0x00
        /* <DEDUP_REMOVED lines=209> */
        /*0d4c*/ 	.byte	0xe0, 0x18, 0x01, 0x00


	//----- nvinfo : EIATTR_MERCURY_ISA_VERSION
	.align		4
.L_22:
        /*0d50*/ 	.byte	0x03, 0x5f
        /*0d52*/ 	.short	0x0101


	//----- nvinfo : EIATTR_INT_WARP_WIDE_INSTR_OFFSETS
	.align		4
        /*0d54*/ 	.byte	0x04, 0x31
        /*0d56*/ 	.short	(.L_24 - .L_23)


	//   ....[0]....
.L_23:
        /*0d58*/ 	.word	0x000005f0


	//   ....[1]....
        /*0d5c*/ 	.word	0x00000600


	//   ....[2]....
        /*0d60*/ 	.word	0x00000640


	//   ....[3]....
        /*0d64*/ 	.word	0x00000670


	//   ....[4]....
        /*0d68*/ 	.word	0x00000680


	//   ....[5]....
        /*0d6c*/ 	.word	0x000006c0


	//   ....[6]....
        /*0d70*/ 	.word	0x000007f0


	//   ....[7]....
        /*0d74*/ 	.word	0x00000820


	//----- nvinfo : EIATTR_COOP_GROUP_MASK_REGIDS
	.align		4
.L_24:
        /*0d78*/ 	.byte	0x04, 0x29
        /*0d7a*/ 	.short	(.L_26 - .L_25)


	//   ....[0]....
.L_25:
        /*0d7c*/ 	.word	0xffffffff


	//   ....[1]....
        /*0d80*/ 	.word	0xffffffff


	//   ....[2]....
        /*0d84*/ 	.word	0xffffffff


	//   ....[3]....
        /*0d88*/ 	.word	0xffffffff


	//   ....[4]....
        /*0d8c*/ 	.word	0xffffffff


	//   ....[5]....
        /*0d90*/ 	.word	0xffffffff


	//   ....[6]....
        /*0d94*/ 	.word	0xffffffff


	//----- nvinfo : EIATTR_COOP_GROUP_INSTR_OFFSETS
	.align		4
.L_26:
        /*0d98*/ 	.byte	0x04, 0x28
        /*0d9a*/ 	.short	(.L_28 - .L_27)


	//   ....[0]....
.L_27:
        /*0d9c*/ 	.word	0x00000070


	//   ....[1]....
        /*0da0*/ 	.word	0x00000090


	//   ....[2]....
        /*0da4*/ 	.word	0x000001c0


	//   ....[3]....
        /*0da8*/ 	.word	0x00000420


	//   ....[4]....
        /*0dac*/ 	.word	0x00000470


	//   ....[5]....
        /*0db0*/ 	.word	0x00000530


	//   ....[6]....
        /*0db4*/ 	.word	0x00000980


	//----- nvinfo : EIATTR_REG_RECONFIG
	.align		4
.L_28:
        /*0db8*/ 	.byte	0x01, 0x54
	.zero		2


	//----- nvinfo : EIATTR_MBARRIER_INSTR_OFFSETS
	.align		4
        /*0dbc*/ 	.byte	0x04, 0x39
        /*0dbe*/ 	.short	(.L_30 - .L_29)


	//   ....[0]....
.L_29:
        /*0dc0*/ 	.word	0x00000340
        /*0dc4*/ 	.word	0x000000ff
        /*0dc8*/ 	.word	0x00000000
        /*0dcc*/ 	.short	0x0100
        /*0dce*/ 	.byte	0x07
	.zero		1


	//   ....[1]....
        /*0dd0*/ 	.word	0x00000350
        /*0dd4*/ 	.word	0x000000ff
        /*0dd8*/ 	.word	0x00000030
        /*0ddc*/ 	.short	0x0100
        /*0dde*/ 	.byte	0x07
	.zero		1


	//   ....[2]....
        /*0de0*/ 	.word	0x00000360
        /*0de4*/ 	.word	0x000000ff
        /*0de8*/ 	.word	0x00000008
        /*0dec*/ 	.short	0x0100
        /*0dee*/ 	.byte	0x07
	.zero		1


	//   ....[3]....
        /*0df0*/ 	.word	0x00000370
        /*0df4*/ 	.word	0x000000ff
        /*0df8*/ 	.word	0x00000038
        /*0dfc*/ 	.short	0x0100
        /*0dfe*/ 	.byte	0x07
	.zero		1


	//   ....[4]....
        /*0e00*/ 	.word	0x00000380
        /*0e04*/ 	.word	0x000000ff
        /*0e08*/ 	.word	0x00000010
        /*0e0c*/ 	.short	0x0100
        /*0e0e*/ 	.byte	0x07
	.zero		1


	//   ....[5]....
        /*0e10*/ 	.word	0x00000390
        /*0e14*/ 	.word	0x000000ff
        /*0e18*/ 	.word	0x00000040
        /*0e1c*/ 	.short	0x0100
        /*0e1e*/ 	.byte	0x07
	.zero		1


	//   ....[6]....
        /*0e20*/ 	.word	0x000003a0
        /*0e24*/ 	.word	0x000000ff
        /*0e28*/ 	.word	0x00000018
        /*0e2c*/ 	.short	0x0100
        /*0e2e*/ 	.byte	0x07
	.zero		1


	//   ....[7]....
        /*0e30*/ 	.word	0x000003b0
        /*0e34*/ 	.word	0x000000ff
        /*0e38*/ 	.word	0x00000048
        /*0e3c*/ 	.short	0x0100
        /*0e3e*/ 	.byte	0x07
	.zero		1


	//   ....[8]....
        /*0e40*/ 	.word	0x000003c0
        /*0e44*/ 	.word	0x000000ff
        /*0e48*/ 	.word	0x00000020
        /*0e4c*/ 	.short	0x0100
        /*0e4e*/ 	.byte	0x07
	.zero		1


	//   ....[9]....
        /*0e50*/ 	.word	0x000003d0
        /*0e54*/ 	.word	0x000000ff
        /*0e58*/ 	.word	0x00000050
        /*0e5c*/ 	.short	0x0100
        /*0e5e*/ 	.byte	0x07
	.zero		1


	//   ....[10]....
        /*0e60*/ 	.word	0x000003e0
        /*0e64*/ 	.word	0x000000ff
        /*0e68*/ 	.word	0x00000028
        /*0e6c*/ 	.short	0x0100
        /*0e6e*/ 	.byte	0x07
	.zero		1


	//   ....[11]....
        /*0e70*/ 	.word	0x000003f0
        /*0e74*/ 	.word	0x000000ff
        /*0e78*/ 	.word	0x00000058
        /*0e7c*/ 	.short	0x0100
        /*0e7e*/ 	.byte	0x07
	.zero		1


	//   ....[12]....
        /*0e80*/ 	.word	0x00000850
        /*0e84*/ 	.word	0x000000ff
        /*0e88*/ 	.word	0x00000090
        /*0e8c*/ 	.short	0x0100
        /*0e8e*/ 	.byte	0x07
	.zero		1


	//   ....[13]....
        /*0e90*/ 	.word	0x000008c0
        /*0e94*/ 	.word	0x000000ff
        /*0e98*/ 	.word	0x00000098
        /*0e9c*/ 	.short	0x0100
        /*0e9e*/ 	.byte	0x07
	.zero		1


	//   ....[14]....
        /*0ea0*/ 	.word	0x00000900
        /*0ea4*/ 	.word	0x000000ff
        /*0ea8*/ 	.word	0x00000070
        /*0eac*/ 	.short	0x0100
        /*0eae*/ 	.byte	0x0a
	.zero		1


	//   ....[15]....
        /*0eb0*/ 	.word	0x00000910
        /*0eb4*/ 	.word	0x000000ff
        /*0eb8*/ 	.word	0x00000078
        /*0ebc*/ 	.short	0x0100
        /*0ebe*/ 	.byte	0x0a
	.zero		1


	//   ....[16]....
        /*0ec0*/ 	.word	0x00000920
        /*0ec4*/ 	.word	0x000000ff
        /*0ec8*/ 	.word	0x00000080
        /*0ecc*/ 	.short	0x0100
        /*0ece*/ 	.byte	0x0a
	.zero		1


	//   ....[17]....
        /*0ed0*/ 	.word	0x00000930
        /*0ed4*/ 	.word	0x000000ff
        /*0ed8*/ 	.word	0x00000088
        /*0edc*/ 	.short	0x0100
        /*0ede*/ 	.byte	0x0a
	.zero		1


	//   ....[18]....
        /*0ee0*/ 	.word	0x00001870
        /*0ee4*/ 	.word	0x000000ff
        /*0ee8*/ 	.word	0xfffffff8
        /*0eec*/ 	.short	0x010a
        /*0eee*/ 	.byte	0x10
	.zero		1


	//   ....[19]....
        /*0ef0*/ 	.word	0x000022c0
        /*0ef4*/ 	.word	0x000000ff
        /*0ef8*/ 	.word	0x00000000
        /*0efc*/ 	.short	0x010a
        /*0efe*/ 	.byte	0x08
	.zero		1


	//   ....[20]....
        /*0f00*/ 	.word	0x00002300
        /*0f04*/ 	.word	0x000000ff
        /*0f08*/ 	.word	0x00000000
        /*0f0c*/ 	.short	0x010a
        /*0f0e*/ 	.byte	0x08
	.zero		1


	//   ....[21]....
        /*0f10*/ 	.word	0x00003460
        /*0f14*/ 	.word	0x00000098
        /*0f18*/ 	.word	0x00000000
        /*0f1c*/ 	.short	0x0101
        /*0f1e*/ 	.byte	0x3f
	.zero		1


	//   ....[22]....
        /*0f20*/ 	.word	0x000049c0
        /*0f24*/ 	.word	0x0000001a
        /*0f28*/ 	.word	0x00000000
        /*0f2c*/ 	.short	0x0101
        /*0f2e*/ 	.byte	0x1c
	.zero		1


	//   ....[23]....
        /*0f30*/ 	.word	0x00004a10
        /*0f34*/ 	.word	0x000000ff
        /*0f38*/ 	.word	0x00000008
        /*0f3c*/ 	.short	0x010a
        /*0f3e*/ 	.byte	0x10
	.zero		1


	//   ....[24]....
        /*0f40*/ 	.word	0x00010340
        /*0f44*/ 	.word	0x00000003
        /*0f48*/ 	.word	0x00000000
        /*0f4c*/ 	.short	0x0101
        /*0f4e*/ 	.byte	0x1c
	.zero		1


	//   ....[25]....
        /*0f50*/ 	.word	0x00010de0
        /*0f54*/ 	.word	0x00000007
        /*0f58*/ 	.word	0x00000030
        /*0f5c*/ 	.short	0x010a
        /*0f5e*/ 	.byte	0x3f
	.zero		1


	//   ....[26]....
        /*0f60*/ 	.word	0x00011260
        /*0f64*/ 	.word	0x00000004
        /*0f68*/ 	.word	0x00000098
        /*0f6c*/ 	.short	0x0101
        /*0f6e*/ 	.byte	0x3f
	.zero		1


	//   ....[27]....
        /*0f70*/ 	.word	0x00011a40
        /*0f74*/ 	.word	0x00000005
        /*0f78*/ 	.word	0x00000000
        /*0f7c*/ 	.short	0x010a
        /*0f7e*/ 	.byte	0x3f
	.zero		1


	//   ....[28]....
        /*0f80*/ 	.word	0x00011ac0
        /*0f84*/ 	.word	0x00000007
        /*0f88*/ 	.word	0x00000000
        /*0f8c*/ 	.short	0x010a
        /*0f8e*/ 	.byte	0x3f
	.zero		1


	//   ....[29]....
        /*0f90*/ 	.word	0x00011b50
        /*0f94*/ 	.word	0x00000006
        /*0f98*/ 	.word	0x00000000
        /*0f9c*/ 	.short	0x010a
        /*0f9e*/ 	.byte	0x3f
	.zero		1


	//   ....[30]....
        /*0fa0*/ 	.word	0x00011be0
        /*0fa4*/ 	.word	0x00000009
        /*0fa8*/ 	.word	0x00000000
        /*0fac*/ 	.short	0x010a
        /*0fae*/ 	.byte	0x3f
	.zero		1


	//   ....[31]....
        /*0fb0*/ 	.word	0x00011c70
        /*0fb4*/ 	.word	0x00000006
        /*0fb8*/ 	.word	0x00000000
        /*0fbc*/ 	.short	0x010a
        /*0fbe*/ 	.byte	0x3f
	.zero		1


	//   ....[32]....
        /*0fc0*/ 	.word	0x00011d00
        /*0fc4*/ 	.word	0x00000003
        /*0fc8*/ 	.word	0x00000000
        /*0fcc*/ 	.short	0x010a
        /*0fce*/ 	.byte	0x3f
	.zero		1


	//   ....[33]....
        /*0fd0*/ 	.word	0x00011d70
        /*0fd4*/ 	.word	0x00000004
        /*0fd8*/ 	.word	0xfffffff8
        /*0fdc*/ 	.short	0x010a
        /*0fde*/ 	.byte	0x3f
	.zero		1


	//   ....[34]....
        /*0fe0*/ 	.word	0x00011dd0
        /*0fe4*/ 	.word	0x00000099
        /*0fe8*/ 	.word	0x00000000
        /*0fec*/ 	.short	0x010a
        /*0fee*/ 	.byte	0x3f
	.zero		1


	//   ....[35]....
        /*0ff0*/ 	.word	0x00011e30
        /*0ff4*/ 	.word	0x0000001b
        /*0ff8*/ 	.word	0x00000008
        /*0ffc*/ 	.short	0x010a
        /*0ffe*/ 	.byte	0x3f
	.zero		1


	//   ....[36]....
        /*1000*/ 	.word	0x00011f00
        /*1004*/ 	.word	0x00000007
        /*1008*/ 	.word	0x00000030
        /*100c*/ 	.short	0x010a
        /*100e*/ 	.byte	0x3f
	.zero		1


	//   ....[37]....
        /*1010*/ 	.word	0x00011fe0
        /*1014*/ 	.word	0x00000005
        /*1018*/ 	.word	0x00000000
        /*101c*/ 	.short	0x010a
        /*101e*/ 	.byte	0x3f
	.zero		1


	//   ....[38]....
        /*1020*/ 	.word	0x00012030
        /*1024*/ 	.word	0x00000007
        /*1028*/ 	.word	0x00000000
        /*102c*/ 	.short	0x010a
        /*102e*/ 	.byte	0x3f
	.zero		1


	//   ....[39]....
        /*1030*/ 	.word	0x00012080
        /*1034*/ 	.word	0x00000006
        /*1038*/ 	.word	0x00000000
        /*103c*/ 	.short	0x010a
        /*103e*/ 	.byte	0x3f
	.zero		1


	//   ....[40]....
        /*1040*/ 	.word	0x000120d0
        /*1044*/ 	.word	0x00000009
        /*1048*/ 	.word	0x00000000
        /*104c*/ 	.short	0x010a
        /*104e*/ 	.byte	0x3f
	.zero		1


	//   ....[41]....
        /*1050*/ 	.word	0x00012120
        /*1054*/ 	.word	0x00000006
        /*1058*/ 	.word	0x00000000
        /*105c*/ 	.short	0x010a
        /*105e*/ 	.byte	0x3f
	.zero		1


	//----- nvinfo : EIATTR_NUM_MBARRIERS
	.align		4
.L_30:
        /*1060*/ 	.byte	0x03, 0x38
        /*1062*/ 	.short	0x0012


	//----- nvinfo : EIATTR_EXIT_INSTR_OFFSETS
	.align		4
        /*1064*/ 	.byte	0x04, 0x1c
        /*1066*/ 	.short	(.L_32 - .L_31)


	//   ....[0]....
.L_31:
        /*1068*/ 	.word	0x00001500


	//   ....[1]....
        /*106c*/ 	.word	0x00001560


	//   ....[2]....
        /*1070*/ 	.word	0x00010a40


	//   ....[3]....
        /*1074*/ 	.word	0x00010a70


	//   ....[4]....
        /*1078*/ 	.word	0x00011d50


	//----- nvinfo : EIATTR_MAX_THREADS
	.align		4
.L_32:
        /*107c*/ 	.byte	0x04, 0x05
        /*107e*/ 	.short	(.L_34 - .L_33)
.L_33:
        /*1080*/ 	.word	0x00000180
        /*1084*/ 	.word	0x00000001
        /*1088*/ 	.word	0x00000001


	//----- nvinfo : EIATTR_CRS_STACK_SIZE
	.align		4
.L_34:
        /*108c*/ 	.byte	0x04, 0x1e
        /*108e*/ 	.short	(.L_36 - .L_35)
.L_35:
        /*1090*/ 	.word	0x00000000


	//----- nvinfo : EIATTR_CBANK_PARAM_SIZE
	.align		4
.L_36:
        /*1094*/ 	.byte	0x03, 0x19
        /*1096*/ 	.short	0x0570


	//----- nvinfo : EIATTR_PARAM_CBANK
	.align		4
        /*1098*/ 	.byte	0x04, 0x0a
        /*109a*/ 	.short	(.L_38 - .L_37)
	.align		4
.L_37:
        /*109c*/ 	.word	index@(.nv.constant0._ZN7cutlass13device_kernelINS_4gemm6kernel13GemmUniversalIN4cute5tupleIJiiiiEEENS1_10collective13CollectiveMmaINS1_43MainloopSm90TmaGmmaWarpSpecializedSparseFP8ILi6ENS5_IJNS4_1CILi1EEENSA_ILi2EEESB_EEENS1_32KernelTmaWarpSpecializedPingpongEEENS5_IJNSA_ILi64EEENSA_ILi256EEENSA_ILi128EEEEEENS_12float_e4m3_tENS5_IJNS4_6LayoutINS5_IJiNS5_IJSC_iEEEiEEENS5_IJlNS5_IJSB_SC_EEElEEEEENSL_INS5_IJNS5_IJSG_iEEENS5_IJSI_iEEEiEEENS5_IJNS5_IJSI_NSA_ILi8192EEEEEENS5_IJSB_lEEElEEEEEEEESK_NS5_IJlSB_lEEENS4_8TiledMMAINS4_8MMA_AtomIJNS4_4SM904GMMA6SPARSE32GMMA_64x256x64_F32E4M3E4M3_SS_TNILNS14_7ScaleInE1ELS17_1ELNS14_9SparseSelE0EEEEEENSL_INS5_IJSB_SB_SB_EEENS5_IJNSA_ILi0EEES1C_S1C_EEEEENS5_IJNS4_10UnderscoreES1F_S1F_EEEEENS4_23SM90_TMA_LOAD_MULTICASTENS4_14ComposedLayoutINS4_7SwizzleILi2ELi4ELi3EEENS4_25smem_sparse_ptr_flag_bitsILi2ELi8EEENSL_INS5_IJNS5_IJSB_NSA_ILi8EEEEEENS5_IJSC_SG_EEEEEENS5_IJNS5_IJS1C_SI_EEESO_EEEEEEEvNS4_8identityENS4_13SM90_TMA_LOADENS1J_INS1K_ILi3ELi4ELi3EEENS4_18smem_ptr_flag_bitsILi8EEENSL_INS5_IJS1O_SI_EEENS5_IJSI_SB_EEEEEEEvS1W_EENS_8epilogue10collective6detail29Sm90TmaWarpSpecializedAdapterINS27_15DefaultEpilogueIfNS5_IJSB_llEEES2B_NS26_6thread17LinearCombinationIfLi1EffLNS2C_9ScaleType4KindE0ELNS_15FloatRoundStyleE2EfEENS1_15EpilogueDefaultEEEEEvvEEEEvNT_6ParamsE)
        /*10a0*/ 	.short	0x0210
        /*10a2*/ 	.short	0x0570


	//----- nvinfo : EIATTR_SW_WAR
	.align		4
.L_38:
        /*10a4*/ 	.byte	0x04, 0x36
        /*10a6*/ 	.short	(.L_40 - .L_39)
.L_39:
        /*10a8*/ 	.word	0x00000008
.L_40:


//--------------------- .nv.callgraph             --------------------------
	.section	.nv.callgraph,"",@"SHT_CUDA_CALLGRAPH"
	.align	4
	.sectionentsize	8
	.align		4
        /*0000*/ 	.word	0x00000000
	.align		4
        /*0004*/ 	.word	0xffffffff
	.align		4
        /*0008*/ 	.word	0x00000000
	.align		4
        /*000c*/ 	.word	0xfffffffe
	.align		4
        /*0010*/ 	.word	0x00000000
	.align		4
        /*0014*/ 	.word	0xfffffffd
	.align		4
        /*0018*/ 	.word	0x00000000
	.align		4
        /*001c*/ 	.word	0xfffffffc


//--------------------- .nv.constant4             --------------------------
	.section	.nv.constant4,"a",@progbits
	.align	8
	.align		8
.nv.constant4:
        /*0000*/ 	.dword	_ZN39_INTERNAL_1baf52e5_4_k_cu_79bd7ecd_35104cuda3std3__45__cpo5beginE
	.align		8
        /*0008*/ 	.dword	_ZN39_INTERNAL_1baf52e5_4_k_cu_79bd7ecd_35104cuda3std3__45__cpo3endE
	.align		8
        /*0010*/ 	.dword	_ZN39_INTERNAL_1baf52e5_4_k_cu_79bd7ecd_35104cuda3std3__45__cpo6cbeginE
	.align		8
        /*0018*/ 	.dword	_ZN39_INTERNAL_1baf52e5_4_k_cu_79bd7ecd_35104cuda3std3__45__cpo4cendE
	.align		8
        /*0020*/ 	.dword	_ZN39_INTERNAL_1baf52e5_4_k_cu_79bd7ecd_35104cuda3std3__441_GLOBAL__N__1baf52e5_4_k_cu_79bd7ecd_35106ignoreE
	.align		8
        /*0028*/ 	.dword	_ZN39_INTERNAL_1baf52e5_4_k_cu_79bd7ecd_35104cuda3std3__419piecewise_constructE
	.align		8
        /*0030*/ 	.dword	_ZN39_INTERNAL_1baf52e5_4_k_cu_79bd7ecd_35104cuda3std3__48in_placeE
	.align		8
        /*0038*/ 	.dword	_ZN39_INTERNAL_1baf52e5_4_k_cu_79bd7ecd_35104cuda3std6ranges3__45__cpo4swapE
	.align		8
        /*0040*/ 	.dword	_ZN39_INTERNAL_1baf52e5_4_k_cu_79bd7ecd_35104cuda3std6ranges3__45__cpo9iter_moveE
	.align		8
        /*0048*/ 	.dword	_ZN39_INTERNAL_1baf52e5_4_k_cu_79bd7ecd_35104cute7productE
	.align		8
        /*0050*/ 	.dword	_ZN39_INTERNAL_1baf52e5_4_k_cu_79bd7ecd_35104cute1_E


//--------------------- .text._ZN7cutlass13device_kernelINS_4gemm6kernel13GemmUniversalIN4cute5tupleIJiiiiEEENS1_10collective13CollectiveMmaINS1_43MainloopSm90TmaGmmaWarpSpecializedSparseFP8ILi6ENS5_IJNS4_1CILi1EEENSA_ILi2EEESB_EEENS1_32KernelTmaWarpSpecializedPingpongEEENS5_IJNSA_ILi64EEENSA_ILi256EEENSA_ILi128EEEEEENS_12float_e4m3_tENS5_IJNS4_6LayoutINS5_IJiNS5_IJSC_iEEEiEEENS5_IJlNS5_IJSB_SC_EEElEEEEENSL_INS5_IJNS5_IJSG_iEEENS5_IJSI_iEEEiEEENS5_IJNS5_IJSI_NSA_ILi8192EEEEEENS5_IJSB_lEEElEEEEEEEESK_NS5_IJlSB_lEEENS4_8TiledMMAINS4_8MMA_AtomIJNS4_4SM904GMMA6SPARSE32GMMA_64x256x64_F32E4M3E4M3_SS_TNILNS14_7ScaleInE1ELS17_1ELNS14_9SparseSelE0EEEEEENSL_INS5_IJSB_SB_SB_EEENS5_IJNSA_ILi0EEES1C_S1C_EEEEENS5_IJNS4_10UnderscoreES1F_S1F_EEEEENS4_23SM90_TMA_LOAD_MULTICASTENS4_14ComposedLayoutINS4_7SwizzleILi2ELi4ELi3EEENS4_25smem_sparse_ptr_flag_bitsILi2ELi8EEENSL_INS5_IJNS5_IJSB_NSA_ILi8EEEEEENS5_IJSC_SG_EEEEEENS5_IJNS5_IJS1C_SI_EEESO_EEEEEEEvNS4_8identityENS4_13SM90_TMA_LOADENS1J_INS1K_ILi3ELi4ELi3EEENS4_18smem_ptr_flag_bitsILi8EEENSL_INS5_IJS1O_SI_EEENS5_IJSI_SB_EEEEEEEvS1W_EENS_8epilogue10collective6detail29Sm90TmaWarpSpecializedAdapterINS27_15DefaultEpilogueIfNS5_IJSB_llEEES2B_NS26_6thread17LinearCombinationIfLi1EffLNS2C_9ScaleType4KindE0ELNS_15FloatRoundStyleE2EfEENS1_15EpilogueDefaultEEEEEvvEEEEvNT_6ParamsE --------------------------
	.section	.text._ZN7cutlass13device_kernelINS_4gemm6kernel13GemmUniversalIN4cute5tupleIJiiiiEEENS1_10collective13CollectiveMmaINS1_43MainloopSm90TmaGmmaWarpSpecializedSparseFP8ILi6ENS5_IJNS4_1CILi1EEENSA_ILi2EEESB_EEENS1_32KernelTmaWarpSpecializedPingpongEEENS5_IJNSA_ILi64EEENSA_ILi256EEENSA_ILi128EEEEEENS_12float_e4m3_tENS5_IJNS4_6LayoutINS5_IJiNS5_IJSC_iEEEiEEENS5_IJlNS5_IJSB_SC_EEElEEEEENSL_INS5_IJNS5_IJSG_iEEENS5_IJSI_iEEEiEEENS5_IJNS5_IJSI_NSA_ILi8192EEEEEENS5_IJSB_lEEElEEEEEEEESK_NS5_IJlSB_lEEENS4_8TiledMMAINS4_8MMA_AtomIJNS4_4SM904GMMA6SPARSE32GMMA_64x256x64_F32E4M3E4M3_SS_TNILNS14_7ScaleInE1ELS17_1ELNS14_9SparseSelE0EEEEEENSL_INS5_IJSB_SB_SB_EEENS5_IJNSA_ILi0EEES1C_S1C_EEEEENS5_IJNS4_10UnderscoreES1F_S1F_EEEEENS4_23SM90_TMA_LOAD_MULTICASTENS4_14ComposedLayoutINS4_7SwizzleILi2ELi4ELi3EEENS4_25smem_sparse_ptr_flag_bitsILi2ELi8EEENSL_INS5_IJNS5_IJSB_NSA_ILi8EEEEEENS5_IJSC_SG_EEEEEENS5_IJNS5_IJS1C_SI_EEESO_EEEEEEEvNS4_8identityENS4_13SM90_TMA_LOADENS1J_INS1K_ILi3ELi4ELi3EEENS4_18smem_ptr_flag_bitsILi8EEENSL_INS5_IJS1O_SI_EEENS5_IJSI_SB_EEEEEEEvS1W_EENS_8epilogue10collective6detail29Sm90TmaWarpSpecializedAdapterINS27_15DefaultEpilogueIfNS5_IJSB_llEEES2B_NS26_6thread17LinearCombinationIfLi1EffLNS2C_9ScaleType4KindE0ELNS_15FloatRoundStyleE2EfEENS1_15EpilogueDefaultEEEEEvvEEEEvNT_6ParamsE,"ax",@progbits
	.align	128
.text._ZN7cutlass13device_kernelINS_4gemm6kernel13GemmUniversalIN4cute5tupleIJiiiiEEENS1_10collective13CollectiveMmaINS1_43MainloopSm90TmaGmmaWarpSpecializedSparseFP8ILi6ENS5_IJNS4_1CILi1EEENSA_ILi2EEESB_EEENS1_32KernelTmaWarpSpecializedPingpongEEENS5_IJNSA_ILi64EEENSA_ILi256EEENSA_ILi128EEEEEENS_12float_e4m3_tENS5_IJNS4_6LayoutINS5_IJiNS5_IJSC_iEEEiEEENS5_IJlNS5_IJSB_SC_EEElEEEEENSL_INS5_IJNS5_IJSG_iEEENS5_IJSI_iEEEiEEENS5_IJNS5_IJSI_NSA_ILi8192EEEEEENS5_IJSB_lEEElEEEEEEEESK_NS5_IJlSB_lEEENS4_8TiledMMAINS4_8MMA_AtomIJNS4_4SM904GMMA6SPARSE32GMMA_64x256x64_F32E4M3E4M3_SS_TNILNS14_7ScaleInE1ELS17_1ELNS14_9SparseSelE0EEEEEENSL_INS5_IJSB_SB_SB_EEENS5_IJNSA_ILi0EEES1C_S1C_EEEEENS5_IJNS4_10UnderscoreES1F_S1F_EEEEENS4_23SM90_TMA_LOAD_MULTICASTENS4_14ComposedLayoutINS4_7SwizzleILi2ELi4ELi3EEENS4_25smem_sparse_ptr_flag_bitsILi2ELi8EEENSL_INS5_IJNS5_IJSB_NSA_ILi8EEEEEENS5_IJSC_SG_EEEEEENS5_IJNS5_IJS1C_SI_EEESO_EEEEEEEvNS4_8identityENS4_13SM90_TMA_LOADENS1J_INS1K_ILi3ELi4ELi3EEENS4_18smem_ptr_flag_bitsILi8EEENSL_INS5_IJS1O_SI_EEENS5_IJSI_SB_EEEEEEEvS1W_EENS_8epilogue10collective6detail29Sm90TmaWarpSpecializedAdapterINS27_15DefaultEpilogueIfNS5_IJSB_llEEES2B_NS26_6thread17LinearCombinationIfLi1EffLNS2C_9ScaleType4KindE0ELNS_15FloatRoundStyleE2EfEENS1_15EpilogueDefaultEEEEEvvEEEEvNT_6ParamsE:
        .type           _ZN7cutlass13device_kernelINS_4gemm6kernel13GemmUniversalIN4cute5tupleIJiiiiEEENS1_10collective13CollectiveMmaINS1_43MainloopSm90TmaGmmaWarpSpecializedSparseFP8ILi6ENS5_IJNS4_1CILi1EEENSA_ILi2EEESB_EEENS1_32KernelTmaWarpSpecializedPingpongEEENS5_IJNSA_ILi64EEENSA_ILi256EEENSA_ILi128EEEEEENS_12float_e4m3_tENS5_IJNS4_6LayoutINS5_IJiNS5_IJSC_iEEEiEEENS5_IJlNS5_IJSB_SC_EEElEEEEENSL_INS5_IJNS5_IJSG_iEEENS5_IJSI_iEEEiEEENS5_IJNS5_IJSI_NSA_ILi8192EEEEEENS5_IJSB_lEEElEEEEEEEESK_NS5_IJlSB_lEEENS4_8TiledMMAINS4_8MMA_AtomIJNS4_4SM904GMMA6SPARSE32GMMA_64x256x64_F32E4M3E4M3_SS_TNILNS14_7ScaleInE1ELS17_1ELNS14_9SparseSelE0EEEEEENSL_INS5_IJSB_SB_SB_EEENS5_IJNSA_ILi0EEES1C_S1C_EEEEENS5_IJNS4_10UnderscoreES1F_S1F_EEEEENS4_23SM90_TMA_LOAD_MULTICASTENS4_14ComposedLayoutINS4_7SwizzleILi2ELi4ELi3EEENS4_25smem_sparse_ptr_flag_bitsILi2ELi8EEENSL_INS5_IJNS5_IJSB_NSA_ILi8EEEEEENS5_IJSC_SG_EEEEEENS5_IJNS5_IJS1C_SI_EEESO_EEEEEEEvNS4_8identityENS4_13SM90_TMA_LOADENS1J_INS1K_ILi3ELi4ELi3EEENS4_18smem_ptr_flag_bitsILi8EEENSL_INS5_IJS1O_SI_EEENS5_IJSI_SB_EEEEEEEvS1W_EENS_8epilogue10collective6detail29Sm90TmaWarpSpecializedAdapterINS27_15DefaultEpilogueIfNS5_IJSB_llEEES2B_NS26_6thread17LinearCombinationIfLi1EffLNS2C_9ScaleType4KindE0ELNS_15FloatRoundStyleE2EfEENS1_15EpilogueDefaultEEEEEvvEEEEvNT_6ParamsE,@function
        .size           _ZN7cutlass13device_kernelINS_4gemm6kernel13GemmUniversalIN4cute5tupleIJiiiiEEENS1_10collective13CollectiveMmaINS1_43MainloopSm90TmaGmmaWarpSpecializedSparseFP8ILi6ENS5_IJNS4_1CILi1EEENSA_ILi2EEESB_EEENS1_32KernelTmaWarpSpecializedPingpongEEENS5_IJNSA_ILi64EEENSA_ILi256EEENSA_ILi128EEEEEENS_12float_e4m3_tENS5_IJNS4_6LayoutINS5_IJiNS5_IJSC_iEEEiEEENS5_IJlNS5_IJSB_SC_EEElEEEEENSL_INS5_IJNS5_IJSG_iEEENS5_IJSI_iEEEiEEENS5_IJNS5_IJSI_NSA_ILi8192EEEEEENS5_IJSB_lEEElEEEEEEEESK_NS5_IJlSB_lEEENS4_8TiledMMAINS4_8MMA_AtomIJNS4_4SM904GMMA6SPARSE32GMMA_64x256x64_F32E4M3E4M3_SS_TNILNS14_7ScaleInE1ELS17_1ELNS14_9SparseSelE0EEEEEENSL_INS5_IJSB_SB_SB_EEENS5_IJNSA_ILi0EEES1C_S1C_EEEEENS5_IJNS4_10UnderscoreES1F_S1F_EEEEENS4_23SM90_TMA_LOAD_MULTICASTENS4_14ComposedLayoutINS4_7SwizzleILi2ELi4ELi3EEENS4_25smem_sparse_ptr_flag_bitsILi2ELi8EEENSL_INS5_IJNS5_IJSB_NSA_ILi8EEEEEENS5_IJSC_SG_EEEEEENS5_IJNS5_IJS1C_SI_EEESO_EEEEEEEvNS4_8identityENS4_13SM90_TMA_LOADENS1J_INS1K_ILi3ELi4ELi3EEENS4_18smem_ptr_flag_bitsILi8EEENSL_INS5_IJS1O_SI_EEENS5_IJSI_SB_EEEEEEEvS1W_EENS_8epilogue10collective6detail29Sm90TmaWarpSpecializedAdapterINS27_15DefaultEpilogueIfNS5_IJSB_llEEES2B_NS26_6thread17LinearCombinationIfLi1EffLNS2C_9ScaleType4KindE0ELNS_15FloatRoundStyleE2EfEENS1_15EpilogueDefaultEEEEEvvEEEEvNT_6ParamsE,(.L_x_266 - _ZN7cutlass13device_kernelINS_4gemm6kernel13GemmUniversalIN4cute5tupleIJiiiiEEENS1_10collective13CollectiveMmaINS1_43MainloopSm90TmaGmmaWarpSpecializedSparseFP8ILi6ENS5_IJNS4_1CILi1EEENSA_ILi2EEESB_EEENS1_32KernelTmaWarpSpecializedPingpongEEENS5_IJNSA_ILi64EEENSA_ILi256EEENSA_ILi128EEEEEENS_12float_e4m3_tENS5_IJNS4_6LayoutINS5_IJiNS5_IJSC_iEEEiEEENS5_IJlNS5_IJSB_SC_EEElEEEEENSL_INS5_IJNS5_IJSG_iEEENS5_IJSI_iEEEiEEENS5_IJNS5_IJSI_NSA_ILi8192EEEEEENS5_IJSB_lEEElEEEEEEEESK_NS5_IJlSB_lEEENS4_8TiledMMAINS4_8MMA_AtomIJNS4_4SM904GMMA6SPARSE32GMMA_64x256x64_F32E4M3E4M3_SS_TNILNS14_7ScaleInE1ELS17_1ELNS14_9SparseSelE0EEEEEENSL_INS5_IJSB_SB_SB_EEENS5_IJNSA_ILi0EEES1C_S1C_EEEEENS5_IJNS4_10UnderscoreES1F_S1F_EEEEENS4_23SM90_TMA_LOAD_MULTICASTENS4_14ComposedLayoutINS4_7SwizzleILi2ELi4ELi3EEENS4_25smem_sparse_ptr_flag_bitsILi2ELi8EEENSL_INS5_IJNS5_IJSB_NSA_ILi8EEEEEENS5_IJSC_SG_EEEEEENS5_IJNS5_IJS1C_SI_EEESO_EEEEEEEvNS4_8identityENS4_13SM90_TMA_LOADENS1J_INS1K_ILi3ELi4ELi3EEENS4_18smem_ptr_flag_bitsILi8EEENSL_INS5_IJS1O_SI_EEENS5_IJSI_SB_EEEEEEEvS1W_EENS_8epilogue10collective6detail29Sm90TmaWarpSpecializedAdapterINS27_15DefaultEpilogueIfNS5_IJSB_llEEES2B_NS26_6thread17LinearCombinationIfLi1EffLNS2C_9ScaleType4KindE0ELNS_15FloatRoundStyleE2EfEENS1_15EpilogueDefaultEEEEEvvEEEEvNT_6ParamsE)
        .other          _ZN7cutlass13device_kernelINS_4gemm6kernel13GemmUniversalIN4cute5tupleIJiiiiEEENS1_10collective13CollectiveMmaINS1_43MainloopSm90TmaGmmaWarpSpecializedSparseFP8ILi6ENS5_IJNS4_1CILi1EEENSA_ILi2EEESB_EEENS1_32KernelTmaWarpSpecializedPingpongEEENS5_IJNSA_ILi64EEENSA_ILi256EEENSA_ILi128EEEEEENS_12float_e4m3_tENS5_IJNS4_6LayoutINS5_IJiNS5_IJSC_iEEEiEEENS5_IJlNS5_IJSB_SC_EEElEEEEENSL_INS5_IJNS5_IJSG_iEEENS5_IJSI_iEEEiEEENS5_IJNS5_IJSI_NSA_ILi8192EEEEEENS5_IJSB_lEEElEEEEEEEESK_NS5_IJlSB_lEEENS4_8TiledMMAINS4_8MMA_AtomIJNS4_4SM904GMMA6SPARSE32GMMA_64x256x64_F32E4M3E4M3_SS_TNILNS14_7ScaleInE1ELS17_1ELNS14_9SparseSelE0EEEEEENSL_INS5_IJSB_SB_SB_EEENS5_IJNSA_ILi0EEES1C_S1C_EEEEENS5_IJNS4_10UnderscoreES1F_S1F_EEEEENS4_23SM90_TMA_LOAD_MULTICASTENS4_14ComposedLayoutINS4_7SwizzleILi2ELi4ELi3EEENS4_25smem_sparse_ptr_flag_bitsILi2ELi8EEENSL_INS5_IJNS5_IJSB_NSA_ILi8EEEEEENS5_IJSC_SG_EEEEEENS5_IJNS5_IJS1C_SI_EEESO_EEEEEEEvNS4_8identityENS4_13SM90_TMA_LOADENS1J_INS1K_ILi3ELi4ELi3EEENS4_18smem_ptr_flag_bitsILi8EEENSL_INS5_IJS1O_SI_EEENS5_IJSI_SB_EEEEEEEvS1W_EENS_8epilogue10collective6detail29Sm90TmaWarpSpecializedAdapterINS27_15DefaultEpilogueIfNS5_IJSB_llEEES2B_NS26_6thread17LinearCombinationIfLi1EffLNS2C_9ScaleType4KindE0ELNS_15FloatRoundStyleE2EfEENS1_15EpilogueDefaultEEEEEvvEEEEvNT_6ParamsE,@"STO_CUDA_ENTRY STV_DEFAULT"
_ZN7cutlass13device_kernelINS_4gemm6kernel13GemmUniversalIN4cute5tupleIJiiiiEEENS1_10collective13CollectiveMmaINS1_43MainloopSm90TmaGmmaWarpSpecializedSparseFP8ILi6ENS5_IJNS4_1CILi1EEENSA_ILi2EEESB_EEENS1_32KernelTmaWarpSpecializedPingpongEEENS5_IJNSA_ILi64EEENSA_ILi256EEENSA_ILi128EEEEEENS_12float_e4m3_tENS5_IJNS4_6LayoutINS5_IJiNS5_IJSC_iEEEiEEENS5_IJlNS5_IJSB_SC_EEElEEEEENSL_INS5_IJNS5_IJSG_iEEENS5_IJSI_iEEEiEEENS5_IJNS5_IJSI_NSA_ILi8192EEEEEENS5_IJSB_lEEElEEEEEEEESK_NS5_IJlSB_lEEENS4_8TiledMMAINS4_8MMA_AtomIJNS4_4SM904GMMA6SPARSE32GMMA_64x256x64_F32E4M3E4M3_SS_TNILNS14_7ScaleInE1ELS17_1ELNS14_9SparseSelE0EEEEEENSL_INS5_IJSB_SB_SB_EEENS5_IJNSA_ILi0EEES1C_S1C_EEEEENS5_IJNS4_10UnderscoreES1F_S1F_EEEEENS4_23SM90_TMA_LOAD_MULTICASTENS4_14ComposedLayoutINS4_7SwizzleILi2ELi4ELi3EEENS4_25smem_sparse_ptr_flag_bitsILi2ELi8EEENSL_INS5_IJNS5_IJSB_NSA_ILi8EEEEEENS5_IJSC_SG_EEEEEENS5_IJNS5_IJS1C_SI_EEESO_EEEEEEEvNS4_8identityENS4_13SM90_TMA_LOADENS1J_INS1K_ILi3ELi4ELi3EEENS4_18smem_ptr_flag_bitsILi8EEENSL_INS5_IJS1O_SI_EEENS5_IJSI_SB_EEEEEEEvS1W_EENS_8epilogue10collective6detail29Sm90TmaWarpSpecializedAdapterINS27_15DefaultEpilogueIfNS5_IJSB_llEEES2B_NS26_6thread17LinearCombinationIfLi1EffLNS2C_9ScaleType4KindE0ELNS_15FloatRoundStyleE2EfEENS1_15EpilogueDefaultEEEEEvvEEEEvNT_6ParamsE:
[----:B------:R-:W0:Y:S02]  /*0000*/  LDC R1, c[0x0][0x28] ;  /* 0x00000a00ff017b82 */ /* 0x000e240000000800 */
[----:B0-----:R-:W-:Y:S01]  /*0010*/  VIADD R1, R1, 0xfffffee0 ;  /* 0xfffffee001017836 */ /* 0x001fe20000000000 */
[----:B------:R-:W0:Y:S01]  /*0020*/  S2R R2, SR_TID.X ;  /* 0x0000000000027919 */ /* 0x000e220000002100 */
[----:B------:R-:W-:Y:S01]  /*0030*/  ELECT P0, URZ, PT ;  /* 0x00000000003f782f */ /* 0x000fe20003800000 */
[----:B------:R-:W-:Y:S01]  /*0040*/  BSSY B0, `(.L_x_0) ;  /* 0x0000017000007945 */ /* 0x000fe20003800000 */
[--C-:B0-----:R-:W-:Y:S02]  /*0050*/  SHF.R.U32.HI R0, RZ, 0x5, R2.reuse ;  /* 0x00000005ff007819 */ /* 0x101fe40000011602 */
[----:B------:R-:W-:-:S03]  /*0060*/  SHF.R.U32.HI R5, RZ, 0x7, R2 ;  /* 0x00000007ff057819 */ /* 0x000fc60000011602 */
[----:B------:R-:W0:Y:S02]  /*0070*/  SHFL.IDX PT, R3, R0, RZ, 0x1f ;  /* 0x00001fff00037589 */ /* 0x000e2400000e0000 */
[----:B0-----:R-:W-:Y:S02]  /*0080*/  R2UR UR6, R3 ;  /* 0x00000000030672ca */ /* 0x001fe400000e0000 */
[----:B------:R0:W1:Y:S11]  /*0090*/  SHFL.IDX PT, R3, R5, RZ, 0x1f ;  /* 0x00001fff05037589 */ /* 0x00007600000e0000 */
[----:B------:R-:W-:-:S02]  /*00a0*/  USHF.R.S32.HI UR4, URZ, 0x1f, UR6 ;  /* 0x0000001f3f047899 */ /* 0x000fc40008011406 */
[----:B------:R-:W-:Y:S02]  /*00b0*/  ISETP.NE.OR P0, PT, RZ, UR6, !P0 ;  /* 0x00000006ff007c0c */ /* 0x000fe4000c705670 */
[----:B------:R-:W-:-:S04]  /*00c0*/  ULEA.HI UR4, UR4, UR6, URZ, 0x2 ;  /* 0x0000000604047291 */ /* 0x000fc8000f8f103f */
[----:B------:R-:W-:-:S04]  /*00d0*/  ULOP3.LUT UR4, UR4, 0xfffffffc, URZ, 0xc0, !UPT ;  /* 0xfffffffc04047892 */ /* 0x000fc8000f8ec03f */
[----:B------:R-:W-:-:S03]  /*00e0*/  UIADD3 UR6, UR6, -UR4, URZ ;  /* 0x8000000406067290 */ /* 0x000fc6000fffe03f */
[----:B01----:R-:W-:Y:S09]  /*00f0*/  @P0 BRA `(.L_x_1) ;  /* 0x00000000002c0947 */ /* 0x003ff20003800000 */
[----:B------:R-:W-:Y:S02]  /*0100*/  ULDC.64 UR4, c[0x0][0x198] ;  /* 0x0000660000047ab9 */ /* 0x000fe40000000a00 */
[----:B------:R-:W-:Y:S02]  /*0110*/  UIADD3 UR8, UP0, UR4, 0xf0, URZ ;  /* 0x000000f004087890 */ /* 0x000fe4000ff1e03f */
[----:B------:R-:W-:Y:S02]  /*0120*/  UIADD3 UR10, UP1, UR4, 0x1f0, URZ ;  /* 0x000001f0040a7890 */ /* 0x000fe4000ff3e03f */
[----:B------:R-:W-:Y:S02]  /*0130*/  UIADD3 UR4, UP2, UR4, 0x2f0, URZ ;  /* 0x000002f004047890 */ /* 0x000fe4000ff5e03f */
[----:B------:R-:W-:Y:S02]  /*0140*/  UIADD3.X UR9, URZ, UR5, URZ, UP0, !UPT ;  /* 0x000000053f097290 */ /* 0x000fe400087fe43f */
[----:B------:R-:W-:-:S02]  /*0150*/  UIADD3.X UR11, URZ, UR5, URZ, UP1, !UPT ;  /* 0x000000053f0b7290 */ /* 0x000fc40008ffe43f */
[----:B------:R-:W-:-:S05]  /*0160*/  UIADD3.X UR5, URZ, UR5, URZ, UP2, !UPT ;  /* 0x000000053f057290 */ /* 0x000fca00097fe43f */
[----:B------:R0:W-:Y:S02]  /*0170*/  UTMACCTL.PF [UR8] ;  /* 0x00000000080079b9 */ /* 0x0001e40008040000 */
[----:B------:R0:W-:Y:S02]  /*0180*/  UTMACCTL.PF [UR10] ;  /* 0x000000000a0079b9 */ /* 0x0001e40008040000 */
[----:B------:R0:W-:Y:S02]  /*0190*/  UTMACCTL.PF [UR4] ;  /* 0x00000000040079b9 */ /* 0x0001e40008040000 */
[----:B0-----:R-:W-:Y:S01]  /*01a0*/  NOP ;  /* 0x0000000000007918 */ /* 0x001fe20000000000 */
.L_x_1:
[----:B------:R-:W-:Y:S05]  /*01b0*/  BSYNC B0 ;  /* 0x0000000000007941 */ /* 0x000fea0003800000 */
.L_x_0:
[----:B------:R-:W0:Y:S01]  /*01c0*/  SHFL.IDX PT, R6, R0, RZ, 0x1f ;  /* 0x00001fff00067589 */ /* 0x000e2200000e0000 */
[----:B------:R-:W-:Y:S01]  /*01d0*/  R2UR UR13, R3 ;  /* 0x00000000030d72ca */ /* 0x000fe200000e0000 */
[----:B------:R-:W-:-:S04]  /*01e0*/  UISETP.NE.AND UP0, UPT, UR6, 0x3, UPT ;  /* 0x000000030600788c */ /* 0x000fc8000bf05270 */
[----:B------:R-:W-:-:S08]  /*01f0*/  UISETP.EQ.OR UP0, UPT, UR6, URZ, !UP0 ;  /* 0x0000003f0600728c */ /* 0x000fd0000c702670 */
[----:B------:R-:W-:Y:S02]  /*0200*/  UIADD3 UR12, UR13, -0x1, URZ ;  /* 0xffffffff0d0c7890 */ /* 0x000fe4000fffe03f */
[----:B------:R-:W-:Y:S02]  /*0210*/  UISETP.EQ.AND UP0, UPT, UR13, URZ, UP0 ;  /* 0x0000003f0d00728c */ /* 0x000fe40008702270 */
[----:B------:R-:W-:Y:S02]  /*0220*/  UISETP.GE.U32.AND UP1, UPT, UR12, 0x2, UPT ;  /* 0x000000020c00788c */ /* 0x000fe4000bf26070 */
[----:B------:R-:W-:Y:S01]  /*0230*/  USEL UR14, URZ, 0x1, !UP0 ;  /* 0x000000013f0e7887 */ /* 0x000fe2000c000000 */
[----:B0-----:R-:W-:-:S03]  /*0240*/  ISETP.NE.AND P0, PT, R6, RZ, PT ;  /* 0x000000ff0600720c */ /* 0x001fc60003f05270 */
[----:B------:R-:W-:-:S10]  /*0250*/  USEL UR14, UR14, 0x2, UP1 ;  /* 0x000000020e0e7887 */ /* 0x000fd40008800000 */
[----:B------:R-:W-:Y:S05]  /*0260*/  @P0 BRA `(.L_x_2) ;  /* 0x0000000000680947 */ /* 0x000fea0003800000 */
[----:B------:R-:W0:Y:S01]  /*0270*/  S2UR UR7, SR_CgaCtaId ;  /* 0x00000000000779c3 */ /* 0x000e220000008800 */
[----:B------:R-:W-:Y:S01]  /*0280*/  UMOV UR4, 0x400 ;  /* 0x0000040000047882 */ /* 0x000fe20000000000 */
[----:B------:R-:W-:Y:S01]  /*0290*/  UMOV UR5, 0x1 ;  /* 0x0000000100057882 */ /* 0x000fe20000000000 */
[----:B------:R-:W-:Y:S01]  /*02a0*/  UMOV UR8, 0x2 ;  /* 0x0000000200087882 */ /* 0x000fe20000000000 */
[----:B------:R-:W-:Y:S01]  /*02b0*/  ELECT P0, URZ, PT ;  /* 0x00000000003f782f */ /* 0x000fe20003800000 */
[----:B------:R-:W-:-:S04]  /*02c0*/  UIADD3 UR8, -UR8, 0x100000, URZ ;  /* 0x0010000008087890 */ /* 0x000fc8000fffe13f */
[----:B------:R-:W-:Y:S02]  /*02d0*/  USHF.L.U32 UR9, UR8, 0xb, URZ ;  /* 0x0000000b08097899 */ /* 0x000fe4000800063f */
[----:B------:R-:W-:Y:S02]  /*02e0*/  USHF.L.U32 UR8, UR8, 0x1, URZ ;  /* 0x0000000108087899 */ /* 0x000fe4000800063f */
[----:B0-----:R-:W-:Y:S02]  /*02f0*/  ULEA UR7, UR7, UR4, 0x18 ;  /* 0x0000000407077291 */ /* 0x001fe4000f8ec03f */
[----:B------:R-:W-:-:S04]  /*0300*/  UIADD3 UR4, -UR5, 0x100000, URZ ;  /* 0x0010000005047890 */ /* 0x000fc8000fffe13f */
[----:B------:R-:W-:Y:S02]  /*0310*/  USHF.L.U32 UR5, UR4, 0xb, URZ ;  /* 0x0000000b04057899 */ /* 0x000fe4000800063f */
[----:B------:R-:W-:Y:S01]  /*0320*/  USHF.L.U32 UR4, UR4, 0x1, URZ ;  /* 0x0000000104047899 */ /* 0x000fe2000800063f */
[----:B------:R-:W0:Y:S11]  /*0330*/  FENCE.VIEW.ASYNC.S ;  /* 0x00000000000073c6 */ /* 0x000e360000000000 */
[----:B0-----:R0:W1:Y:S01]  /*0340*/  SYNCS.EXCH.64 URZ, [UR7], UR4 ;  /* 0x00000004073f75b2 */ /* 0x0010620008000100 */
[----:B------:R0:W2:Y:S01]  /*0350*/  SYNCS.EXCH.64 URZ, [UR7+0x30], UR8 ;  /* 0x00003008073f75b2 */ /* 0x0000a20008000100 */
[----:B------:R0:W3:Y:S01]  /*0360*/  SYNCS.EXCH.64 URZ, [UR7+0x8], UR4 ;  /* 0x00000804073f75b2 */ /* 0x0000e20008000100 */
[----:B------:R0:W4:Y:S01]  /*0370*/  SYNCS.EXCH.64 URZ, [UR7+0x38], UR8 ;  /* 0x00003808073f75b2 */ /* 0x0001220008000100 */
[----:B------:R0:W0:Y:S01]  /*0380*/  SYNCS.EXCH.64 URZ, [UR7+0x10], UR4 ;  /* 0x00001004073f75b2 */ /* 0x0000220008000100 */
[----:B------:R0:W0:Y:S01]  /*0390*/  SYNCS.EXCH.64 URZ, [UR7+0x40], UR8 ;  /* 0x00004008073f75b2 */ /* 0x0000220008000100 */
[----:B------:R0:W0:Y:S01]  /*03a0*/  SYNCS.EXCH.64 URZ, [UR7+0x18], UR4 ;  /* 0x00001804073f75b2 */ /* 0x0000220008000100 */
[----:B------:R0:W0:Y:S01]  /*03b0*/  SYNCS.EXCH.64 URZ, [UR7+0x48], UR8 ;  /* 0x00004808073f75b2 */ /* 0x0000220008000100 */
[----:B------:R0:W0:Y:S01]  /*03c0*/  SYNCS.EXCH.64 URZ, [UR7+0x20], UR4 ;  /* 0x00002004073f75b2 */ /* 0x0000220008000100 */
[----:B------:R0:W0:Y:S01]  /*03d0*/  SYNCS.EXCH.64 URZ, [UR7+0x50], UR8 ;  /* 0x00005008073f75b2 */ /* 0x0000220008000100 */
[----:B------:R0:W0:Y:S01]  /*03e0*/  SYNCS.EXCH.64 URZ, [UR7+0x28], UR4 ;  /* 0x00002804073f75b2 */ /* 0x0000220008000100 */
[----:B------:R0:W0:Y:S01]  /*03f0*/  SYNCS.EXCH.64 URZ, [UR7+0x58], UR8 ;  /* 0x00005808073f75b2 */ /* 0x0000220008000100 */
[----:B------:R-:W-:Y:S01]  /*0400*/  NOP ;  /* 0x0000000000007918 */ /* 0x000fe20000000000 */
.L_x_2:
[----:B------:R-:W-:Y:S01]  /*0410*/  SHF.R.S32.HI R3, RZ, 0x1f, R2 ;  /* 0x0000001fff037819 */ /* 0x000fe20000011402 */
[----:B------:R-:W5:Y:S01]  /*0420*/  SHFL.IDX PT, R8, R0, RZ, 0x1f ;  /* 0x00001fff00087589 */ /* 0x000f6200000e0000 */
[----:B------:R-:W-:Y:S02]  /*0430*/  ELECT P0, URZ, PT ;  /* 0x00000000003f782f */ /* 0x000fe40003800000 */
[----:B------:R-:W-:Y:S02]  /*0440*/  SHF.R.S32.HI R9, RZ, 0x1f, R6 ;  /* 0x0000001fff097819 */ /* 0x000fe40000011406 */
[----:B------:R-:W-:Y:S02]  /*0450*/  ELECT P1, URZ, PT ;  /* 0x00000000003f782f */ /* 0x000fe40003820000 */
[----:B------:R-:W-:Y:S01]  /*0460*/  LEA.HI R3, R3, R2, RZ, 0x7 ;  /* 0x0000000203037211 */ /* 0x000fe200078f38ff */
[----:B------:R-:W1:Y:S01]  /*0470*/  SHFL.IDX PT, R10, R0, RZ, 0x1f ;  /* 0x00001fff000a7589 */ /* 0x000e6200000e0000 */
[----:B------:R-:W-:Y:S01]  /*0480*/  LEA.HI R9, R9, R6, RZ, 0x2 ;  /* 0x0000000609097211 */ /* 0x000fe200078f10ff */
[----:B------:R-:W2:Y:S01]  /*0490*/  S2UR UR15, SR_CTAID.X ;  /* 0x00000000000f79c3 */ /* 0x000ea20000002500 */
[----:B------:R-:W-:Y:S01]  /*04a0*/  LOP3.LUT R3, R3, 0xffffff80, RZ, 0xc0, !PT ;  /* 0xffffff8003037812 */ /* 0x000fe200078ec0ff */
[----:B------:R-:W3:Y:S01]  /*04b0*/  S2R R4, SR_CTAID.Y ;  /* 0x0000000000047919 */ /* 0x000ee20000002600 */
[----:B------:R-:W-:Y:S01]  /*04c0*/  LOP3.LUT R9, R9, 0x3ffffffc, RZ, 0xc0, !PT ;  /* 0x3ffffffc09097812 */ /* 0x000fe200078ec0ff */
[----:B0-----:R-:W-:Y:S01]  /*04d0*/  ULDC UR4, c[0x0][0x154] ;  /* 0x0000550000047ab9 */ /* 0x001fe20000000800 */
[----:B------:R-:W-:Y:S01]  /*04e0*/  ULDC UR5, c[0x0][0x150] ;  /* 0x0000540000057ab9 */ /* 0x000fe20000000800 */
[----:B------:R-:W-:Y:S01]  /*04f0*/  IMAD.IADD R3, R2, 0x1, -R3 ;  /* 0x0000000102037824 */ /* 0x000fe200078e0a03 */
[----:B------:R-:W-:Y:S01]  /*0500*/  UMOV UR9, 0x80 ;  /* 0x0000008000097882 */ /* 0x000fe20000000000 */
[----:B------:R-:W-:Y:S01]  /*0510*/  IMAD.IADD R6, R6, 0x1, -R9 ;  /* 0x0000000106067824 */ /* 0x000fe200078e0a09 */
[----:B------:R-:W0:Y:S01]  /*0520*/  LDC R15, c[0x0][0x148] ;  /* 0x00005200ff0f7b82 */ /* 0x000e220000000800 */
[----:B------:R-:W4:Y:S01]  /*0530*/  SHFL.IDX PT, R9, R5, RZ, 0x1f ;  /* 0x00001fff05097589 */ /* 0x000f2200000e0000 */
[----:B------:R-:W-:Y:S01]  /*0540*/  SHF.R.S32.HI R12, RZ, 0x1f, R3 ;  /* 0x0000001fff0c7819 */ /* 0x000fe20000011403 */
[----:B------:R-:W-:Y:S01]  /*0550*/  NOP ;  /* 0x0000000000007918 */ /* 0x000fe20000000000 */
[----:B------:R-:W-:Y:S01]  /*0560*/  NOP ;  /* 0x0000000000007918 */ /* 0x000fe20000000000 */
[----:B------:R-:W-:-:S02]  /*0570*/  ISETP.NE.AND P3, PT, RZ, UR13, PT ;  /* 0x0000000dff007c0c */ /* 0x000fc4000bf65270 */
[----:B------:R-:W-:Y:S02]  /*0580*/  LEA.HI R7, R12, R3, RZ, 0x3 ;  /* 0x000000030c077211 */ /* 0x000fe400078f18ff */
[----:B-----5:R-:W-:Y:S02]  /*0590*/  ISETP.NE.OR P0, PT, R8, RZ, !P0 ;  /* 0x000000ff0800720c */ /* 0x020fe40004705670 */
[--C-:B------:R-:W-:Y:S02]  /*05a0*/  SHF.R.S32.HI R8, RZ, 0x3, R7.reuse ;  /* 0x00000003ff087819 */ /* 0x100fe40000011407 */
[----:B------:R-:W-:Y:S02]  /*05b0*/  SHF.R.S32.HI R7, RZ, 0x1f, R7 ;  /* 0x0000001fff077819 */ /* 0x000fe40000011407 */
[----:B-1----:R-:W-:Y:S02]  /*05c0*/  ISETP.NE.OR P1, PT, R10, RZ, !P1 ;  /* 0x000000ff0a00720c */ /* 0x002fe40004f25670 */
[----:B------:R-:W-:-:S04]  /*05d0*/  LEA.HI R7, R7, R8, RZ, 0x2 ;  /* 0x0000000807077211 */ /* 0x000fc800078f10ff */
[----:B------:R-:W-:Y:S01]  /*05e0*/  LOP3.LUT R7, R7, 0xfffffffc, RZ, 0xc0, !PT ;  /* 0xfffffffc07077812 */ /* 0x000fe200078ec0ff */
[----:B------:R-:W-:Y:S01]  /*05f0*/  VOTEU.ALL UP1, P0 ;  /* 0x00000000003f7886 */ /* 0x000fe20000020000 */
[----:B------:R-:W-:Y:S01]  /*0600*/  VOTEU.ALL UP0, P0 ;  /* 0x00000000003f7886 */ /* 0x000fe20000000000 */
[----:B---3--:R-:W-:Y:S02]  /*0610*/  I2FP.F32.U32 R0, R4 ;  /* 0x0000000400007245 */ /* 0x008fe40000201000 */
[----:B------:R-:W-:Y:S01]  /*0620*/  IMAD.IADD R7, R8, 0x1, -R7 ;  /* 0x0000000108077824 */ /* 0x000fe200078e0a07 */
[----:B------:R-:W1:Y:S01]  /*0630*/  @!UP1 S2UR UR8, SR_CgaCtaId ;  /* 0x00000000000899c3 */ /* 0x000e620000008800 */
[----:B------:R-:W-:Y:S01]  /*0640*/  VOTEU.ALL UP2, P1 ;  /* 0x00000000003f7886 */ /* 0x000fe20000840000 */
[----:B------:R-:W-:Y:S01]  /*0650*/  @!UP1 UMOV UR7, 0x400 ;  /* 0x0000040000079882 */ /* 0x000fe20000000000 */
[----:B------:R-:W-:Y:S01]  /*0660*/  IMAD R6, R6, 0x4, R7 ;  /* 0x0000000406067824 */ /* 0x000fe200078e0207 */
[----:B------:R-:W-:Y:S01]  /*0670*/  VOTEU.ALL UP3, P1 ;  /* 0x00000000003f7886 */ /* 0x000fe20000860000 */
[----:B------:R-:W-:Y:S01]  /*0680*/  VOTEU.ALL UP4, P1 ;  /* 0x00000000003f7886 */ /* 0x000fe20000880000 */
[----:B------:R-:W-:Y:S01]  /*0690*/  @!UP2 UMOV UR10, 0x400 ;  /* 0x00000400000aa882 */ /* 0x000fe20000000000 */
[----:B------:R-:W-:Y:S01]  /*06a0*/  IMAD.SHL.U32 R7, R6, 0x4, RZ ;  /* 0x0000000406077824 */ /* 0x000fe200078e00ff */
[----:B------:R-:W3:Y:S01]  /*06b0*/  @!UP2 S2UR UR11, SR_CgaCtaId ;  /* 0x00000000000ba9c3 */ /* 0x000ee20000008800 */
[----:B------:R-:W-:Y:S01]  /*06c0*/  VOTEU.ALL UP5, P1 ;  /* 0x00000000003f7886 */ /* 0x000fe200008a0000 */
[----:B----4-:R-:W-:-:S02]  /*06d0*/  R2UR UR16, R9 ;  /* 0x00000000091072ca */ /* 0x010fc400000e0000 */
[----:B------:R-:W-:Y:S01]  /*06e0*/  LOP3.LUT R11, R6, 0xc, R7, 0x78, !PT ;  /* 0x0000000c060b7812 */ /* 0x000fe200078e7807 */
[----:B------:R-:W-:Y:S01]  /*06f0*/  FMUL R7, R0, UR4 ;  /* 0x0000000400077c20 */ /* 0x000fe20008400000 */
[----:B--2---:R-:W-:Y:S01]  /*0700*/  I2FP.F32.U32 R0, UR15 ;  /* 0x0000000f00007c45 */ /* 0x004fe20008201000 */
[----:B------:R-:W-:Y:S01]  /*0710*/  UMOV UR4, 0x20 ;  /* 0x0000002000047882 */ /* 0x000fe20000000000 */
[----:B------:R-:W2:Y:S01]  /*0720*/  LDC R8, c[0x0][0x140] ;  /* 0x00005000ff087b82 */ /* 0x000ea20000000800 */
[----:B------:R4:W-:Y:S02]  /*0730*/  STL [R1+0x8c], R11 ;  /* 0x00008c0b01007387 */ /* 0x0009e40000100800 */
[----:B------:R-:W-:Y:S01]  /*0740*/  FMUL R0, R0, UR5 ;  /* 0x0000000500007c20 */ /* 0x000fe20008400000 */
[----:B------:R-:W5:Y:S01]  /*0750*/  F2I.U32.TRUNC.NTZ R7, R7 ;  /* 0x0000000700077305 */ /* 0x000f62000020f000 */
[----:B------:R-:W-:-:S04]  /*0760*/  @!UP1 UIADD3 UR4, -UR4, 0x100000, URZ ;  /* 0x0010000004049890 */ /* 0x000fc8000fffe13f */
[----:B------:R-:W-:Y:S02]  /*0770*/  @!UP1 USHF.L.U32 UR5, UR4, 0xb, URZ ;  /* 0x0000000b04059899 */ /* 0x000fe4000800063f */
[----:B------:R-:W-:Y:S01]  /*0780*/  @!UP1 USHF.L.U32 UR4, UR4, 0x1, URZ ;  /* 0x0000000104049899 */ /* 0x000fe2000800063f */
[----:B------:R-:W4:Y:S01]  /*0790*/  LDC R6, c[0x0][0x144] ;  /* 0x00005100ff067b82 */ /* 0x000f220000000800 */
[----:B-1----:R-:W-:Y:S02]  /*07a0*/  @!UP1 ULEA UR7, UR8, UR7, 0x18 ;  /* 0x0000000708079291 */ /* 0x002fe4000f8ec03f */
[----:B------:R-:W-:-:S04]  /*07b0*/  @!UP2 UIADD3 UR8, -UR9, 0x100000, URZ ;  /* 0x001000000908a890 */ /* 0x000fc8000fffe13f */
[----:B------:R-:W-:Y:S02]  /*07c0*/  @!UP2 USHF.L.U32 UR9, UR8, 0xb, URZ ;  /* 0x0000000b0809a899 */ /* 0x000fe4000800063f */
[----:B------:R-:W-:Y:S01]  /*07d0*/  @!UP2 USHF.L.U32 UR8, UR8, 0x1, URZ ;  /* 0x000000010808a899 */ /* 0x000fe2000800063f */
[----:B------:R-:W1:Y:S01]  /*07e0*/  F2I.U32.TRUNC.NTZ R0, R0 ;  /* 0x0000000000007305 */ /* 0x000e62000020f000 */
[----:B------:R-:W-:Y:S01]  /*07f0*/  VOTEU.ALL UP1, P0 ;  /* 0x00000000003f7886 */ /* 0x000fe20000020000 */
[----:B------:R-:W-:Y:S01]  /*0800*/  LOP3.LUT P0, RZ, R3, 0x7, RZ, 0xc0, !PT ;  /* 0x0000000703ff7812 */ /* 0x000fe2000780c0ff */
[----:B---3--:R-:W-:Y:S01]  /*0810*/  @!UP2 ULEA UR10, UR11, UR10, 0x18 ;  /* 0x0000000a0b0aa291 */ /* 0x008fe2000f8ec03f */
[----:B------:R-:W-:Y:S01]  /*0820*/  VOTEU.ALL UP2, P1 ;  /* 0x00000000003f7886 */ /* 0x000fe20000840000 */
[----:B-----5:R-:W-:Y:S01]  /*0830*/  IADD3 R16, -R7, RZ, RZ ;  /* 0x000000ff07107210 */ /* 0x020fe20007ffe1ff */
[----:B------:R-:W3:Y:S02]  /*0840*/  FENCE.VIEW.ASYNC.S ;  /* 0x00000000000073c6 */ /* 0x000ee40000000000 */
[----:B---3--:R3:W3:Y:S01]  /*0850*/  @!UP0 SYNCS.EXCH.64 URZ, [UR7+0x90], UR4 ;  /* 0x00009004073f85b2 */ /* 0x0086e20008000100 */
[----:B------:R-:W-:-:S02]  /*0860*/  ISETP.LT.U32.AND P0, PT, R11, 0x2, !P0 ;  /* 0x000000020b00780c */ /* 0x000fc40004701070 */
[----:B--2---:R-:W-:Y:S01]  /*0870*/  ISETP.EQ.U32.AND P2, PT, R8, 0x1, PT ;  /* 0x000000010800780c */ /* 0x004fe20003f42070 */
[----:B-1----:R-:W-:Y:S02]  /*0880*/  IMAD.MOV R7, RZ, RZ, -R0 ;  /* 0x000000ffff077224 */ /* 0x002fe400078e0a00 */
[----:B0-----:R-:W-:Y:S02]  /*0890*/  IMAD R0, R15, R16, R4 ;  /* 0x000000100f007224 */ /* 0x001fe400078e0204 */
[----:B----4-:R-:W-:-:S03]  /*08a0*/  IMAD R14, R6, R7, UR15 ;  /* 0x0000000f060e7e24 */ /* 0x010fc6000f8e0207 */
[----:B------:R-:W-:Y:S01]  /*08b0*/  ISETP.NE.AND P1, PT, R0, R11, PT ;  /* 0x0000000b0000720c */ /* 0x000fe20003f25270 */
[----:B------:R0:W1:Y:S01]  /*08c0*/  @!UP1 SYNCS.EXCH.64 URZ, [UR7+0x98], UR4 ;  /* 0x00009804073f95b2 */ /* 0x0000620008000100 */
[----:B------:R-:W-:Y:S02]  /*08d0*/  NOP ;  /* 0x0000000000007918 */ /* 0x000fe40000000000 */
[----:B------:R-:W-:-:S04]  /*08e0*/  ISETP.EQ.OR P1, PT, R14, RZ, !P1 ;  /* 0x000000ff0e00720c */ /* 0x000fc80004f22670 */
[----:B------:R-:W-:Y:S01]  /*08f0*/  PLOP3.LUT P0, PT, P0, P1, PT, 0x80, 0x0 ;  /* 0x000000000000781c */ /* 0x000fe20000703070 */
[----:B------:R0:W2:Y:S01]  /*0900*/  @!UP2 SYNCS.EXCH.64 URZ, [UR10+0x70], UR8 ;  /* 0x000070080a3fa5b2 */ /* 0x0000a20008000100 */
[----:B------:R0:W4:Y:S01]  /*0910*/  @!UP3 SYNCS.EXCH.64 URZ, [UR10+0x78], UR8 ;  /* 0x000078080a3fb5b2 */ /* 0x0001220008000100 */
[----:B------:R0:W0:Y:S01]  /*0920*/  @!UP4 SYNCS.EXCH.64 URZ, [UR10+0x80], UR8 ;  /* 0x000080080a3fc5b2 */ /* 0x0000220008000100 */
[----:B------:R0:W0:Y:S01]  /*0930*/  @!UP5 SYNCS.EXCH.64 URZ, [UR10+0x88], UR8 ;  /* 0x000088080a3fd5b2 */ /* 0x0000220008000100 */
[----:B------:R-:W-:Y:S01]  /*0940*/  NOP ;  /* 0x0000000000007918 */ /* 0x000fe20000000000 */
[----:B---3--:R-:W-:Y:S07]  /*0950*/  @!P2 BRA `(.L_x_3) ;  /* 0x000000000008a947 */ /* 0x008fee0003800000 */
[----:B012-4-:R-:W-:Y:S01]  /*0960*/  UCGABAR_ARV ;  /* 0x00000000000079c7 */ /* 0x017fe20008000000 */
[----:B------:R-:W-:Y:S05]  /*0970*/  BRA `(.L_x_4) ;  /* 0x0000000000047947 */ /* 0x000fea0003800000 */
.L_x_3:
[----:B012-4-:R-:W-:Y:S01]  /*0980*/  NOP ;  /* 0x0000000000007918 */ /* 0x017fe20000000000 */
.L_x_4:
[----:B------:R-:W-:Y:S01]  /*0990*/  ULDC.64 UR4, c[0x0][0x698] ;  /* 0x0001a60000047ab9 */ /* 0x000fe20000000a00 */
[----:B------:R-:W-:Y:S01]  /*09a0*/  ULDC.64 UR22, c[0x0][0x208] ;  /* 0x0000820000167ab9 */ /* 0x000fe20000000a00 */
[----:B------:R-:W-:-:S04]  /*09b0*/  ISETP.NE.U32.AND P1, PT, RZ, UR4, PT ;  /* 0x00000004ff007c0c */ /* 0x000fc8000bf25070 */
[----:B------:R-:W-:-:S13]  /*09c0*/  ISETP.NE.AND.EX P1, PT, RZ, UR5, PT, P1 ;  /* 0x00000005ff007c0c */ /* 0x000fda000bf25310 */
[----:B------:R-:W-:Y:S05]  /*09d0*/  @!P1 BRA `(.L_x_5) ;  /* 0x0000000000209947 */ /* 0x000fea0003800000 */
[----:B------:R-:W0:Y:S02]  /*09e0*/  LDC.64 R6, c[0x0][0x698] ;  /* 0x0001a600ff067b82 */ /* 0x000e240000000a00 */
[----:B0-----:R-:W2:Y:S02]  /*09f0*/  LDG.E.64 R6, desc[UR22][R6.64] ;  /* 0x0000001606067981 */ /* 0x001ea4000c1e1b00 */
[----:B--2---:R-:W-:-:S04]  /*0a00*/  ISETP.NE.U32.AND P1, PT, R6, RZ, PT ;  /* 0x000000ff0600720c */ /* 0x004fc80003f25070 */
[----:B------:R-:W-:-:S13]  /*0a10*/  ISETP.NE.AND.EX P1, PT, R7, RZ, PT, P1 ;  /* 0x000000ff0700720c */ /* 0x000fda0003f25310 */
[----:B------:R-:W-:Y:S05]  /*0a20*/  @!P1 BRA `(.L_x_5) ;  /* 0x00000000000c9947 */ /* 0x000fea0003800000 */
[----:B------:R-:W2:Y:S02]  /*0a30*/  LD.E R6, desc[UR22][R6.64] ;  /* 0x0000001606067980 */ /* 0x000ea4000c101900 */
[----:B--2---:R-:W-:Y:S01]  /*0a40*/  R2UR UR24, R6 ;  /* 0x00000000061872ca */ /* 0x004fe200000e0000 */
[----:B------:R-:W-:-:S14]  /*0a50*/  BRA `(.L_x_6) ;  /* 0x0000000000247947 */ /* 0x000fdc0003800000 */
.L_x_5:
[----:B------:R-:W-:Y:S02]  /*0a60*/  ULDC.64 UR4, c[0x0][0x688] ;  /* 0x0001a20000047ab9 */ /* 0x000fe40000000a00 */
[----:B------:R-:W-:-:S04]  /*0a70*/  ISETP.NE.U32.AND P1, PT, RZ, UR4, PT ;  /* 0x00000004ff007c0c */ /* 0x000fc8000bf25070 */
[----:B------:R-:W-:-:S13]  /*0a80*/  ISETP.NE.AND.EX P1, PT, RZ, UR5, PT, P1 ;  /* 0x00000005ff007c0c */ /* 0x000fda000bf25310 */
[----:B------:R-:W-:Y:S05]  /*0a90*/  @!P1 BRA `(.L_x_7) ;  /* 0x0000000000109947 */ /* 0x000fea0003800000 */
[----:B------:R-:W0:Y:S02]  /*0aa0*/  LDC.64 R6, c[0x0][0x688] ;  /* 0x0001a200ff067b82 */ /* 0x000e240000000a00 */
[----:B0-----:R-:W2:Y:S02]  /*0ab0*/  LDG.E R6, desc[UR22][R6.64] ;  /* 0x0000001606067981 */ /* 0x001ea4000c1e1900 */
[----:B--2---:R-:W-:Y:S01]  /*0ac0*/  R2UR UR24, R6 ;  /* 0x00000000061872ca */ /* 0x004fe200000e0000 */
[----:B------:R-:W-:-:S14]  /*0ad0*/  BRA `(.L_x_6) ;  /* 0x0000000000047947 */ /* 0x000fdc0003800000 */
.L_x_7:
[----:B------:R-:W-:-:S05]  /*0ae0*/  ULDC UR24, c[0x0][0x680] ;  /* 0x0001a00000187ab9 */ /* 0x000fca0000000800 */
.L_x_6:
[----:B------:R-:W-:Y:S02]  /*0af0*/  ULDC.64 UR4, c[0x0][0x6a0] ;  /* 0x0001a80000047ab9 */ /* 0x000fe40000000a00 */
        /* <DEDUP_REMOVED lines=11> */
.L_x_8:
        /* <DEDUP_REMOVED lines=8> */
.L_x_10:
[----:B------:R-:W-:-:S05]  /*0c30*/  ULDC UR25, c[0x0][0x684] ;  /* 0x0001a10000197ab9 */ /* 0x000fca0000000800 */
.L_x_9:
[----:B------:R-:W0:Y:S01]  /*0c40*/  LDC R0, c[0x0][0x75c] ;  /* 0x0001d700ff007b82 */ /* 0x000e220000000800 */
[----:B------:R-:W-:Y:S01]  /*0c50*/  IMAD.U32 R6, RZ, RZ, UR15 ;  /* 0x0000000fff067e24 */ /* 0x000fe2000f8e00ff */
[----:B------:R-:W-:Y:S01]  /*0c60*/  UISETP.NE.AND UP0, UPT, UR13, 0x2, UPT ;  /* 0x000000020d00788c */ /* 0x000fe2000bf05270 */
[----:B------:R-:W-:Y:S01]  /*0c70*/  IMAD.MOV.U32 R7, RZ, RZ, RZ ;  /* 0x000000ffff077224 */ /* 0x000fe200078e00ff */
[----:B------:R-:W-:Y:S01]  /*0c80*/  ULDC UR7, c[0x0][0x604] ;  /* 0x0001810000077ab9 */ /* 0x000fe20000000800 */
[----:B------:R-:W-:Y:S01]  /*0c90*/  UMOV UR5, URZ ;  /* 0x0000003f00057c82 */ /* 0x000fe20008000000 */
[----:B------:R-:W-:Y:S02]  /*0ca0*/  UIADD3 UR7, UR7, 0x3f, URZ ;  /* 0x0000003f07077890 */ /* 0x000fe4000fffe03f */
[----:B------:R-:W-:Y:S01]  /*0cb0*/  PLOP3.LUT P1, PT, PT, PT, UP0, 0x80, 0x0 ;  /* 0x000000000000781c */ /* 0x000fe20003f2f008 */
[----:B------:R-:W-:Y:S01]  /*0cc0*/  UMOV UR4, URZ ;  /* 0x0000003f00047c82 */ /* 0x000fe20008000000 */
[----:B------:R-:W-:Y:S01]  /*0cd0*/  USHF.R.S32.HI UR10, URZ, 0x1f, UR7 ;  /* 0x0000001f3f0a7899 */ /* 0x000fe20008011407 */
[----:B------:R-:W-:-:S03]  /*0ce0*/  ULDC.64 UR18, c[0x0][0x750] ;  /* 0x0001d40000127ab9 */ /* 0x000fc60000000a00 */
[----:B------:R-:W-:-:S04]  /*0cf0*/  ULEA.HI UR10, UR10, UR7, URZ, 0x6 ;  /* 0x000000070a0a7291 */ /* 0x000fc8000f8f303f */
[----:B------:R-:W-:Y:S01]  /*0d00*/  USHF.R.S32.HI UR21, URZ, 0x6, UR10 ;  /* 0x000000063f157899 */ /* 0x000fe2000801140a */
[----:B0-----:R-:W-:-:S13]  /*0d10*/  ISETP.NE.AND P5, PT, R0, 0x1, PT ;  /* 0x000000010000780c */ /* 0x001fda0003fa5270 */
[----:B------:R-:W0:Y:S01]  /*0d20*/  @P5 LDC R9, c[0x0][0x10] ;  /* 0x00000400ff095b82 */ /* 0x000e220000000800 */
[----:B------:R-:W-:-:S07]  /*0d30*/  @P5 IMAD.MOV.U32 R5, RZ, RZ, RZ ;  /* 0x000000ffff055224 */ /* 0x000fce00078e00ff */
[----:B------:R-:W1:Y:S01]  /*0d40*/  @!P5 LDC R11, c[0x0][0xc] ;  /* 0x00000300ff0bdb82 */ /* 0x000e620000000800 */
[----:B------:R-:W-:Y:S01]  /*0d50*/  ULDC UR8, c[0x0][0xc] ;  /* 0x0000030000087ab9 */ /* 0x000fe20000000800 */
[----:B------:R-:W-:Y:S01]  /*0d60*/  ULDC UR9, c[0x0][0x10] ;  /* 0x0000040000097ab9 */ /* 0x000fe20000000800 */
[----:B------:R-:W-:Y:S01]  /*0d70*/  ULDC UR7, c[0x0][0x14] ;  /* 0x0000050000077ab9 */ /* 0x000fe20000000800 */
[----:B------:R-:W-:-:S04]  /*0d80*/  UIMAD.WIDE.U32 UR8, UR8, UR9, URZ ;  /* 0x00000009080872a5 */ /* 0x000fc8000f8e003f */
[----:B------:R-:W-:Y:S01]  /*0d90*/  UIMAD.WIDE.U32 UR30, UR8, UR7, URZ ;  /* 0x00000007081e72a5 */ /* 0x000fe2000f8e003f */
[----:B0-----:R-:W-:Y:S01]  /*0da0*/  @P5 IMAD.WIDE.U32 R8, R9, UR15, R4 ;  /* 0x0000000f09085c25 */ /* 0x001fe2000f8e0004 */
[----:B------:R-:W-:-:S03]  /*0db0*/  UIMAD UR15, UR9, UR7, URZ ;  /* 0x00000007090f72a4 */ /* 0x000fc6000f8e023f */
[----:B------:R-:W-:Y:S01]  /*0dc0*/  @P5 IMAD.MOV.U32 R13, RZ, RZ, R8 ;  /* 0x000000ffff0d5224 */ /* 0x000fe200078e0008 */
[----:B------:R-:W-:Y:S01]  /*0dd0*/  UIADD3 UR15, UR31, UR15, URZ ;  /* 0x0000000f1f0f7290 */ /* 0x000fe2000fffe03f */
[----:B-1----:R-:W-:-:S04]  /*0de0*/  @!P5 IMAD.WIDE.U32 R6, R4, R11, R6 ;  /* 0x0000000b0406d225 */ /* 0x002fc800078e0006 */
[----:B------:R-:W-:Y:S02]  /*0df0*/  @P5 IMAD.MOV.U32 R11, RZ, RZ, RZ ;  /* 0x000000ffff0b5224 */ /* 0x000fe400078e00ff */
[----:B------:R-:W-:-:S03]  /*0e00*/  @!P5 IMAD.MOV.U32 R13, RZ, RZ, R6 ;  /* 0x000000ffff0dd224 */ /* 0x000fc600078e0006 */
[----:B------:R-:W-:Y:S01]  /*0e10*/  @P5 IADD3 R10, R9, R11, RZ ;  /* 0x0000000b090a5210 */ /* 0x000fe20007ffe0ff */
[----:B------:R-:W-:Y:S01]  /*0e20*/  @!P5 IMAD.MOV.U32 R10, RZ, RZ, R7 ;  /* 0x000000ffff0ad224 */ /* 0x000fe200078e0007 */
[----:B------:R0:W-:Y:S01]  /*0e30*/  STL [R1+0x94], R13 ;  /* 0x0000940d01007387 */ /* 0x0001e20000100800 */
[----:B------:R-:W-:Y:S02]  /*0e40*/  IMAD.MOV.U32 R17, RZ, RZ, R13 ;  /* 0x000000ffff117224 */ /* 0x000fe400078e000d */
[----:B------:R-:W-:Y:S01]  /*0e50*/  IMAD.MOV.U32 R22, RZ, RZ, R10 ;  /* 0x000000ffff167224 */ /* 0x000fe200078e000a */
[----:B------:R0:W-:Y:S01]  /*0e60*/  STL [R1+0x90], R10 ;  /* 0x0000900a01007387 */ /* 0x0001e20000100800 */
[----:B------:R-:W-:Y:S05]  /*0e70*/  @P1 BRA `(.L_x_11) ;  /* 0x0000000000281947 */ /* 0x000fea0003800000 */
[----:B------:R-:W-:Y:S01]  /*0e80*/  IADD3 R17, P1, R17, UR30, RZ ;  /* 0x0000001e11117c10 */ /* 0x000fe2000ff3e0ff */
[----:B------:R-:W-:Y:S02]  /*0e90*/  UISETP.GE.U32.AND UP0, UPT, UR21, 0x6, UPT ;  /* 0x000000061500788c */ /* 0x000fe4000bf06070 */
[----:B------:R-:W-:Y:S01]  /*0ea0*/  UIMAD.WIDE.U32 UR4, UR21, -0x55555555, URZ ;  /* 0xaaaaaaab150478a5 */ /* 0x000fe2000f8e003f */
[----:B------:R-:W-:Y:S01]  /*0eb0*/  IADD3.X R22, R22, UR15, RZ, P1, !PT ;  /* 0x0000000f16167c10 */ /* 0x000fe20008ffe4ff */
[----:B------:R1:W-:Y:S02]  /*0ec0*/  STL [R1+0x94], R17 ;  /* 0x0000941101007387 */ /* 0x0003e40000100800 */
[----:B------:R-:W-:Y:S02]  /*0ed0*/  USHF.R.U32.HI UR5, URZ, 0x2, UR5 ;  /* 0x000000023f057899 */ /* 0x000fe40008011605 */
[----:B------:R1:W-:Y:S01]  /*0ee0*/  STL [R1+0x90], R22 ;  /* 0x0000901601007387 */ /* 0x0003e20000100800 */
[----:B------:R-:W-:-:S02]  /*0ef0*/  UMOV UR4, URZ ;  /* 0x0000003f00047c82 */ /* 0x000fc40008000000 */
[----:B------:R-:W-:Y:S02]  /*0f00*/  @UP0 ULOP3.LUT UR4, UR5, 0x1, URZ, 0xc0, !UPT ;  /* 0x0000000105040892 */ /* 0x000fe4000f8ec03f */
[----:B------:R-:W-:-:S12]  /*0f10*/  UIMAD UR5, UR5, -0x6, UR21 ;  /* 0xfffffffa050578a4 */ /* 0x000fd8000f8e0215 */
.L_x_11:
[----:B------:R-:W-:Y:S01]  /*0f20*/  IMAD.MOV.U32 R8, RZ, RZ, -0x1 ;  /* 0xffffffffff087424 */ /* 0x000fe200078e00ff */
[----:B------:R-:W-:Y:S01]  /*0f30*/  ISETP.GE.U32.AND P1, PT, R17, UR18, PT ;  /* 0x0000001211007c0c */ /* 0x000fe2000bf26070 */
[----:B------:R-:W-:Y:S01]  /*0f40*/  IMAD.MOV.U32 R7, RZ, RZ, -0x1 ;  /* 0xffffffffff077424 */ /* 0x000fe200078e00ff */
[----:B------:R-:W-:Y:S02]  /*0f50*/  PRMT R6, RZ, 0x7610, R6 ;  /* 0x00007610ff067816 */ /* 0x000fe40000000006 */
[----:B------:R2:W-:Y:S01]  /*0f60*/  STL [R1+0x88], R8 ;  /* 0x0000880801007387 */ /* 0x0005e20000100800 */
[----:B------:R-:W-:Y:S02]  /*0f70*/  ISETP.GE.U32.AND.EX P1, PT, R22, UR19, PT, P1 ;  /* 0x0000001316007c0c */ /* 0x000fe4000bf26110 */
[----:B------:R-:W-:Y:S01]  /*0f80*/  MOV R0, 0xffffffff ;  /* 0xffffffff00007802 */ /* 0x000fe20000000f00 */
[----:B------:R2:W-:Y:S10]  /*0f90*/  STL [R1+0x98], R7 ;  /* 0x0000980701007387 */ /* 0x0005f40000100800 */
[----:B--2---:R-:W-:Y:S05]  /*0fa0*/  @P1 BRA `(.L_x_12) ;  /* 0x0000000400341947 */ /* 0x004fea0003800000 */
[----:B------:R-:W2:Y:S01]  /*0fb0*/  LDC.64 R18, c[0x0][0x728] ;  /* 0x0001ca00ff127b82 */ /* 0x000ea20000000a00 */
[----:B------:R-:W-:Y:S02]  /*0fc0*/  IMAD.MOV.U32 R6, RZ, RZ, R17 ;  /* 0x000000ffff067224 */ /* 0x000fe400078e0011 */
[----:B------:R-:W-:-:S05]  /*0fd0*/  IMAD.MOV.U32 R7, RZ, RZ, R22 ;  /* 0x000000ffff077224 */ /* 0x000fca00078e0016 */
[----:B------:R-:W3:Y:S08]  /*0fe0*/  LDC R0, c[0x0][0x730] ;  /* 0x0001cc00ff007b82 */ /* 0x000ef00000000800 */
[----:B------:R-:W4:Y:S01]  /*0ff0*/  LDC.64 R20, c[0x0][0x720] ;  /* 0x0001c800ff147b82 */ /* 0x000f220000000a00 */
[----:B--2---:R-:W-:-:S04]  /*1000*/  ISETP.NE.U32.AND P1, PT, R18, RZ, PT ;  /* 0x000000ff1200720c */ /* 0x004fc80003f25070 */
[----:B------:R-:W-:-:S13]  /*1010*/  ISETP.NE.AND.EX P1, PT, R19, RZ, PT, P1 ;  /* 0x000000ff1300720c */ /* 0x000fda0003f25310 */
[----:B---34-:R-:W-:Y:S05]  /*1020*/  @!P1 BRA `(.L_x_13) ;  /* 0x0000000000289947 */ /* 0x018fea0003800000 */
[----:B------:R-:W2:Y:S02]  /*1030*/  LDC R11, c[0x0][0x734] ;  /* 0x0001cd00ff0b7b82 */ /* 0x000ea40000000800 */
[----:B--2---:R-:W-:-:S05]  /*1040*/  IADD3 R11, P1, R17, R11, RZ ;  /* 0x0000000b110b7210 */ /* 0x004fca0007f3e0ff */
[----:B0-----:R-:W-:-:S04]  /*1050*/  IMAD.X R13, RZ, RZ, R22, P1 ;  /* 0x000000ffff0d7224 */ /* 0x001fc800008e0616 */
[----:B------:R-:W-:-:S04]  /*1060*/  IMAD.WIDE.U32 R6, R13, R18, RZ ;  /* 0x000000120d067225 */ /* 0x000fc800078e00ff */
[----:B------:R-:W-:-:S04]  /*1070*/  IMAD.WIDE.U32 R8, P1, R11, R19, R6 ;  /* 0x000000130b087225 */ /* 0x000fc80007820006 */
[----:B------:R-:W-:-:S04]  /*1080*/  IMAD.WIDE.U32 R6, R11, R18, RZ ;  /* 0x000000120b067225 */ /* 0x000fc800078e00ff */
[----:B------:R-:W-:Y:S01]  /*1090*/  IMAD.X R11, RZ, RZ, RZ, P1 ;  /* 0x000000ffff0b7224 */ /* 0x000fe200008e06ff */
[----:B------:R-:W-:Y:S01]  /*10a0*/  IADD3 RZ, P1, R7, R8, RZ ;  /* 0x0000000807ff7210 */ /* 0x000fe20007f3e0ff */
[----:B------:R-:W-:-:S04]  /*10b0*/  IMAD.MOV.U32 R10, RZ, RZ, R9 ;  /* 0x000000ffff0a7224 */ /* 0x000fc800078e0009 */
[----:B------:R-:W-:-:S08]  /*10c0*/  IMAD.WIDE.U32.X R6, R13, R19, R10, P1 ;  /* 0x000000130d067225 */ /* 0x000fd000008e040a */
.L_x_13:
[-CC-:B------:R-:W-:Y:S01]  /*10d0*/  SHF.R.U64 R27, R6, R0.reuse, R7.reuse ;  /* 0x00000000061b7219 */ /* 0x180fe20000001207 */
[----:B------:R-:W2:Y:S01]  /*10e0*/  LDC.64 R24, c[0x0][0x740] ;  /* 0x0001d000ff187b82 */ /* 0x000ea20000000a00 */
[----:B------:R-:W-:Y:S02]  /*10f0*/  SHF.R.U32.HI R0, RZ, R0, R7 ;  /* 0x00000000ff007219 */ /* 0x000fe40000011607 */
[----:B------:R-:W-:Y:S02]  /*1100*/  IADD3 R9, P1, RZ, -R27, RZ ;  /* 0x8000001bff097210 */ /* 0x000fe40007f3e0ff */
[----:B------:R-:W-:-:S03]  /*1110*/  MOV R6, R17 ;  /* 0x0000001100067202 */ /* 0x000fc60000000f00 */
[----:B------:R-:W3:Y:S01]  /*1120*/  LDC R8, c[0x0][0x718] ;  /* 0x0001c600ff087b82 */ /* 0x000ee20000000800 */
[----:B------:R-:W-:-:S04]  /*1130*/  IMAD.X R7, RZ, RZ, ~R0, P1 ;  /* 0x000000ffff077224 */ /* 0x000fc800008e0e00 */
[-C--:B------:R-:W-:Y:S02]  /*1140*/  IMAD R0, R7, R20.reuse, RZ ;  /* 0x0000001407007224 */ /* 0x080fe400078e02ff */
[----:B------:R-:W-:Y:S01]  /*1150*/  IMAD.MOV.U32 R7, RZ, RZ, R22 ;  /* 0x000000ffff077224 */ /* 0x000fe200078e0016 */
[----:B------:R-:W4:Y:S01]  /*1160*/  LDC R11, c[0x0][0x708] ;  /* 0x0001c200ff0b7b82 */ /* 0x000f220000000800 */
[----:B-1----:R-:W-:Y:S02]  /*1170*/  IMAD.MOV.U32 R22, RZ, RZ, 0x1 ;  /* 0x00000001ff167424 */ /* 0x002fe400078e00ff */
[----:B------:R-:W-:-:S04]  /*1180*/  IMAD.WIDE.U32 R6, R9, R20, R6 ;  /* 0x0000001409067225 */ /* 0x000fc800078e0006 */
[----:B------:R-:W-:Y:S01]  /*1190*/  IMAD R9, R9, R21, R0 ;  /* 0x0000001509097224 */ /* 0x000fe200078e0200 */
[----:B------:R-:W1:Y:S01]  /*11a0*/  LDC R23, c[0x0][0x758] ;  /* 0x0001d600ff177b82 */ /* 0x000e620000000800 */
[----:B--2---:R-:W-:Y:S01]  /*11b0*/  ISETP.NE.U32.AND P1, PT, R24, RZ, PT ;  /* 0x000000ff1800720c */ /* 0x004fe20003f25070 */
[----:B------:R-:W-:Y:S02]  /*11c0*/  IMAD.MOV.U32 R0, RZ, RZ, -0x1 ;  /* 0xffffffffff007424 */ /* 0x000fe400078e00ff */
[----:B------:R-:W-:Y:S01]  /*11d0*/  IMAD.IADD R7, R7, 0x1, R9 ;  /* 0x0000000107077824 */ /* 0x000fe200078e0209 */
[----:B------:R-:W-:-:S03]  /*11e0*/  ISETP.NE.AND.EX P1, PT, R25, RZ, PT, P1 ;  /* 0x000000ff1900720c */ /* 0x000fc60003f25310 */
[----:B------:R-:W2:Y:S01]  /*11f0*/  LDC R21, c[0x0][0x700] ;  /* 0x0001c000ff157b82 */ /* 0x000ea20000000800 */
[-CC-:B---3--:R-:W-:Y:S02]  /*1200*/  SHF.R.U64 R19, R6, R8.reuse, R7.reuse ;  /* 0x0000000806137219 */ /* 0x188fe40000001207 */
[----:B------:R-:W-:-:S05]  /*1210*/  SHF.R.U32.HI R6, RZ, R8, R7 ;  /* 0x00000008ff067219 */ /* 0x000fca0000011607 */
[----:B------:R-:W3:Y:S01]  /*1220*/  LDC R18, c[0x0][0x748] ;  /* 0x0001d200ff127b82 */ /* 0x000ee20000000800 */
[-CC-:B----4-:R-:W-:Y:S02]  /*1230*/  SHF.R.U64 R28, R19, R11.reuse, R6.reuse ;  /* 0x0000000b131c7219 */ /* 0x190fe40000001206 */
[----:B------:R-:W-:-:S05]  /*1240*/  SHF.R.U32.HI R6, RZ, R11, R6 ;  /* 0x0000000bff067219 */ /* 0x000fca0000011606 */
[----:B------:R-:W4:Y:S01]  /*1250*/  LDC R20, c[0x0][0x738] ;  /* 0x0001ce00ff147b82 */ /* 0x000f220000000800 */
[-CC-:B-1----:R-:W-:Y:S02]  /*1260*/  SHF.R.U64 R30, R28, R23.reuse, R6.reuse ;  /* 0x000000171c1e7219 */ /* 0x182fe40000001206 */
[-C--:B------:R-:W-:Y:S02]  /*1270*/  SHF.L.U32 R0, R0, R23.reuse, RZ ;  /* 0x0000001700007219 */ /* 0x080fe400000006ff */
[----:B------:R-:W-:Y:S01]  /*1280*/  SHF.R.U32.HI R7, RZ, R23, R6 ;  /* 0x00000017ff077219 */ /* 0x000fe20000011606 */
[----:B------:R-:W-:Y:S01]  /*1290*/  IMAD.MOV.U32 R6, RZ, RZ, R30 ;  /* 0x000000ffff067224 */ /* 0x000fe200078e001e */
[----:B0-----:R-:W-:Y:S01]  /*12a0*/  LOP3.LUT R13, RZ, R0, RZ, 0x33, !PT ;  /* 0x00000000ff0d7212 */ /* 0x001fe200078e33ff */
[----:B------:R-:W0:Y:S01]  /*12b0*/  LDC R26, c[0x0][0x710] ;  /* 0x0001c400ff1a7b82 */ /* 0x000e220000000800 */
[----:B------:R-:W-:Y:S05]  /*12c0*/  @!P1 BRA `(.L_x_14) ;  /* 0x0000000000289947 */ /* 0x000fea0003800000 */
[----:B------:R-:W1:Y:S02]  /*12d0*/  LDC R11, c[0x0][0x74c] ;  /* 0x0001d300ff0b7b82 */ /* 0x000e640000000800 */
[----:B-1----:R-:W-:-:S05]  /*12e0*/  IADD3 R11, P1, R30, R11, RZ ;  /* 0x0000000b1e0b7210 */ /* 0x002fca0007f3e0ff */
[----:B------:R-:W-:-:S04]  /*12f0*/  IMAD.X R17, RZ, RZ, R7, P1 ;  /* 0x000000ffff117224 */ /* 0x000fc800008e0607 */
[----:B------:R-:W-:-:S04]  /*1300*/  IMAD.WIDE.U32 R6, R17, R24, RZ ;  /* 0x0000001811067225 */ /* 0x000fc800078e00ff */
[----:B------:R-:W-:-:S04]  /*1310*/  IMAD.WIDE.U32 R8, P1, R11, R25, R6 ;  /* 0x000000190b087225 */ /* 0x000fc80007820006 */
[----:B------:R-:W-:Y:S01]  /*1320*/  IMAD.WIDE.U32 R6, R11, R24, RZ ;  /* 0x000000180b067225 */ /* 0x000fe200078e00ff */
[----:B------:R-:W-:-:S03]  /*1330*/  IADD3.X R11, RZ, RZ, RZ, P1, !PT ;  /* 0x000000ffff0b7210 */ /* 0x000fc60000ffe4ff */
[----:B------:R-:W-:Y:S01]  /*1340*/  IMAD.MOV.U32 R10, RZ, RZ, R9 ;  /* 0x000000ffff0a7224 */ /* 0x000fe200078e0009 */
[----:B------:R-:W-:-:S05]  /*1350*/  IADD3 RZ, P1, R7, R8, RZ ;  /* 0x0000000807ff7210 */ /* 0x000fca0007f3e0ff */
[----:B------:R-:W-:-:S08]  /*1360*/  IMAD.WIDE.U32.X R6, R17, R25, R10, P1 ;  /* 0x0000001911067225 */ /* 0x000fd000008e040a */
.L_x_14:
[----:B---3--:R-:W-:Y:S01]  /*1370*/  SHF.R.U64 R5, R6, R18, R7 ;  /* 0x0000001206057219 */ /* 0x008fe20000001207 */
[----:B--2---:R-:W-:Y:S01]  /*1380*/  VIADD R6, R21, 0xffffffff ;  /* 0xffffffff15067836 */ /* 0x004fe20000000000 */
[----:B------:R-:W-:Y:S01]  /*1390*/  SHF.L.U32 R0, R22, R23, RZ ;  /* 0x0000001716007219 */ /* 0x000fe200000006ff */
[----:B------:R-:W-:Y:S01]  /*13a0*/  @P5 IMAD R14, R15, R16, R4 ;  /* 0x000000100f0e5224 */ /* 0x000fe200078e0204 */
[----:B------:R-:W-:Y:S01]  /*13b0*/  LOP3.LUT R13, R28, R13, RZ, 0xc0, !PT ;  /* 0x0000000d1c0d7212 */ /* 0x000fe200078ec0ff */
[----:B------:R-:W-:-:S04]  /*13c0*/  IMAD.MOV R7, RZ, RZ, -R5 ;  /* 0x000000ffff077224 */ /* 0x000fc800078e0a05 */
[----:B------:R-:W-:Y:S01]  /*13d0*/  IMAD R13, R0, R5, R13 ;  /* 0x00000005000d7224 */ /* 0x000fe200078e020d */
[----:B------:R-:W-:Y:S01]  /*13e0*/  LOP3.LUT R5, R19, R6, RZ, 0xc0, !PT ;  /* 0x0000000613057212 */ /* 0x000fe200078ec0ff */
[----:B----4-:R-:W-:Y:S02]  /*13f0*/  IMAD R4, R7, R20, R30 ;  /* 0x0000001407047224 */ /* 0x010fe400078e021e */
[----:B0-----:R-:W-:Y:S02]  /*1400*/  IMAD R0, R13, R26, R14 ;  /* 0x0000001a0d007224 */ /* 0x001fe400078e020e */
[----:B------:R-:W-:Y:S02]  /*1410*/  IMAD R5, R4, R21, R5 ;  /* 0x0000001504057224 */ /* 0x000fe400078e0205 */
[----:B------:R-:W-:-:S03]  /*1420*/  IMAD.MOV.U32 R6, RZ, RZ, 0x1 ;  /* 0x00000001ff067424 */ /* 0x000fc600078e00ff */
[----:B------:R-:W-:Y:S02]  /*1430*/  SEL R7, R5, R0, !P5 ;  /* 0x0000000005077207 */ /* 0x000fe40006800000 */
[----:B------:R-:W-:Y:S01]  /*1440*/  SEL R4, R0, R5, !P5 ;  /* 0x0000000500047207 */ /* 0x000fe20006800000 */
[----:B------:R-:W-:Y:S02]  /*1450*/  IMAD.MOV.U32 R0, RZ, RZ, R27 ;  /* 0x000000ffff007224 */ /* 0x000fe400078e001b */
[----:B------:R2:W-:Y:S04]  /*1460*/  STL [R1+0x98], R7 ;  /* 0x0000980701007387 */ /* 0x0005e80000100800 */
[----:B------:R2:W-:Y:S02]  /*1470*/  STL [R1+0x88], R4 ;  /* 0x0000880401007387 */ /* 0x0005e40000100800 */
.L_x_12:
[----:B------:R-:W-:Y:S05]  /*1480*/  @!P2 BRA `(.L_x_15) ;  /* 0x00000000000ca947 */ /* 0x000fea0003800000 */
[----:B------:R-:W-:Y:S01]  /*1490*/  UCGABAR_WAIT ;  /* 0x0000000000007dc7 */ /* 0x000fe20008000000 */
[----:B------:R-:W-:Y:S01]  /*14a0*/  CCTL.IVALL ;  /* 0x00000000ff00798f */ /* 0x000fe20002000000 */
[----:B------:R-:W-:Y:S05]  /*14b0*/  BRA `(.L_x_16) ;  /* 0x0000000000047947 */ /* 0x000fea0003800000 */
.L_x_15:
[----:B------:R-:W-:Y:S06]  /*14c0*/  BAR.SYNC.DEFER_BLOCKING 0x0 ;  /* 0x0000000000007b1d */ /* 0x000fec0000010000 */
.L_x_16:
[----:B------:R-:W-:Y:S05]  /*14d0*/  @!P3 BRA `(.L_x_17) ;  /* 0x000000f4005cb947 */ /* 0x000fea0003800000 */
[----:B------:R-:W-:-:S06]  /*14e0*/  UISETP.GT.U32.AND UP0, UPT, UR12, 0x1, UPT ;  /* 0x000000010c00788c */ /* 0x000fcc000bf04070 */
[----:B------:R-:W-:-:S13]  /*14f0*/  PLOP3.LUT P1, PT, PT, PT, UP0, 0x80, 0x0 ;  /* 0x000000000000781c */ /* 0x000fda0003f2f008 */
[----:B------:R-:W-:Y:S05]  /*1500*/  @P1 EXIT ;  /* 0x000000000000194d */ /* 0x000fea0003800000 */
.L_x_18:
[----:B------:R-:W-:-:S08]  /*1510*/  NOP ;  /* 0x0000000000007918 */ /* 0x000fd00000000000 */
[----:B------:R-:W3:Y:S02]  /*1520*/  USETMAXREG.TRY_ALLOC.CTAPOOL UP0, 0xe8 ;  /* 0x000000e8000079c8 */ /* 0x000ee40008000600 */
[----:B---3--:R-:W-:-:S13]  /*1530*/  PLOP3.LUT P1, PT, PT, PT, UP0, 0x80, 0x0 ;  /* 0x000000000000781c */ /* 0x008fda0003f2f008 */
[----:B------:R-:W-:Y:S05]  /*1540*/  @!P1 BRA `(.L_x_18) ;  /* 0xfffffffc00f09947 */ /* 0x000fea000383ffff */
[----:B------:R-:W-:-:S13]  /*1550*/  LOP3.LUT P1, RZ, R6, 0xff, RZ, 0xc0, !PT ;  /* 0x000000ff06ff7812 */ /* 0x000fda000782c0ff */
[----:B------:R-:W-:Y:S05]  /*1560*/  @!P1 EXIT ;  /* 0x000000000000994d */ /* 0x000fea0003800000 */
[-C--:B--2---:R-:W-:Y:S01]  /*1570*/  LEA.HI R4, R12, R3.reuse, RZ, 0x2 ;  /* 0x000000030c047211 */ /* 0x084fe200078f10ff */
[----:B------:R-:W2:Y:S01]  /*1580*/  S2UR UR6, SR_CgaCtaId ;  /* 0x00000000000679c3 */ /* 0x000ea20000008800 */
[CC--:B------:R-:W-:Y:S01]  /*1590*/  LEA.HI R2, R3.reuse, R3.reuse, RZ, 0x1 ;  /* 0x0000000303027211 */ /* 0x0c0fe200078f08ff */
[----:B------:R-:W-:Y:S01]  /*15a0*/  ULDC UR8, c[0x0][0x284] ;  /* 0x0000a10000087ab9 */ /* 0x000fe20000000800 */
[--C-:B------:R-:W-:Y:S01]  /*15b0*/  SHF.R.S32.HI R5, RZ, 0x2, R4.reuse ;  /* 0x00000002ff057819 */ /* 0x100fe20000011404 */
[----:B------:R-:W-:Y:S01]  /*15c0*/  UIADD3 UR7, UR16, -0x1, URZ ;  /* 0xffffffff10077890 */ /* 0x000fe2000fffe03f */
[----:B------:R-:W-:Y:S01]  /*15d0*/  SHF.R.S32.HI R6, RZ, 0x1f, R4 ;  /* 0x0000001fff067819 */ /* 0x000fe20000011404 */
[----:B------:R-:W-:Y:S01]  /*15e0*/  UMOV UR12, 0x400 ;  /* 0x00000400000c7882 */ /* 0x000fe20000000000 */
[----:B------:R-:W-:Y:S01]  /*15f0*/  LOP3.LUT R4, R2, 0x3ffffe, RZ, 0xc0, !PT ;  /* 0x003ffffe02047812 */ /* 0x000fe200078ec0ff */
[----:B------:R-:W-:Y:S01]  /*1600*/  UISETP.LT.AND UP0, UPT, URZ, UR21, UPT ;  /* 0x000000153f00728c */ /* 0x000fe2000bf01270 */
[----:B------:R-:W-:Y:S01]  /*1610*/  LEA.HI R12, R12, R3, RZ, 0x5 ;  /* 0x000000030c0c7211 */ /* 0x000fe200078f28ff */
[----:B------:R-:W-:Y:S01]  /*1620*/  ULOP3.LUT UR27, UR14, 0x1, URZ, 0xfc, !UPT ;  /* 0x000000010e1b7892 */ /* 0x000fe2000f8efc3f */
[----:B------:R-:W-:Y:S01]  /*1630*/  LEA.HI R6, R6, R5, RZ, 0x3 ;  /* 0x0000000506067211 */ /* 0x000fe200078f18ff */
[----:B------:R-:W-:Y:S01]  /*1640*/  IMAD.IADD R4, R3, 0x1, -R4 ;  /* 0x0000000103047824 */ /* 0x000fe200078e0a04 */
[----:B------:R-:W-:Y:S01]  /*1650*/  SHF.R.S32.HI R3, RZ, 0x1, R2 ;  /* 0x00000001ff037819 */ /* 0x000fe20000011402 */
[----:B------:R-:W-:Y:S01]  /*1660*/  USEL UR13, URZ, UR21, UP0 ;  /* 0x000000153f0d7287 */ /* 0x000fe20008000000 */
[----:B------:R-:W-:Y:S01]  /*1670*/  LOP3.LUT R6, R6, 0xfffffff8, RZ, 0xc0, !PT ;  /* 0xfffffff806067812 */ /* 0x000fe200078ec0ff */
[----:B------:R-:W-:Y:S01]  /*1680*/  UISETP.NE.AND UP0, UPT, UR7, URZ, UPT ;  /* 0x0000003f0700728c */ /* 0x000fe2000bf05270 */
[----:B------:R-:W-:Y:S01]  /*1690*/  LEA.HI R2, R2, R3, RZ, 0x1 ;  /* 0x0000000302027211 */ /* 0x000fe200078f08ff */
[----:B------:R-:W-:Y:S01]  /*16a0*/  USHF.L.U32 UR26, UR21, 0x1, URZ ;  /* 0x00000001151a7899 */ /* 0x000fe2000800063f */
[----:B------:R-:W-:Y:S01]  /*16b0*/  SHF.R.S32.HI R179, RZ, 0x5, R12 ;  /* 0x00000005ffb37819 */ /* 0x000fe2000001140c */
[----:B------:R-:W-:Y:S01]  /*16c0*/  UIADD3 UR13, -UR13, UR21, URZ ;  /* 0x000000150d0d7290 */ /* 0x000fe2000fffe13f */
[----:B------:R-:W-:Y:S01]  /*16d0*/  IADD3 R6, R5, -R6, RZ ;  /* 0x8000000605067210 */ /* 0x000fe20007ffe0ff */
[----:B------:R-:W-:Y:S01]  /*16e0*/  USEL UR29, URZ, 0x1, UP0 ;  /* 0x000000013f1d7887 */ /* 0x000fe20008000000 */
[----:B------:R-:W-:Y:S01]  /*16f0*/  LOP3.LUT R2, R2, 0x7fffffe, RZ, 0xc0, !PT ;  /* 0x07fffffe02027812 */ /* 0x000fe200078ec0ff */
[C---:B------:R-:W-:Y:S01]  /*1700*/  IMAD R5, R179.reuse, 0x2, R4 ;  /* 0x00000002b3057824 */ /* 0x040fe200078e0204 */
[----:B--2---:R-:W-:Y:S01]  /*1710*/  ULEA UR12, UR6, UR12, 0x18 ;  /* 0x0000000c060c7291 */ /* 0x004fe2000f8ec03f */
[----:B------:R-:W-:Y:S01]  /*1720*/  IMAD R178, R179, 0x10, R6 ;  /* 0x00000010b3b27824 */ /* 0x000fe200078e0206 */
[----:B------:R-:W-:Y:S01]  /*1730*/  USHF.L.U32 UR6, UR7, 0x3, URZ ;  /* 0x0000000307067899 */ /* 0x000fe2000800063f */
[----:B------:R-:W-:Y:S01]  /*1740*/  IMAD.IADD R2, R3, 0x1, -R2 ;  /* 0x0000000103027824 */ /* 0x000fe200078e0a02 */
[----:B------:R-:W-:Y:S01]  /*1750*/  UIADD3 UR28, UR12, 0x70, URZ ;  /* 0x000000700c1c7890 */ /* 0x000fe2000fffe03f */
[--C-:B------:R-:W-:Y:S01]  /*1760*/  IMAD R5, R5, 0x8, R6.reuse ;  /* 0x0000000805057824 */ /* 0x100fe200078e0206 */
[----:B------:R-:W-:Y:S01]  /*1770*/  ULOP3.LUT UR6, UR6, 0x8, URZ, 0xc0, !UPT ;  /* 0x0000000806067892 */ /* 0x000fe2000f8ec03f */
[----:B------:R-:W-:Y:S01]  /*1780*/  IMAD R3, R179, -0x10, -R6 ;  /* 0xfffffff0b3037824 */ /* 0x000fe200078e0a06 */
[----:B------:R-:W-:Y:S01]  /*1790*/  SHF.R.S32.HI R179, RZ, 0x1f, R178 ;  /* 0x0000001fffb37819 */ /* 0x000fe200000114b2 */
[----:B------:R-:W-:Y:S01]  /*17a0*/  IMAD R2, R5, 0x4, R2 ;  /* 0x0000000405027824 */ /* 0x000fe200078e0202 */
[----:B------:R-:W-:-:S02]  /*17b0*/  ULEA UR16, UR16, UR28, 0x3 ;  /* 0x0000001c10107291 */ /* 0x000fc4000f8e183f */
[----:B------:R-:W-:Y:S01]  /*17c0*/  IADD3 R3, R3, UR8, RZ ;  /* 0x0000000803037c10 */ /* 0x000fe2000fffe0ff */
[----:B------:R-:W-:Y:S01]  /*17d0*/  IMAD.SHL.U32 R2, R2, 0x20, RZ ;  /* 0x0000002002027824 */ /* 0x000fe200078e00ff */
[----:B------:R-:W-:Y:S02]  /*17e0*/  ULOP3.LUT UR32, UR6, 0x8, URZ, 0x3c, !UPT ;  /* 0x0000000806207892 */ /* 0x000fe4000f8e3c3f */
[----:B------:R-:W-:Y:S01]  /*17f0*/  ULOP3.LUT UR17, UR6, 0x18, URZ, 0x3c, !UPT ;  /* 0x0000001806117892 */ /* 0x000fe2000f8e3c3f */
[----:B------:R2:W-:Y:S01]  /*1800*/  STL [R1+0xa0], R3 ;  /* 0x0000a00301007387 */ /* 0x0005e20000100800 */
[----:B------:R-:W-:-:S05]  /*1810*/  SHF.R.S32.HI R2, RZ, 0x3, R2 ;  /* 0x00000003ff027819 */ /* 0x000fca0000011402 */
[----:B------:R2:W-:Y:S05]  /*1820*/  STL [R1+0x84], R2 ;  /* 0x0000840201007387 */ /* 0x0005ea0000100800 */
.L_x_227:
[----:B-12---:R-:W-:Y:S01]  /*1830*/  IMAD.U32 R3, RZ, RZ, UR29 ;  /* 0x0000001dff037e24 */ /* 0x006fe2000f8e00ff */
[----:B------:R2:W-:Y:S01]  /*1840*/  STL [R1+0x80], RZ ;  /* 0x000080ff01007387 */ /* 0x0005e20000100800 */
[----:B------:R-:W-:-:S03]  /*1850*/  IMAD.MOV.U32 R2, RZ, RZ, RZ ;  /* 0x000000ffff027224 */ /* 0x000fc600078e00ff */
[----:B------:R-:W-:-:S04]  /*1860*/  SHF.L.U32 R3, R3, 0x1f, RZ ;  /* 0x0000001f03037819 */ /* 0x000fc800000006ff */
[----:B------:R-:W3:Y:S02]  /*1870*/  SYNCS.PHASECHK.TRANS64.TRYWAIT P1, [UR16+-0x8], R3 ;  /* 0xfffff803ff0075a7 */ /* 0x000ee40008020150 */
[----:B0-23--:R-:W-:Y:S05]  /*1880*/  @!P1 BRA `(.L_x_19) ;  /* 0x0000010400349947 */ /* 0x00dfea0003800000 */
.L_x_251:
[----:B------:R3:W-:Y:S01]  /*1890*/  STL [R1+0x7c], RZ ;  /* 0x00007cff01007387 */ /* 0x0007e20000100800 */
[----:B------:R-:W-:Y:S01]  /*18a0*/  UISETP.GE.AND UP0, UPT, UR13, 0x1, UPT ;  /* 0x000000010d00788c */ /* 0x000fe2000bf06270 */
[----:B--2---:R-:W-:Y:S01]  /*18b0*/  IMAD.MOV.U32 R3, RZ, RZ, RZ ;  /* 0x000000ffff037224 */ /* 0x004fe200078e00ff */
[----:B------:R-:W-:Y:S01]  /*18c0*/  UMOV UR6, URZ ;  /* 0x0000003f00067c82 */ /* 0x000fe20008000000 */
[----:B------:R3:W-:Y:S01]  /*18d0*/  STL [R1+0x78], RZ ;  /* 0x000078ff01007387 */ /* 0x0007e20000100800 */
[----:B------:R-:W-:Y:S02]  /*18e0*/  CS2R R4, SRZ ;  /* 0x0000000000047805 */ /* 0x000fe4000001ff00 */
[----:B------:R-:W-:Y:S02]  /*18f0*/  CS2R R6, SRZ ;  /* 0x0000000000067805 */ /* 0x000fe4000001ff00 */
[----:B------:R-:W-:Y:S01]  /*1900*/  PLOP3.LUT P1, PT, PT, PT, UP0, 0x80, 0x0 ;  /* 0x000000000000781c */ /* 0x000fe20003f2f008 */
[----:B------:R3:W-:Y:S01]  /*1910*/  STL [R1+0x74], RZ ;  /* 0x000074ff01007387 */ /* 0x0007e20000100800 */
[----:B------:R-:W-:-:S02]  /*1920*/  CS2R R8, SRZ ;  /* 0x0000000000087805 */ /* 0x000fc4000001ff00 */
[----:B0-----:R-:W-:Y:S02]  /*1930*/  CS2R R10, SRZ ;  /* 0x00000000000a7805 */ /* 0x001fe4000001ff00 */
[----:B------:R-:W-:Y:S01]  /*1940*/  CS2R R12, SRZ ;  /* 0x00000000000c7805 */ /* 0x000fe2000001ff00 */
[----:B------:R3:W-:Y:S01]  /*1950*/  STL [R1+0x70], RZ ;  /* 0x000070ff01007387 */ /* 0x0007e20000100800 */
[----:B------:R-:W-:Y:S02]  /*1960*/  CS2R R14, SRZ ;  /* 0x00000000000e7805 */ /* 0x000fe4000001ff00 */
[----:B-1----:R-:W-:Y:S02]  /*1970*/  CS2R R16, SRZ ;  /* 0x0000000000107805 */ /* 0x002fe4000001ff00 */
[----:B------:R-:W-:Y:S01]  /*1980*/  CS2R R18, SRZ ;  /* 0x0000000000127805 */ /* 0x000fe2000001ff00 */
[----:B------:R3:W-:Y:S01]  /*1990*/  STL [R1+0x6c], RZ ;  /* 0x00006cff01007387 */ /* 0x0007e20000100800 */
[----:B------:R-:W-:-:S02]  /*19a0*/  CS2R R20, SRZ ;  /* 0x0000000000147805 */ /* 0x000fc4000001ff00 */
[----:B------:R-:W-:Y:S02]  /*19b0*/  CS2R R22, SRZ ;  /* 0x0000000000167805 */ /* 0x000fe4000001ff00 */
[----:B------:R-:W-:Y:S01]  /*19c0*/  CS2R R154, SRZ ;  /* 0x00000000009a7805 */ /* 0x000fe2000001ff00 */
[----:B------:R3:W-:Y:S01]  /*19d0*/  STL [R1+0x68], RZ ;  /* 0x000068ff01007387 */ /* 0x0007e20000100800 */
[----:B------:R-:W-:Y:S02]  /*19e0*/  CS2R R156, SRZ ;  /* 0x00000000009c7805 */ /* 0x000fe4000001ff00 */
[----:B------:R-:W-:Y:S02]  /*19f0*/  CS2R R158, SRZ ;  /* 0x00000000009e7805 */ /* 0x000fe4000001ff00 */
        /* <DEDUP_REMOVED lines=43> */
[----:B------:R-:W-:Y:S01]  /*1cb0*/  CS2R R226, SRZ ;  /* 0x0000000000e27805 */ /* 0x000fe2000001ff00 */
[----:B------:R-:W-:Y:S01]  /*1cc0*/  IMAD.MOV.U32 R228, RZ, RZ, RZ ;  /* 0x000000ffffe47224 */ /* 0x000fe200078e00ff */
[----:B------:R3:W-:Y:S01]  /*1cd0*/  STL [R1+0x38], RZ ;  /* 0x000038ff01007387 */ /* 0x0007e20000100800 */
[----:B------:R-:W-:Y:S02]  /*1ce0*/  CS2R R24, SRZ ;  /* 0x0000000000187805 */ /* 0x000fe4000001ff00 */
[----:B------:R-:W-:Y:S02]  /*1cf0*/  CS2R R26, SRZ ;  /* 0x00000000001a7805 */ /* 0x000fe4000001ff00 */
[----:B------:R-:W-:Y:S01]  /*1d00*/  CS2R R28, SRZ ;  /* 0x00000000001c7805 */ /* 0x000fe2000001ff00 */
[----:B------:R3:W-:Y:S01]  /*1d10*/  STL [R1+0x34], RZ ;  /* 0x000034ff01007387 */ /* 0x0007e20000100800 */
[----:B------:R-:W-:Y:S02]  /*1d20*/  CS2R R30, SRZ ;  /* 0x00000000001e7805 */ /* 0x000fe4000001ff00 */
[----:B------:R-:W-:-:S02]  /*1d30*/  CS2R R32, SRZ ;  /* 0x0000000000207805 */ /* 0x000fc4000001ff00 */
[----:B------:R-:W-:Y:S01]  /*1d40*/  CS2R R34, SRZ ;  /* 0x0000000000227805 */ /* 0x000fe2000001ff00 */
        /* <DEDUP_REMOVED lines=48> */
[----:B------:R3:W-:Y:S01]  /*2050*/  STL [R1], RZ ;  /* 0x000000ff01007387 */ /* 0x0007e20000100800 */
[----:B------:R-:W-:Y:S02]  /*2060*/  CS2R R108, SRZ ;  /* 0x00000000006c7805 */ /* 0x000fe4000001ff00 */
[----:B------:R-:W-:Y:S02]  /*2070*/  CS2R R110, SRZ ;  /* 0x00000000006e7805 */ /* 0x000fe4000001ff00 */
[----:B------:R-:W-:Y:S02]  /*2080*/  CS2R R112, SRZ ;  /* 0x0000000000707805 */ /* 0x000fe4000001ff00 */
[----:B------:R-:W-:Y:S02]  /*2090*/  CS2R R114, SRZ ;  /* 0x0000000000727805 */ /* 0x000fe4000001ff00 */
[----:B------:R-:W-:-:S02]  /*20a0*/  CS2R R116, SRZ ;  /* 0x0000000000747805 */ /* 0x000fc4000001ff00 */
[----:B------:R-:W-:Y:S02]  /*20b0*/  CS2R R118, SRZ ;  /* 0x0000000000767805 */ /* 0x000fe4000001ff00 */
        /* <DEDUP_REMOVED lines=15> */
[----:B------:R-:W-:Y:S01]  /*21b0*/  CS2R R150, SRZ ;  /* 0x0000000000967805 */ /* 0x000fe2000001ff00 */
[----:B---3--:R-:W-:Y:S06]  /*21c0*/  @!P1 BRA `(.L_x_20) ;  /* 0x0000001000e49947 */ /* 0x008fec0003800000 */
[----:B------:R-:W-:Y:S01]  /*21d0*/  IMAD.MOV.U32 R2, RZ, RZ, RZ ;  /* 0x000000ffff027224 */ /* 0x000fe200078e00ff */
[----:B------:R-:W-:Y:S01]  /*21e0*/  UMOV UR6, URZ ;  /* 0x0000003f00067c82 */ /* 0x000fe20008000000 */
[----:B------:R-:W-:Y:S01]  /*21f0*/  IMAD.U32 R229, RZ, RZ, UR4 ;  /* 0x00000004ffe57e24 */ /* 0x000fe2000f8e00ff */
[----:B------:R-:W-:Y:S01]  /*2200*/  UPLOP3.LUT UP0, UPT, UPT, UPT, UPT, 0x40, 0x0 ;  /* 0x000000000000789c */ /* 0x000fe20003f0e870 */
[----:B------:R-:W-:Y:S01]  /*2210*/  UMOV UR18, UR13 ;  /* 0x0000000d00127c82 */ /* 0x000fe20008000000 */
[----:B------:R-:W-:Y:S01]  /*2220*/  UMOV UR19, UR5 ;  /* 0x0000000500137c82 */ /* 0x000fe20008000000 */
[----:B------:R-:W-:Y:S01]  /*2230*/  UMOV UR20, UR5 ;  /* 0x0000000500147c82 */ /* 0x000fe20008000000 */
[----:B------:R-:W-:Y:S01]  /*2240*/  UMOV UR7, URZ ;  /* 0x0000003f00077c82 */ /* 0x000fe20008000000 */
[----:B------:R-:W-:-:S06]  /*2250*/  ULDC UR33, c[0x0][0x644] ;  /* 0x0001910000217ab9 */ /* 0x000fcc0000000800 */
.L_x_28:
[----:B------:R-:W-:-:S06]  /*2260*/  UISETP.NE.AND UP1, UPT, UR27, 0x3, UPT ;  /* 0x000000031b00788c */ /* 0x000fcc000bf25270 */
[----:B------:R-:W-:-:S13]  /*2270*/  PLOP3.LUT P2, PT, PT, PT, UP1, 0x80, 0x0 ;  /* 0x000000000000781c */ /* 0x000fda0003f4f018 */
[----:B0----5:R-:W-:Y:S05]  /*2280*/  @!P2 BRA `(.L_x_21) ;  /* 0x000000000004a947 */ /* 0x021fea0003800000 */
[----:B------:R-:W-:Y:S01]  /*2290*/  BPT.TRAP 0x1 ;  /* 0x000000040000795c */ /* 0x000fe20000300000 */
.L_x_21:
[----:B------:R-:W-:Y:S01]  /*22a0*/  ULEA UR8, UR19, UR12, 0x3 ;  /* 0x0000000c13087291 */ /* 0x000fe2000f8e183f */
[----:B------:R-:W-:-:S08]  /*22b0*/  SHF.L.U32 R152, R229, 0x1f, RZ ;  /* 0x0000001fe5987819 */ /* 0x000fd000000006ff */
[----:B------:R0:W1:Y:S01]  /*22c0*/  SYNCS.PHASECHK.TRANS64.TRYWAIT P1, [UR8], R152 ;  /* 0x00000098ff0075a7 */ /* 0x0000620008020148 */
[----:B------:R-:W-:Y:S05]  /*22d0*/  @!P2 BRA `(.L_x_22) ;  /* 0x000000000004a947 */ /* 0x000fea0003800000 */
[----:B------:R-:W-:Y:S01]  /*22e0*/  BPT.TRAP 0x1 ;  /* 0x000000040000795c */ /* 0x000fe20000300000 */
.L_x_22:
[----:B-1----:R-:W-:Y:S05]  /*22f0*/  @P1 BRA `(.L_x_23) ;  /* 0x0000000000081947 */ /* 0x002fea0003800000 */
[----:B------:R-:W1:Y:S02]  /*2300*/  SYNCS.PHASECHK.TRANS64.TRYWAIT P1, [UR8], R152 ;  /* 0x00000098ff0075a7 */ /* 0x000e640008020148 */
[----:B-1----:R-:W-:Y:S05]  /*2310*/  @!P1 BRA `(.L_x_24) ;  /* 0x000000f800a89947 */ /* 0x002fea0003800000 */
.L_x_23:
[----:B------:R2:W-:Y:S04]  /*2320*/  STL [R1+0xa4], R0 ;  /* 0x0000a40001007387 */ /* 0x0005e80000100800 */
[----:B--2---:R-:W2:Y:S01]  /*2330*/  LDL R0, [R1+0x84] ;  /* 0x0000840001007983 */ /* 0x004ea20000100800 */
[----:B-1----:R-:W-:Y:S01]  /*2340*/  MOV R153, UR19 ;  /* 0x0000001300997c02 */ /* 0x002fe20008000f00 */
[----:B------:R-:W-:Y:S02]  /*2350*/  UIADD3 UR8, UR12, 0x180, URZ ;  /* 0x000001800c087890 */ /* 0x000fe4000fffe03f */
[----:B------:R-:W-:Y:S02]  /*2360*/  UIADD3 UR9, UR12, 0x6180, URZ ;  /* 0x000061800c097890 */ /* 0x000fe4000fffe03f */
[----:B------:R-:W-:-:S02]  /*2370*/  USHF.R.U32.HI UR8, URZ, 0x4, UR8 ;  /* 0x000000043f087899 */ /* 0x000fc40008011608 */
[----:B------:R-:W-:Y:S02]  /*2380*/  USHF.R.U32.HI UR9, URZ, 0x4, UR9 ;  /* 0x000000043f097899 */ /* 0x000fe40008011609 */
[----:B------:R-:W-:Y:S02]  /*2390*/  ULOP3.LUT UR8, UR8, 0x3fff, URZ, 0xc0, !UPT ;  /* 0x00003fff08087892 */ /* 0x000fe4000f8ec03f */
[----:B------:R-:W-:Y:S02]  /*23a0*/  ULOP3.LUT UR9, UR9, 0x3fff, URZ, 0xc0, !UPT ;  /* 0x00003fff09097892 */ /* 0x000fe4000f8ec03f */
[----:B------:R-:W-:Y:S02]  /*23b0*/  USEL UR7, UR7, URZ, !UP0 ;  /* 0x0000003f07077287 */ /* 0x000fe4000c000000 */
[----:B------:R-:W-:Y:S02]  /*23c0*/  ULOP3.LUT UR8, UR8, 0x10000, URZ, 0xfc, !UPT ;  /* 0x0001000008087892 */ /* 0x000fe4000f8efc3f */
[----:B------:R-:W-:-:S02]  /*23d0*/  ULOP3.LUT UR9, UR9, 0x10000, URZ, 0xfc, !UPT ;  /* 0x0001000009097892 */ /* 0x000fc4000f8efc3f */
[----:B------:R-:W-:Y:S02]  /*23e0*/  UISETP.NE.U32.AND UP0, UPT, UR7, URZ, UPT ;  /* 0x0000003f0700728c */ /* 0x000fe4000bf05070 */
[----:B------:R-:W-:Y:S02]  /*23f0*/  ULEA UR8, UR19, UR8, 0x8 ;  /* 0x0000000813087291 */ /* 0x000fe4000f8e403f */
[----:B------:R-:W-:Y:S01]  /*2400*/  ULEA UR10, UR19, UR9, 0xb ;  /* 0x00000009130a7291 */ /* 0x000fe2000f8e583f */
[----:B------:R-:W-:Y:S02]  /*2410*/  UMOV UR11, 0x40000040 ;  /* 0x40000040000b7882 */ /* 0x000fe40000000000 */
[----:B------:R-:W-:Y:S01]  /*2420*/  UMOV UR9, 0x80000020 ;  /* 0x8000002000097882 */ /* 0x000fe20000000000 */
[----:B--2---:R-:W-:Y:S02]  /*2430*/  IMAD R153, R153, 0x400, R0 ;  /* 0x0000040099997824 */ /* 0x004fe400078e0200 */
[----:B------:R1:W5:Y:S01]  /*2440*/  LDL.LU R0, [R1+0xa4] ;  /* 0x0000a40001007983 */ /* 0x0003620000300800 */
[----:B------:R-:W-:-:S03]  /*2450*/  UIADD3 UR6, UR6, 0x2, URZ ;  /* 0x0000000206067890 */ /* 0x000fc6000fffe03f */
[----:B0-----:R-:W-:Y:S04]  /*2460*/  LDS R152, [R153+UR12+0x36180] ;  /* 0x0361800c99987984 */ /* 0x001fe80008000800 */
[----:B------:R-:W0:Y:S02]  /*2470*/  LDS R153, [R153+UR12+0x36188] ;  /* 0x0361880c99997984 */ /* 0x000e240008000800 */
[----:B0-----:R-:W-:-:S06]  /*2480*/  WARPGROUP.ARRIVE ;  /* 0x00000000000079c5 */ /* 0x001fcc0000000000 */
[----:B------:R-:W-:Y:S01]  /*2490*/  QGMMA.SP.64x256x64.F32.E4M3.E4M3 R24, gdesc[UR8], R24, UP0, R152 ;  /* 0x07e09800081879f3 */ /* 0x000fe2000bf00a18 */
[----:B------:R-:W-:Y:S02]  /*24a0*/  UIADD3 UR8, UR8, 0x2, URZ ;  /* 0x0000000208087890 */ /* 0x000fe4000fffe03f */
[----:B------:R-:W-:Y:S01]  /*24b0*/  UIADD3 UR10, UR10, 0x4, URZ ;  /* 0x000000040a0a7890 */ /* 0x000fe2000fffe03f */
[----:B------:R-:W-:Y:S01]  /*24c0*/  UMOV UR9, 0x80000020 ;  /* 0x8000002000097882 */ /* 0x000fe20000000000 */
[----:B------:R-:W-:Y:S01]  /*24d0*/  UMOV UR11, 0x40000040 ;  /* 0x40000040000b7882 */ /* 0x000fe20000000000 */
[----:B------:R-:W-:-:S04]  /*24e0*/  UISETP.NE.AND UP0, UPT, UR6, UR33, UPT ;  /* 0x000000210600728c */ /* 0x000fc8000bf05270 */
[----:B------:R-:W-:-:S04]  /*24f0*/  USEL UR7, URZ, 0x1, UP0 ;  /* 0x000000013f077887 */ /* 0x000fc80008000000 */
[----:B------:R-:W-:-:S06]  /*2500*/  UISETP.NE.AND UP0, UPT, UR7, URZ, UPT ;  /* 0x0000003f0700728c */ /* 0x000fcc000bf05270 */
[----:B------:R-:W-:-:S12]  /*2510*/  PLOP3.LUT P1, PT, PT, PT, UP0, 0x80, 0x0 ;  /* 0x000000000000781c */ /* 0x000fd80003f2f008 */
[----:B------:R-:W-:Y:S03]  /*2520*/  QGMMA.SP.64x256x64.F32.E4M3.E4M3 R24, gdesc[UR8], R24, R153, gsb0 ;  /* 0x07e09900081879f3 */ /* 0x000fe60008000a18 */
[----:B------:R-:W-:Y:S02]  /*2530*/  WARPGROUP.DEPBAR.LE gsb0, 0x0 ;  /* 0x00008000000079c5 */ /* 0x000fe40000010000 */
[----:B-1----:R-:W-:Y:S05]  /*2540*/  @!P1 BRA `(.L_x_25) ;  /* 0x0000000c00989947 */ /* 0x002fea0003800000 */
[----:B------:R0:W-:Y:S01]  /*2550*/  STL [R1+0xb0], R2 ;  /* 0x0000b00201007387 */ /* 0x0001e20000100800 */
[----:B------:R-:W-:-:S01]  /*2560*/  FADD R227, R25, R227 ;  /* 0x000000e319e37221 */ /* 0x000fc20000000000 */
[----:B------:R-:W-:Y:S01]  /*2570*/  FADD R226, R26, R226 ;  /* 0x000000e21ae27221 */ /* 0x000fe20000000000 */
[----:B------:R-:W-:-:S01]  /*2580*/  FADD R225, R27, R225 ;  /* 0x000000e11be17221 */ /* 0x000fc20000000000 */
[----:B0-----:R-:W2:Y:S04]  /*2590*/  LDL.LU R2, [R1+0x3c] ;  /* 0x00003c0001027983 */ /* 0x001ea80000300800 */
[----:B------:R0:W-:Y:S01]  /*25a0*/  STL [R1+0xac], R179 ;  /* 0x0000acb301007387 */ /* 0x0001e20000100800 */
[----:B------:R-:W-:-:S01]  /*25b0*/  FADD R224, R28, R224 ;  /* 0x000000e01ce07221 */ /* 0x000fc20000000000 */
[----:B------:R-:W-:-:S02]  /*25c0*/  FADD R223, R29, R223 ;  /* 0x000000df1ddf7221 */ /* 0x000fc40000000000 */
[----:B0-----:R-:W3:Y:S04]  /*25d0*/  LDL.LU R179, [R1+0x38] ;  /* 0x0000380001b37983 */ /* 0x001ee80000300800 */
[----:B------:R0:W-:Y:S01]  /*25e0*/  STL [R1+0xa8], R178 ;  /* 0x0000a8b201007387 */ /* 0x0001e20000100800 */
[----:B------:R-:W-:-:S03]  /*25f0*/  FADD R222, R30, R222 ;  /* 0x000000de1ede7221 */ /* 0x000fc60000000000 */
[----:B0-----:R-:W4:Y:S04]  /*2600*/  LDL.LU R178, [R1+0x34] ;  /* 0x0000340001b27983 */ /* 0x001f280000300800 */
[----:B-----5:R0:W-:Y:S01]  /*2610*/  STL [R1+0xa4], R0 ;  /* 0x0000a40001007387 */ /* 0x0201e20000100800 */
[----:B------:R-:W-:-:S03]  /*2620*/  FADD R221, R31, R221 ;  /* 0x000000dd1fdd7221 */ /* 0x000fc60000000000 */
[----:B0-----:R-:W4:Y:S01]  /*2630*/  LDL.LU R0, [R1+0x30] ;  /* 0x0000300001007983 */ /* 0x001f220000300800 */
[----:B------:R-:W-:-:S03]  /*2640*/  FADD R228, R24, R228 ;  /* 0x000000e418e47221 */ /* 0x000fc60000000000 */
[----:B------:R0:W-:Y:S01]  /*2650*/  STL [R1+0xb4], R227 ;  /* 0x0000b4e301007387 */ /* 0x0001e20000100800 */
[----:B------:R-:W-:-:S03]  /*2660*/  FADD R220, R32, R220 ;  /* 0x000000dc20dc7221 */ /* 0x000fc60000000000 */
[----:B0-----:R-:W4:Y:S04]  /*2670*/  LDL.LU R227, [R1+0x2c] ;  /* 0x00002c0001e37983 */ /* 0x001f280000300800 */
        /* <DEDUP_REMOVED lines=12> */
[----:B------:R0:W-:Y:S04]  /*2740*/  STL [R1+0xc8], R222 ;  /* 0x0000c8de01007387 */ /* 0x0001e80000100800 */
        /* <DEDUP_REMOVED lines=12> */
[----:B0-----:R-:W4:Y:S01]  /*2810*/  LDL.LU R216, [R1] ;  /* 0x0000000001d87983 */ /* 0x001f220000300800 */
[----:B------:R-:W-:-:S01]  /*2820*/  FADD R215, R37, R215 ;  /* 0x000000d725d77221 */ /* 0x000fc20000000000 */
[----:B------:R-:W-:Y:S01]  /*2830*/  FADD R214, R38, R214 ;  /* 0x000000d626d67221 */ /* 0x000fe20000000000 */
[----:B------:R-:W-:-:S01]  /*2840*/  FADD R213, R39, R213 ;  /* 0x000000d527d57221 */ /* 0x000fc20000000000 */
[----:B------:R-:W-:Y:S01]  /*2850*/  FADD R212, R40, R212 ;  /* 0x000000d428d47221 */ /* 0x000fe20000000000 */
[----:B------:R-:W-:-:S01]  /*2860*/  FADD R211, R41, R211 ;  /* 0x000000d329d37221 */ /* 0x000fc20000000000 */
[----:B------:R0:W-:Y:S01]  /*2870*/  STL [R1+0xe4], R215 ;  /* 0x0000e4d701007387 */ /* 0x0001e20000100800 */
[----:B------:R-:W-:-:S01]  /*2880*/  FADD R210, R42, R210 ;  /* 0x000000d22ad27221 */ /* 0x000fc20000000000 */
[----:B------:R-:W-:Y:S01]  /*2890*/  FADD R209, R43, R209 ;  /* 0x000000d12bd17221 */ /* 0x000fe20000000000 */
        /* <DEDUP_REMOVED lines=74> */
[----:B--2---:R-:W-:-:S01]  /*2d40*/  FADD R2, R133, R2 ;  /* 0x0000000285027221 */ /* 0x004fc20000000000 */
[----:B---3--:R-:W-:Y:S01]  /*2d50*/  FADD R179, R132, R179 ;  /* 0x000000b384b37221 */ /* 0x008fe20000000000 */
[----:B----4-:R-:W-:-:S01]  /*2d60*/  FADD R178, R131, R178 ;  /* 0x000000b283b27221 */ /* 0x010fc20000000000 */
        /* <DEDUP_REMOVED lines=12> */
[----:B------:R-:W-:-:S05]  /*2e30*/  FADD R216, R118, R216 ;  /* 0x000000d876d87221 */ /* 0x000fca0000000000 */
[----:B------:R1:W-:Y:S04]  /*2e40*/  STL [R1], R216 ;  /* 0x000000d801007387 */ /* 0x0003e80000100800 */
[----:B------:R2:W-:Y:S04]  /*2e50*/  STL [R1+0x4], R217 ;  /* 0x000004d901007387 */ /* 0x0005e80000100800 */
        /* <DEDUP_REMOVED lines=10> */
[----:B------:R-:W-:Y:S04]  /*2f00*/  STL [R1+0x30], R0 ;  /* 0x0000300001007387 */ /* 0x000fe80000100800 */
[----:B0-----:R-:W4:Y:S04]  /*2f10*/  LDL.LU R215, [R1+0x40] ;  /* 0x0000400001d77983 */ /* 0x001f280000300800 */
[----:B------:R-:W-:Y:S04]  /*2f20*/  STL [R1+0x34], R178 ;  /* 0x000034b201007387 */ /* 0x000fe80000100800 */
[----:B-1----:R-:W4:Y:S04]  /*2f30*/  LDL.LU R216, [R1+0x44] ;  /* 0x0000440001d87983 */ /* 0x002f280000300800 */
[----:B------:R-:W-:Y:S04]  /*2f40*/  STL [R1+0x38], R179 ;  /* 0x000038b301007387 */ /* 0x000fe80000100800 */
[----:B--2---:R-:W2:Y:S04]  /*2f50*/  LDL.LU R217, [R1+0x48] ;  /* 0x0000480001d97983 */ /* 0x004ea80000300800 */
[----:B------:R0:W-:Y:S04]  /*2f60*/  STL [R1+0x3c], R2 ;  /* 0x00003c0201007387 */ /* 0x0001e80000100800 */
[----:B---3--:R-:W3:Y:S04]  /*2f70*/  LDL.LU R218, [R1+0x4c] ;  /* 0x00004c0001da7983 */ /* 0x008ee80000300800 */
[----:B----4-:R-:W4:Y:S04]  /*2f80*/  LDL.LU R219, [R1+0x50] ;  /* 0x0000500001db7983 */ /* 0x010f280000300800 */
[----:B------:R-:W4:Y:S04]  /*2f90*/  LDL.LU R220, [R1+0x54] ;  /* 0x0000540001dc7983 */ /* 0x000f280000300800 */
[----:B------:R-:W4:Y:S04]  /*2fa0*/  LDL.LU R221, [R1+0x58] ;  /* 0x0000580001dd7983 */ /* 0x000f280000300800 */
[----:B------:R-:W4:Y:S04]  /*2fb0*/  LDL.LU R222, [R1+0x5c] ;  /* 0x00005c0001de7983 */ /* 0x000f280000300800 */
[----:B------:R-:W4:Y:S04]  /*2fc0*/  LDL.LU R223, [R1+0x60] ;  /* 0x0000600001df7983 */ /* 0x000f280000300800 */
[----:B------:R-:W4:Y:S04]  /*2fd0*/  LDL.LU R224, [R1+0x64] ;  /* 0x0000640001e07983 */ /* 0x000f280000300800 */
[----:B------:R-:W4:Y:S04]  /*2fe0*/  LDL.LU R225, [R1+0x68] ;  /* 0x0000680001e17983 */ /* 0x000f280000300800 */
[----:B------:R-:W4:Y:S04]  /*2ff0*/  LDL.LU R226, [R1+0x6c] ;  /* 0x00006c0001e27983 */ /* 0x000f280000300800 */
[----:B------:R-:W4:Y:S04]  /*3000*/  LDL.LU R227, [R1+0x70] ;  /* 0x0000700001e37983 */ /* 0x000f280000300800 */
[----:B0-----:R-:W4:Y:S04]  /*3010*/  LDL.LU R2, [R1+0x74] ;  /* 0x0000740001027983 */ /* 0x001f280000300800 */
[----:B------:R-:W4:Y:S04]  /*3020*/  LDL.LU R179, [R1+0x78] ;  /* 0x0000780001b37983 */ /* 0x000f280000300800 */
[----:B------:R-:W4:Y:S04]  /*3030*/  LDL.LU R178, [R1+0x7c] ;  /* 0x00007c0001b27983 */ /* 0x000f280000300800 */
[----:B------:R-:W4:Y:S01]  /*3040*/  LDL.LU R0, [R1+0x80] ;  /* 0x0000800001007983 */ /* 0x000f220000300800 */
[----:B------:R-:W-:-:S05]  /*3050*/  FADD R215, R134, R215 ;  /* 0x000000d786d77221 */ /* 0x000fca0000000000 */
[----:B------:R0:W-:Y:S01]  /*3060*/  STL [R1+0x40], R215 ;  /* 0x000040d701007387 */ /* 0x0001e20000100800 */
[----:B------:R-:W-:-:S03]  /*3070*/  FADD R216, R135, R216 ;  /* 0x000000d887d87221 */ /* 0x000fc60000000000 */
[----:B0-----:R0:W5:Y:S01]  /*3080*/  LDL.LU R215, [R1+0xe4] ;  /* 0x0000e40001d77983 */ /* 0x0011620000300800 */
[----:B--2---:R-:W-:-:S03]  /*3090*/  FADD R217, R136, R217 ;  /* 0x000000d988d97221 */ /* 0x004fc60000000000 */
[----:B------:R1:W-:Y:S01]  /*30a0*/  STL [R1+0x44], R216 ;  /* 0x000044d801007387 */ /* 0x0003e20000100800 */
[----:B---3--:R-:W-:-:S01]  /*30b0*/  FADD R218, R137, R218 ;  /* 0x000000da89da7221 */ /* 0x008fc20000000000 */
[----:B----4-:R-:W-:Y:S02]  /*30c0*/  FADD R219, R138, R219 ;  /* 0x000000db8adb7221 */ /* 0x010fe40000000000 */
[----:B-1----:R0:W5:Y:S01]  /*30d0*/  LDL.LU R216, [R1+0xe0] ;  /* 0x0000e00001d87983 */ /* 0x0021620000300800 */
[----:B------:R-:W-:-:S03]  /*30e0*/  FADD R220, R139, R220 ;  /* 0x000000dc8bdc7221 */ /* 0x000fc60000000000 */
[----:B------:R1:W-:Y:S01]  /*30f0*/  STL [R1+0x48], R217 ;  /* 0x000048d901007387 */ /* 0x0003e20000100800 */
[----:B------:R-:W-:-:S03]  /*3100*/  FADD R221, R140, R221 ;  /* 0x000000dd8cdd7221 */ /* 0x000fc60000000000 */
[----:B-1----:R0:W5:Y:S01]  /*3110*/  LDL.LU R217, [R1+0xdc] ;  /* 0x0000dc0001d97983 */ /* 0x0021620000300800 */
[----:B------:R-:W-:-:S03]  /*3120*/  FADD R222, R141, R222 ;  /* 0x000000de8dde7221 */ /* 0x000fc60000000000 */
[----:B------:R1:W-:Y:S01]  /*3130*/  STL [R1+0x4c], R218 ;  /* 0x00004cda01007387 */ /* 0x0003e20000100800 */
[----:B------:R-:W-:-:S01]  /*3140*/  FADD R223, R142, R223 ;  /* 0x000000df8edf7221 */ /* 0x000fc20000000000 */
[----:B------:R-:W-:Y:S02]  /*3150*/  FADD R224, R143, R224 ;  /* 0x000000e08fe07221 */ /* 0x000fe40000000000 */
[----:B-1----:R0:W5:Y:S04]  /*3160*/  LDL.LU R218, [R1+0xd8] ;  /* 0x0000d80001da7983 */ /* 0x0021680000300800 */
[----:B------:R1:W-:Y:S01]  /*3170*/  STL [R1+0x50], R219 ;  /* 0x000050db01007387 */ /* 0x0003e20000100800 */
[----:B------:R-:W-:-:S01]  /*3180*/  FADD R225, R144, R225 ;  /* 0x000000e190e17221 */ /* 0x000fc20000000000 */
[----:B------:R-:W-:-:S02]  /*3190*/  FADD R226, R145, R226 ;  /* 0x000000e291e27221 */ /* 0x000fc40000000000 */
[----:B-1----:R0:W5:Y:S04]  /*31a0*/  LDL.LU R219, [R1+0xd4] ;  /* 0x0000d40001db7983 */ /* 0x0021680000300800 */
[----:B------:R1:W-:Y:S01]  /*31b0*/  STL [R1+0x54], R220 ;  /* 0x000054dc01007387 */ /* 0x0003e20000100800 */
[----:B------:R-:W-:-:S03]  /*31c0*/  FADD R227, R146, R227 ;  /* 0x000000e392e37221 */ /* 0x000fc60000000000 */
        /* <DEDUP_REMOVED lines=13> */
[----:B------:R1:W-:Y:S04]  /*32a0*/  STL [R1+0x68], R225 ;  /* 0x000068e101007387 */ /* 0x0003e80000100800 */
[----:B-1----:R0:W5:Y:S04]  /*32b0*/  LDL.LU R225, [R1+0xbc] ;  /* 0x0000bc0001e17983 */ /* 0x0021680000300800 */
[----:B------:R1:W-:Y:S04]  /*32c0*/  STL [R1+0x6c], R226 ;  /* 0x00006ce201007387 */ /* 0x0003e80000100800 */
[----:B-1----:R0:W5:Y:S04]  /*32d0*/  LDL.LU R226, [R1+0xb8] ;  /* 0x0000b80001e27983 */ /* 0x0021680000300800 */
[----:B------:R1:W-:Y:S04]  /*32e0*/  STL [R1+0x70], R227 ;  /* 0x000070e301007387 */ /* 0x0003e80000100800 */
[----:B-1----:R0:W5:Y:S04]  /*32f0*/  LDL.LU R227, [R1+0xb4] ;  /* 0x0000b40001e37983 */ /* 0x0021680000300800 */
[----:B------:R1:W-:Y:S04]  /*3300*/  STL [R1+0x74], R2 ;  /* 0x0000740201007387 */ /* 0x0003e80000100800 */
[----:B-1----:R-:W2:Y:S04]  /*3310*/  LDL.LU R2, [R1+0xb0] ;  /* 0x0000b00001027983 */ /* 0x002ea80000300800 */
[----:B------:R1:W-:Y:S04]  /*3320*/  STL [R1+0x78], R179 ;  /* 0x000078b301007387 */ /* 0x0003e80000100800 */
[----:B-1----:R0:W5:Y:S04]  /*3330*/  LDL.LU R179, [R1+0xac] ;  /* 0x0000ac0001b37983 */ /* 0x0021680000300800 */
[----:B------:R1:W-:Y:S04]  /*3340*/  STL [R1+0x7c], R178 ;  /* 0x00007cb201007387 */ /* 0x0003e80000100800 */
[----:B-1----:R0:W5:Y:S04]  /*3350*/  LDL.LU R178, [R1+0xa8] ;  /* 0x0000a80001b27983 */ /* 0x0021680000300800 */
[----:B------:R1:W-:Y:S04]  /*3360*/  STL [R1+0x80], R0 ;  /* 0x0000800001007387 */ /* 0x0003e80000100800 */
[----:B-1----:R0:W5:Y:S01]  /*3370*/  LDL.LU R0, [R1+0xa4] ;  /* 0x0000a40001007983 */ /* 0x0021620000300800 */
[----:B------:R-:W-:-:S02]  /*3380*/  WARPGROUP.DEPBAR.LE gsb0, 0x0 ;  /* 0x00008000000079c5 */ /* 0x000fc40000010000 */
[----:B------:R-:W-:Y:S01]  /*3390*/  UMOV UR6, URZ ;  /* 0x0000003f00067c82 */ /* 0x000fe20008000000 */
[----:B0-2---:R-:W-:-:S07]  /*33a0*/  FADD R2, R2, R151 ;  /* 0x0000009702027221 */ /* 0x005fce0000000000 */
.L_x_25:
[----:B------:R-:W-:Y:S05]  /*33b0*/  @!P2 BRA `(.L_x_26) ;  /* 0x000000000004a947 */ /* 0x000fea0003800000 */
[----:B------:R-:W-:Y:S01]  /*33c0*/  BPT.TRAP 0x1 ;  /* 0x000000040000795c */ /* 0x000fe20000300000 */
.L_x_26:
[----:B-----5:R0:W-:Y:S04]  /*33d0*/  STL [R1+0xa4], R0 ;  /* 0x0000a40001007387 */ /* 0x0201e80000100800 */
[----:B0-----:R-:W2:Y:S01]  /*33e0*/  LDL R0, [R1+0x8c] ;  /* 0x00008c0001007983 */ /* 0x001ea20000100800 */
[----:B------:R-:W-:-:S05]  /*33f0*/  IMAD.U32 R152, RZ, RZ, UR20 ;  /* 0x00000014ff987e24 */ /* 0x000fca000f8e00ff */
[----:B------:R-:W-:-:S05]  /*3400*/  @P0 LEA R152, R152, UR12, 0x3 ;  /* 0x0000000c98980c11 */ /* 0x000fca000f8e18ff */
[----:B------:R-:W-:Y:S01]  /*3410*/  @P0 VIADD R152, R152, 0x30 ;  /* 0x0000003098980836 */ /* 0x000fe20000000000 */
[----:B------:R-:W-:-:S06]  /*3420*/  UISETP.GT.U32.AND UP1, UPT, UR14, 0x1, UPT ;  /* 0x000000010e00788c */ /* 0x000fcc000bf24070 */
[----:B------:R-:W-:Y:S02]  /*3430*/  PLOP3.LUT P1, PT, PT, PT, UP1, 0x80, 0x0 ;  /* 0x000000000000781c */ /* 0x000fe40003f2f018 */
[----:B--2---:R-:W-:Y:S02]  /*3440*/  @P0 PRMT R152, R0, 0x654, R152 ;  /* 0x0000065400980816 */ /* 0x004fe40000000098 */
[----:B------:R0:W5:Y:S02]  /*3450*/  LDL.LU R0, [R1+0xa4] ;  /* 0x0000a40001007983 */ /* 0x0001640000300800 */
[----:B------:R0:W-:Y:S07]  /*3460*/  @P0 SYNCS.ARRIVE.TRANS64.RED.A1T0 RZ, [R152+URZ], RZ ;  /* 0x000000ff98ff09a7 */ /* 0x0001ee000810043f */
[----:B------:R-:W-:Y:S05]  /*3470*/  @P1 BRA `(.L_x_27) ;  /* 0x0000000000041947 */ /* 0x000fea0003800000 */
[----:B------:R-:W-:Y:S01]  /*3480*/  BPT.TRAP 0x1 ;  /* 0x000000040000795c */ /* 0x000fe20000300000 */
.L_x_27:
[----:B------:R-:W-:Y:S02]  /*3490*/  UISETP.GT.AND UP3, UPT, UR18, 0x1, UPT ;  /* 0x000000011200788c */ /* 0x000fe4000bf64270 */
[----:B------:R-:W-:Y:S02]  /*34a0*/  UIADD3 UR19, UR19, 0x1, URZ ;  /* 0x0000000113137890 */ /* 0x000fe4000fffe03f */
[----:B------:R-:W-:Y:S02]  /*34b0*/  UIADD3 UR20, UR20, 0x1, URZ ;  /* 0x0000000114147890 */ /* 0x000fe4000fffe03f */
[----:B------:R-:W-:Y:S01]  /*34c0*/  PLOP3.LUT P1, PT, PT, PT, UP3, 0x80, 0x0 ;  /* 0x000000000000781c */ /* 0x000fe20003f2f038 */
[----:B------:R-:W-:Y:S02]  /*34d0*/  UISETP.NE.AND UP1, UPT, UR19, 0x6, UPT ;  /* 0x000000061300788c */ /* 0x000fe4000bf25270 */
[----:B------:R-:W-:Y:S02]  /*34e0*/  UISETP.NE.AND UP2, UPT, UR20, 0x6, UPT ;  /* 0x000000061400788c */ /* 0x000fe4000bf45270 */
[----:B------:R-:W-:-:S02]  /*34f0*/  USEL UR7, URZ, 0x1, UP1 ;  /* 0x000000013f077887 */ /* 0x000fc40008800000 */
[----:B------:R-:W-:Y:S02]  /*3500*/  UIADD3 UR18, UR18, -0x1, URZ ;  /* 0xffffffff12127890 */ /* 0x000fe4000fffe03f */
[----:B------:R-:W-:Y:S02]  /*3510*/  USEL UR19, UR19, URZ, UP1 ;  /* 0x0000003f13137287 */ /* 0x000fe40008800000 */
[----:B------:R-:W-:Y:S01]  /*3520*/  LOP3.LUT R229, R229, UR7, RZ, 0x3c, !PT ;  /* 0x00000007e5e57c12 */ /* 0x000fe2000f8e3cff */
[----:B------:R-:W-:Y:S01]  /*3530*/  USEL UR20, UR20, URZ, UP2 ;  /* 0x0000003f14147287 */ /* 0x000fe20009000000 */
[----:B------:R-:W-:Y:S01]  /*3540*/  UMOV UR7, 0x1 ;  /* 0x0000000100077882 */ /* 0x000fe20000000000 */
[----:B------:R-:W-:Y:S10]  /*3550*/  @P1 BRA `(.L_x_28) ;  /* 0xffffffec00401947 */ /* 0x000ff4000383ffff */
.L_x_20:
[----:B------:R1:W-:Y:S04]  /*3560*/  STL [R1+0x9c], R2 ;  /* 0x00009c0201007387 */ /* 0x0003e80000100800 */
[----:B-1----:R-:W2:Y:S04]  /*3570*/  LDL.LU R2, [R1+0x80] ;  /* 0x0000800001027983 */ /* 0x002ea80000300800 */
[----:B--2---:R1:W-:Y:S04]  /*3580*/  STL [R1+0x80], R2 ;  /* 0x0000800201007387 */ /* 0x0043e80000100800 */
        /* <DEDUP_REMOVED lines=55> */
[----:B------:R1:W5:Y:S01]  /*3900*/  LDL.LU R229, [R1+0xc] ;  /* 0x00000c0001e57983 */ /* 0x0003620000300800 */
[----:B------:R-:W-:-:S04]  /*3910*/  UISETP.NE.AND UP0, UPT, UR6, URZ, UPT ;  /* 0x0000003f0600728c */ /* 0x000fc8000bf05270 */
[----:B------:R-:W-:-:S06]  /*3920*/  USEL UR6, URZ, 0x1, !UP0 ;  /* 0x000000013f067887 */ /* 0x000fcc000c000000 */
[----:B------:R-:W-:Y:S01]  /*3930*/  ISETP.NE.AND P1, PT, RZ, UR6, PT ;  /* 0x00000006ff007c0c */ /* 0x000fe2000bf25270 */
[----:B--2---:R2:W-:Y:S04]  /*3940*/  STL [R1+0x10], R2 ;  /* 0x0000100201007387 */ /* 0x0045e80000100800 */
[----:B------:R1:W5:Y:S04]  /*3950*/  LDL.LU R153, [R1+0x8] ;  /* 0x0000080001997983 */ /* 0x0003680000300800 */
[----:B0-----:R1:W5:Y:S04]  /*3960*/  LDL.LU R152, [R1+0x4] ;  /* 0x0000040001987983 */ /* 0x0013680000300800 */
[----:B--2---:R1:W5:Y:S01]  /*3970*/  LDL.LU R2, [R1] ;  /* 0x0000000001027983 */ /* 0x0043620000300800 */
[----:B------:R-:W-:Y:S05]  /*3980*/  @!P1 BRA `(.L_x_29) ;  /* 0x0000000c00e49947 */ /* 0x000fea0003800000 */
[----:B------:R0:W-:Y:S04]  /*3990*/  STL [R1+0xac], R179 ;  /* 0x0000acb301007387 */ /* 0x0001e80000100800 */
[----:B0-----:R-:W2:Y:S04]  /*39a0*/  LDL.LU R179, [R1+0x7c] ;  /* 0x00007c0001b37983 */ /* 0x001ea80000300800 */
[----:B--2---:R0:W-:Y:S04]  /*39b0*/  STL [R1+0xb0], R179 ;  /* 0x0000b0b301007387 */ /* 0x0041e80000100800 */
        /* <DEDUP_REMOVED lines=53> */
[----:B------:R0:W-:Y:S04]  /*3d10*/  STL [R1+0xa8], R178 ;  /* 0x0000a8b201007387 */ /* 0x0001e80000100800 */
[----:B0-----:R-:W3:Y:S04]  /*3d20*/  LDL.LU R178, [R1+0x80] ;  /* 0x0000800001b27983 */ /* 0x001ee80000300800 */
[----:B-----5:R0:W-:Y:S04]  /*3d30*/  STL [R1+0xa4], R0 ;  /* 0x0000a40001007387 */ /* 0x0201e80000100800 */
[----:B0-----:R-:W4:Y:S01]  /*3d40*/  LDL.LU R0, [R1+0x9c] ;  /* 0x00009c0001007983 */ /* 0x001f220000300800 */
[----:B------:R-:W-:Y:S01]  /*3d50*/  FADD R228, R24, R228 ;  /* 0x000000e418e47221 */ /* 0x000fe20000000000 */
        /* <DEDUP_REMOVED lines=97> */
[----:B--2---:R-:W-:-:S05]  /*4370*/  FADD R179, R122, R179 ;  /* 0x000000b37ab37221 */ /* 0x004fca0000000000 */
[----:B------:R0:W-:Y:S04]  /*4380*/  STL [R1+0x10], R179 ;  /* 0x000010b301007387 */ /* 0x0001e80000100800 */
[----:B0-----:R-:W2:Y:S02]  /*4390*/  LDL.LU R179, [R1+0x118] ;  /* 0x0001180001b37983 */ /* 0x001ea40000300800 */
        /* <DEDUP_REMOVED lines=77> */
[----:B0-----:R-:W2:Y:S01]  /*4870*/  LDL.LU R179, [R1+0xb0] ;  /* 0x0000b00001b37983 */ /* 0x001ea20000300800 */
[----:B---3--:R-:W-:Y:S01]  /*4880*/  FADD R178, R150, R178 ;  /* 0x000000b296b27221 */ /* 0x008fe20000000000 */
[----:B----4-:R-:W-:Y:S01]  /*4890*/  FADD R0, R151, R0 ;  /* 0x0000000097007221 */ /* 0x010fe20000000000 */
[----:B--2---:R-:W-:-:S05]  /*48a0*/  FADD R179, R149, R179 ;  /* 0x000000b395b37221 */ /* 0x004fca0000000000 */
[----:B------:R0:W-:Y:S04]  /*48b0*/  STL [R1+0x7c], R179 ;  /* 0x00007cb301007387 */ /* 0x0001e80000100800 */
[----:B0-----:R0:W5:Y:S04]  /*48c0*/  LDL.LU R179, [R1+0xac] ;  /* 0x0000ac0001b37983 */ /* 0x0011680000300800 */
[----:B------:R2:W-:Y:S04]  /*48d0*/  STL [R1+0x80], R178 ;  /* 0x000080b201007387 */ /* 0x0005e80000100800 */
[----:B--2---:R0:W5:Y:S04]  /*48e0*/  LDL.LU R178, [R1+0xa8] ;  /* 0x0000a80001b27983 */ /* 0x0041680000300800 */
[----:B------:R2:W-:Y:S04]  /*48f0*/  STL [R1+0x9c], R0 ;  /* 0x00009c0001007387 */ /* 0x0005e80000100800 */
[----:B--2---:R0:W5:Y:S01]  /*4900*/  LDL.LU R0, [R1+0xa4] ;  /* 0x0000a40001007983 */ /* 0x0041620000300800 */
[----:B------:R-:W-:-:S02]  /*4910*/  WARPGROUP.DEPBAR.LE gsb0, 0x0 ;  /* 0x00008000000079c5 */ /* 0x000fc40000010000 */
.L_x_29:
[----:B------:R-:W2:Y:S01]  /*4920*/  S2R R25, SR_TID.X ;  /* 0x0000000000197919 */ /* 0x000ea20000002100 */
[----:B------:R-:W-:Y:S01]  /*4930*/  IMAD.U32 R24, RZ, RZ, UR29 ;  /* 0x0000001dff187e24 */ /* 0x000fe2000f8e00ff */
[----:B------:R-:W-:Y:S01]  /*4940*/  UIADD3 UR5, UR5, UR26, URZ ;  /* 0x0000001a05057290 */ /* 0x000fe2000fffe03f */
[----:B------:R-:W-:Y:S01]  /*4950*/  IMAD.U32 R26, RZ, RZ, UR32 ;  /* 0x00000020ff1a7e24 */ /* 0x000fe2000f8e00ff */
[----:B------:R-:W3:Y:S01]  /*4960*/  LDC R50, c[0x0][0x288] ;  /* 0x0000a200ff327b82 */ /* 0x000ee20000000800 */
[----:B------:R-:W-:Y:S01]  /*4970*/  UISETP.GE.U32.AND UP1, UPT, UR26, 0x6, UPT ;  /* 0x000000061a00788c */ /* 0x000fe2000bf26070 */
[----:B------:R-:W-:Y:S01]  /*4980*/  SHF.L.U32 R24, R24, 0x1f, RZ ;  /* 0x0000001f18187819 */ /* 0x000fe200000006ff */
[----:B------:R-:W-:Y:S02]  /*4990*/  UISETP.GT.U32.AND UP0, UPT, UR5, 0x5, UPT ;  /* 0x000000050500788c */ /* 0x000fe4000bf04070 */
[----:B------:R-:W-:Y:S02]  /*49a0*/  UIMAD.WIDE.U32 UR6, UR5, -0x55555555, URZ ;  /* 0xaaaaaaab050678a5 */ /* 0x000fe4000f8e003f */
[----:B------:R-:W-:Y:S01]  /*49b0*/  UISETP.LT.U32.AND UP0, UPT, UR26, 0x6, UP0 ;  /* 0x000000061a00788c */ /* 0x000fe20008701070 */
[----:B------:R2:W-:Y:S01]  /*49c0*/  SYNCS.ARRIVE.TRANS64.A1T0 RZ, [R26+UR28], RZ ;  /* 0x000000ff1aff79a7 */ /* 0x0005e2000810001c */
[----:B------:R-:W-:-:S02]  /*49d0*/  WARPGROUP.DEPBAR.LE gsb0, 0x0 ;  /* 0x00008000000079c5 */ /* 0x000fc40000010000 */
[----:B------:R-:W-:Y:S02]  /*49e0*/  USEL UR8, URZ, 0x1, !UP0 ;  /* 0x000000013f087887 */ /* 0x000fe4000c000000 */
[----:B------:R-:W-:Y:S02]  /*49f0*/  USHF.R.U32.HI UR6, URZ, 0x2, UR7 ;  /* 0x000000023f067899 */ /* 0x000fe40008011607 */
[----:B------:R-:W-:Y:S01]  /*4a00*/  ULOP3.LUT UR4, UR4, UR8, URZ, 0x3c, !UPT ;  /* 0x0000000804047292 */ /* 0x000fe2000f8e3c3f */
[----:B------:R-:W4:Y:S01]  /*4a10*/  SYNCS.PHASECHK.TRANS64.TRYWAIT P1, [UR16+0x8], R24 ;  /* 0x00000818ff0075a7 */ /* 0x000f220008020150 */
[----:B------:R-:W-:Y:S02]  /*4a20*/  UIMAD UR5, UR6, -0x6, UR5 ;  /* 0xfffffffa060578a4 */ /* 0x000fe4000f8e0205 */
[----:B------:R-:W-:Y:S01]  /*4a30*/  @UP1 ULOP3.LUT UR4, UR4, 0x1, UR6, 0x78, !UPT ;  /* 0x0000000104041892 */ /* 0x000fe2000f8e7806 */
[----:B--2---:R-:W-:-:S04]  /*4a40*/  SHF.R.S32.HI R26, RZ, 0x1f, R25 ;  /* 0x0000001fff1a7819 */ /* 0x004fc80000011419 */
[----:B------:R-:W-:-:S04]  /*4a50*/  LEA.HI R26, R26, R25, RZ, 0x7 ;  /* 0x000000191a1a7211 */ /* 0x000fc800078f38ff */
[----:B------:R-:W-:-:S05]  /*4a60*/  LOP3.LUT R26, R26, 0xffffff80, RZ, 0xc0, !PT ;  /* 0xffffff801a1a7812 */ /* 0x000fca00078ec0ff */
[----:B------:R-:W-:-:S05]  /*4a70*/  IMAD.IADD R25, R25, 0x1, -R26 ;  /* 0x0000000119197824 */ /* 0x000fca00078e0a1a */
[----:B------:R-:W-:-:S04]  /*4a80*/  SHF.R.S32.HI R26, RZ, 0x1f, R25 ;  /* 0x0000001fff1a7819 */ /* 0x000fc80000011419 */
[----:B------:R-:W-:Y:S02]  /*4a90*/  LEA.HI R27, R26, R25, RZ, 0x2 ;  /* 0x000000191a1b7211 */ /* 0x000fe400078f10ff */
[----:B-----5:R-:W-:Y:S02]  /*4aa0*/  SHF.R.S32.HI R26, RZ, 0x1f, R0 ;  /* 0x0000001fff1a7819 */ /* 0x020fe40000011400 */
[----:B------:R-:W-:Y:S01]  /*4ab0*/  LOP3.LUT R28, R27, 0xfffffffc, RZ, 0xc0, !PT ;  /* 0xfffffffc1b1c7812 */ /* 0x000fe200078ec0ff */
[----:B---34-:R-:W-:Y:S06]  /*4ac0*/  @!P1 BRA `(.L_x_30) ;  /* 0x000000d000d49947 */ /* 0x018fec0003800000 */
.L_x_252:
[----:B------:R3:W-:Y:S01]  /*4ad0*/  STL [R1+0xa8], R3 ;  /* 0x0000a80301007387 */ /* 0x0007e20000100800 */
[----:B------:R-:W-:-:S03]  /*4ae0*/  ULDC.64 UR6, c[0x0][0x6d0] ;  /* 0x0001b40000067ab9 */ /* 0x000fc60000000a00 */
[----:B---3--:R-:W3:Y:S04]  /*4af0*/  LDL.LU R3, [R1+0x88] ;  /* 0x0000880001037983 */ /* 0x008ee80000300800 */
[----:B------:R4:W-:Y:S04]  /*4b00*/  STL [R1+0xa4], R2 ;  /* 0x0000a40201007387 */ /* 0x0009e80000100800 */
[----:B----4-:R-:W4:Y:S01]  /*4b10*/  LDL.LU R2, [R1+0x98] ;  /* 0x0000980001027983 */ /* 0x010f220000300800 */
[----:B------:R-:W-:Y:S01]  /*4b20*/  IADD3 R31, R25, -R28, RZ ;  /* 0x8000001c191f7210 */ /* 0x000fe20007ffe0ff */
[----:B--2---:R-:W-:-:S04]  /*4b30*/  IMAD R27, R26, UR6, RZ ;  /* 0x000000061a1b7c24 */ /* 0x004fc8000f8e02ff */
[----:B------:R-:W-:-:S04]  /*4b40*/  IMAD.WIDE R34, R31, 0x2, RZ ;  /* 0x000000021f227825 */ /* 0x000fc800078e02ff */
[C---:B------:R-:W-:Y:S02]  /*4b50*/  IMAD R29, R0.reuse, UR7, R27 ;  /* 0x00000007001d7c24 */ /* 0x040fe4000f8e021b */
[----:B---3--:R-:W-:Y:S02]  /*4b60*/  IMAD.SHL.U32 R36, R3, 0x40, RZ ;  /* 0x0000004003247824 */ /* 0x008fe400078e00ff */
[----:B------:R2:W5:Y:S01]  /*4b70*/  LDL.LU R3, [R1+0xa8] ;  /* 0x0000a80001037983 */ /* 0x0005620000300800 */
[----:B------:R-:W-:Y:S01]  /*4b80*/  IMAD.WIDE.U32 R24, R0, UR6, R178 ;  /* 0x0000000600187c25 */ /* 0x000fe2000f8e00b2 */
[----:B------:R-:W-:Y:S01]  /*4b90*/  ULDC UR6, c[0x0][0x284] ;  /* 0x0000a10000067ab9 */ /* 0x000fe20000000800 */
[----:B------:R-:W-:Y:S02]  /*4ba0*/  SHF.R.S32.HI R37, RZ, 0x1f, R36 ;  /* 0x0000001fff257819 */ /* 0x000fe40000011424 */
[C---:B------:R-:W-:Y:S02]  /*4bb0*/  ISETP.GE.AND P1, PT, R36.reuse, UR6, PT ;  /* 0x0000000624007c0c */ /* 0x040fe4000bf26270 */
[----:B------:R-:W-:-:S04]  /*4bc0*/  IADD3 R38, P2, R36, R24, RZ ;  /* 0x0000001824267210 */ /* 0x000fc80007f5e0ff */
[----:B------:R-:W-:Y:S01]  /*4bd0*/  IADD3.X R39, R37, R25, R29, P2, !PT ;  /* 0x0000001925277210 */ /* 0x000fe200017fe41d */
[C---:B----4-:R-:W-:Y:S02]  /*4be0*/  IMAD.SHL.U32 R27, R2.reuse, 0x100, RZ ;  /* 0x00000100021b7824 */ /* 0x050fe400078e00ff */
[----:B------:R-:W-:Y:S02]  /*4bf0*/  IMAD.WIDE R34, R2, 0x100, R34 ;  /* 0x0000010002227825 */ /* 0x000fe400078e0222 */
[----:B------:R2:W5:Y:S01]  /*4c00*/  LDL.LU R2, [R1+0xa4] ;  /* 0x0000a40001027983 */ /* 0x0005620000300800 */
[----:B------:R-:W-:Y:S01]  /*4c10*/  ISETP.GE.OR P1, PT, R27, R50, P1 ;  /* 0x000000321b00720c */ /* 0x000fe20000f26670 */
[----:B------:R-:W-:-:S04]  /*4c20*/  IMAD R50, R31, -0x2, R50 ;  /* 0xfffffffe1f327824 */ /* 0x000fc800078e0232 */
[----:B------:R-:W-:-:S08]  /*4c30*/  IMAD.IADD R50, R50, 0x1, -R27 ;  /* 0x0000000132327824 */ /* 0x000fd000078e0a1b */
[----:B--2---:R-:W-:Y:S05]  /*4c40*/  @P1 BRA `(.L_x_31) ;  /* 0x000000b400a81947 */ /* 0x004fea0003800000 */
[----:B------:R2:W-:Y:S01]  /*4c50*/  STL [R1+0xa4], R0 ;  /* 0x0000a40001007387 */ /* 0x0005e20000100800 */
[----:B------:R-:W3:Y:S03]  /*4c60*/  LDC.64 R32, c[0x0][0x6c8] ;  /* 0x0001b200ff207b82 */ /* 0x000ee60000000a00 */
[----:B--2---:R-:W2:Y:S01]  /*4c70*/  LDL R0, [R1+0xa0] ;  /* 0x0000a00001007983 */ /* 0x004ea20000100800 */
[----:B------:R-:W-:Y:S01]  /*4c80*/  FSETP.NEU.AND P3, PT, RZ, UR25, PT ;  /* 0x00000019ff007c0b */ /* 0x000fe2000bf6d000 */
[----:B------:R-:W-:Y:S01]  /*4c90*/  BSSY B0, `(.L_x_31) ;  /* 0x0000b65000007945 */ /* 0x000fe20003800000 */
[----:B------:R-:W-:Y:S01]  /*4ca0*/  ISETP.GT.AND P1, PT, R50, RZ, PT ;  /* 0x000000ff3200720c */ /* 0x000fe20003f24270 */
[----:B--2---:R-:W-:Y:S02]  /*4cb0*/  IMAD.IADD R51, R0, 0x1, -R36 ;  /* 0x0000000100337824 */ /* 0x004fe400078e0a24 */
[----:B------:R2:W5:Y:S01]  /*4cc0*/  LDL.LU R0, [R1+0xa4] ;  /* 0x0000a40001007983 */ /* 0x0005620000300800 */
[----:B---3--:R-:W-:-:S02]  /*4cd0*/  IMAD R24, R35, R32, RZ ;  /* 0x0000002023187224 */ /* 0x008fc400078e02ff */
[----:B------:R-:W-:Y:S01]  /*4ce0*/  IMAD.WIDE.U32 R38, R34, R32, R38 ;  /* 0x0000002022267225 */ /* 0x000fe200078e0026 */
[----:B------:R-:W-:-:S03]  /*4cf0*/  ISETP.GT.AND P2, PT, R51, RZ, P1 ;  /* 0x000000ff3300720c */ /* 0x000fc60000f44270 */
[----:B------:R-:W-:-:S04]  /*4d00*/  IMAD R25, R34, R33, R24 ;  /* 0x0000002122197224 */ /* 0x000fc800078e0218 */
[----:B------:R-:W-:Y:S01]  /*4d10*/  IMAD.IADD R43, R39, 0x1, R25 ;  /* 0x00000001272b7824 */ /* 0x000fe200078e0219 */
[----:B--2---:R-:W-:Y:S06]  /*4d20*/  @!P3 BRA `(.L_x_32) ;  /* 0x0000008c00a4b947 */ /* 0x004fec0003800000 */
[----:B------:R-:W2:Y:S01]  /*4d30*/  LDC.64 R30, c[0x0][0x6b0] ;  /* 0x0001ac00ff1e7b82 */ /* 0x000ea20000000a00 */
[----:B------:R-:W-:Y:S01]  /*4d40*/  ULDC.64 UR6, c[0x0][0x6b8] ;  /* 0x0001ae0000067ab9 */ /* 0x000fe20000000a00 */
[----:B------:R-:W-:Y:S01]  /*4d50*/  ULDC.64 UR8, c[0x0][0x6a8] ;  /* 0x0001aa0000087ab9 */ /* 0x000fe20000000a00 */
[----:B-----5:R-:W-:Y:S01]  /*4d60*/  IMAD.WIDE.U32 R24, R0, UR6, R178 ;  /* 0x0000000600187c25 */ /* 0x020fe2000f8e00b2 */
[----:B------:R-:W-:-:S03]  /*4d70*/  ULDC.64 UR10, c[0x0][0x6c0] ;  /* 0x0001b000000a7ab9 */ /* 0x000fc60000000a00 */
[----:B------:R-:W-:Y:S01]  /*4d80*/  IMAD R27, R26, UR6, RZ ;  /* 0x000000061a1b7c24 */ /* 0x000fe2000f8e02ff */
[----:B------:R-:W-:Y:S01]  /*4d90*/  IADD3 R28, P3, R36, R24, RZ ;  /* 0x00000018241c7210 */ /* 0x000fe20007f7e0ff */
[----:B------:R-:W3:Y:S02]  /*4da0*/  LDC.64 R46, c[0x0][0x6b0] ;  /* 0x0001ac00ff2e7b82 */ /* 0x000ee40000000a00 */
[----:B------:R-:W-:-:S05]  /*4db0*/  IMAD R52, R0, UR7, R27 ;  /* 0x0000000700347c24 */ /* 0x000fca000f8e021b */
[----:B------:R-:W-:Y:S01]  /*4dc0*/  IADD3.X R29, R37, R25, R52, P3, !PT ;  /* 0x00000019251d7210 */ /* 0x000fe20001ffe434 */
[-C--:B--2---:R-:W-:Y:S02]  /*4dd0*/  IMAD R53, R35, R30.reuse, RZ ;  /* 0x0000001e23357224 */ /* 0x084fe400078e02ff */
[----:B------:R-:W-:-:S04]  /*4de0*/  IMAD.WIDE.U32 R24, R34, R30, R28 ;  /* 0x0000001e22187225 */ /* 0x000fc800078e001c */
[----:B------:R-:W-:Y:S01]  /*4df0*/  IMAD R53, R34, R31, R53 ;  /* 0x0000001f22357224 */ /* 0x000fe200078e0235 */
[----:B------:R-:W-:-:S03]  /*4e00*/  LEA R26, P3, R24, UR8, 0x2 ;  /* 0x00000008181a7c11 */ /* 0x000fc6000f8610ff */
[----:B------:R-:W-:-:S05]  /*4e10*/  IMAD.IADD R25, R25, 0x1, R53 ;  /* 0x0000000119197824 */ /* 0x000fca00078e0235 */
[----:B------:R-:W-:-:S05]  /*4e20*/  LEA.HI.X R27, R24, UR9, R25, 0x2, P3 ;  /* 0x00000009181b7c11 */ /* 0x000fca00098f1419 */
[----:B------:R2:W4:Y:S01]  /*4e30*/  @P2 LDG.E.LTC128B R41, desc[UR22][R26.64] ;  /* 0x000000161a292981 */ /* 0x000522000c1e1920 */
[----:B---3--:R-:W-:Y:S01]  /*4e40*/  IMAD.WIDE.U32 R24, R34, R30, R46 ;  /* 0x0000001e22187225 */ /* 0x008fe200078e002e */
[----:B------:R-:W-:Y:S04]  /*4e50*/  BSSY B1, `(.L_x_33) ;  /* 0x0000014000017945 */ /* 0x000fe80003800000 */
[----:B------:R-:W-:Y:S02]  /*4e60*/  IADD3 R49, R53, R25, RZ ;  /* 0x0000001935317210 */ /* 0x000fe40007ffe0ff */
[----:B--2---:R-:W-:-:S04]  /*4e70*/  LEA R26, P3, R38, UR10, 0x2 ;  /* 0x0000000a261a7c11 */ /* 0x004fc8000f8610ff */
[----:B------:R-:W-:Y:S01]  /*4e80*/  LEA.HI.X R27, R38, UR11, R43, 0x2, P3 ;  /* 0x0000000b261b7c11 */ /* 0x000fe200098f142b */
[----:B------:R-:W-:Y:S01]  /*4e90*/  IMAD.WIDE.U32 R42, R34, R30, R36 ;  /* 0x0000001e222a7225 */ /* 0x000fe200078e0024 */
[----:B------:R-:W-:-:S03]  /*4ea0*/  ISETP.GT.AND P3, PT, R50, 0x1, PT ;  /* 0x000000013200780c */ /* 0x000fc60003f64270 */
[----:B----4-:R-:W-:Y:S01]  /*4eb0*/  FMUL R39, R41, UR25 ;  /* 0x0000001929277c20 */ /* 0x010fe20008400000 */
[----:B------:R-:W-:-:S03]  /*4ec0*/  IMAD.MOV.U32 R48, RZ, RZ, R41 ;  /* 0x000000ffff307224 */ /* 0x000fc600078e0029 */
[----:B------:R-:W-:Y:S01]  /*4ed0*/  FFMA R45, R228, UR24, R39 ;  /* 0x00000018e42d7c23 */ /* 0x000fe20008000027 */
[----:B------:R-:W-:-:S04]  /*4ee0*/  IADD3 R39, P4, R28, R24, RZ ;  /* 0x000000181c277210 */ /* 0x000fc80007f9e0ff */
[----:B------:R-:W-:Y:S01]  /*4ef0*/  LEA R38, P6, R39, UR8, 0x2 ;  /* 0x0000000827267c11 */ /* 0x000fe2000f8c10ff */
[----:B------:R-:W-:Y:S01]  /*4f00*/  IMAD.X R44, R49, 0x1, R29, P4 ;  /* 0x00000001312c7824 */ /* 0x000fe200020e061d */
[----:B------:R-:W-:Y:S01]  /*4f10*/  ISETP.GT.AND P4, PT, R51, RZ, P3 ;  /* 0x000000ff3300720c */ /* 0x000fe20001f84270 */
[----:B------:R2:W-:Y:S01]  /*4f20*/  @P2 STG.E desc[UR22][R26.64], R45 ;  /* 0x0000002d1a002986 */ /* 0x0005e2000c101916 */
[----:B------:R-:W-:Y:S02]  /*4f30*/  LEA R40, P2, R32, R26, 0x2 ;  /* 0x0000001a20287211 */ /* 0x000fe400078410ff */
[----:B------:R-:W-:Y:S02]  /*4f40*/  LEA.HI.X R39, R39, UR9, R44, 0x2, P6 ;  /* 0x0000000927277c11 */ /* 0x000fe4000b0f142c */
[----:B------:R-:W-:-:S04]  /*4f50*/  IADD3 R42, P6, R178, R42, RZ ;  /* 0x0000002ab22a7210 */ /* 0x000fc80007fde0ff */
[----:B------:R-:W-:-:S03]  /*4f60*/  IADD3.X R43, R179, R53, R43, P6, !PT ;  /* 0x00000035b32b7210 */ /* 0x000fc600037fe42b */
[----:B--2---:R-:W-:Y:S06]  /*4f70*/  @!P4 BRA `(.L_x_34) ;  /* 0x000000000004c947 */ /* 0x004fec0003800000 */
[----:B------:R2:W5:Y:S02]  /*4f80*/  LDG.E.LTC128B R48, desc[UR22][R38.64] ;  /* 0x0000001626307981 */ /* 0x000564000c1e1920 */
.L_x_34:
[----:B------:R-:W-:Y:S05]  /*4f90*/  BSYNC B1 ;  /* 0x0000000000017941 */ /* 0x000fea0003800000 */
.L_x_33:
[----:B------:R-:W-:Y:S01]  /*4fa0*/  LEA.HI.X R41, R32, R27, R33, 0x2, P2 ;  /* 0x0000001b20297211 */ /* 0x000fe200010f1421 */
[----:B--2--5:R-:W-:Y:S01]  /*4fb0*/  FMUL R38, R48, UR25 ;  /* 0x0000001930267c20 */ /* 0x024fe20008400000 */
[----:B------:R-:W-:Y:S01]  /*4fc0*/  ISETP.GT.AND P2, PT, R51, 0x8, P1 ;  /* 0x000000083300780c */ /* 0x000fe20000f44270 */
[----:B------:R-:W-:Y:S01]  /*4fd0*/  IMAD.WIDE.U32 R44, R0, UR6, R42 ;  /* 0x00000006002c7c25 */ /* 0x000fe2000f8e002a */
[----:B------:R-:W-:Y:S03]  /*4fe0*/  BSSY B1, `(.L_x_35) ;  /* 0x0000009000017945 */ /* 0x000fe60003800000 */
[----:B------:R-:W-:Y:S01]  /*4ff0*/  FFMA R227, R227, UR24, R38 ;  /* 0x00000018e3e37c23 */ /* 0x000fe20008000026 */
[----:B------:R-:W-:Y:S01]  /*5000*/  IMAD.IADD R43, R52, 0x1, R45 ;  /* 0x00000001342b7824 */ /* 0x000fe200078e022d */
[----:B------:R-:W-:-:S03]  /*5010*/  LEA R42, P1, R44, UR8, 0x2 ;  /* 0x000000082c2a7c11 */ /* 0x000fc6000f8210ff */
[----:B------:R2:W-:Y:S01]  /*5020*/  @P4 STG.E desc[UR22][R40.64], R227 ;  /* 0x000000e328004986 */ /* 0x0005e2000c101916 */
[----:B------:R-:W-:Y:S02]  /*5030*/  IADD3 R38, P4, P6, R178, R24, R36 ;  /* 0x00000018b2267210 */ /* 0x000fe40007e9e024 */
[----:B------:R-:W-:Y:S01]  /*5040*/  LEA.HI.X R43, R44, UR9, R43, 0x2, P1 ;  /* 0x000000092c2b7c11 */ /* 0x000fe200088f142b */
[----:B------:R-:W-:Y:S10]  /*5050*/  @!P2 BRA `(.L_x_36) ;  /* 0x000000000004a947 */ /* 0x000ff40003800000 */
[----:B------:R3:W5:Y:S02]  /*5060*/  LDG.E.LTC128B R48, desc[UR22][R42.64+0x20] ;  /* 0x000020162a307981 */ /* 0x000764000c1e1920 */
.L_x_36:
[----:B------:R-:W-:Y:S05]  /*5070*/  BSYNC B1 ;  /* 0x0000000000017941 */ /* 0x000fea0003800000 */
.L_x_35:
[----:B------:R-:W-:Y:S01]  /*5080*/  ISETP.GT.AND P3, PT, R51, 0x8, P3 ;  /* 0x000000083300780c */ /* 0x000fe20001f64270 */
[----:B---3-5:R-:W-:Y:S01]  /*5090*/  FMUL R43, R48, UR25 ;  /* 0x00000019302b7c20 */ /* 0x028fe20008400000 */
[----:B------:R-:W-:Y:S01]  /*50a0*/  IADD3.X R39, R179, R49, R37, P4, P6 ;  /* 0x00000031b3277210 */ /* 0x000fe200027ec425 */
[----:B------:R-:W-:Y:S01]  /*50b0*/  IMAD.MOV.U32 R25, RZ, RZ, R49 ;  /* 0x000000ffff197224 */ /* 0x000fe200078e0031 */
[----:B------:R-:W-:Y:S01]  /*50c0*/  ISETP.GT.AND P1, PT, R50, 0x8, PT ;  /* 0x000000083200780c */ /* 0x000fe20003f24270 */
[----:B------:R-:W-:Y:S01]  /*50d0*/  FFMA R45, R226, UR24, R43 ;  /* 0x00000018e22d7c23 */ /* 0x000fe2000800002b */
[----:B------:R-:W-:Y:S01]  /*50e0*/  IMAD R54, R31, 0x7, RZ ;  /* 0x000000071f367824 */ /* 0x000fe200078e02ff */
[----:B------:R-:W-:Y:S01]  /*50f0*/  BSSY B1, `(.L_x_37) ;  /* 0x000000d000017945 */ /* 0x000fe20003800000 */
[----:B------:R-:W-:Y:S01]  /*5100*/  IMAD.WIDE.U32 R24, R30, 0x7, R24 ;  /* 0x000000071e187825 */ /* 0x000fe200078e0018 */
[----:B------:R-:W-:Y:S01]  /*5110*/  ISETP.GT.AND P4, PT, R51, RZ, P1 ;  /* 0x000000ff3300720c */ /* 0x000fe20000f84270 */
[----:B------:R3:W-:Y:S02]  /*5120*/  @P2 STG.E desc[UR22][R26.64+0x20], R45 ;  /* 0x0000202d1a002986 */ /* 0x0007e4000c101916 */
[----:B------:R-:W-:-:S04]  /*5130*/  IMAD.WIDE.U32 R38, R0, UR6, R38 ;  /* 0x0000000600267c25 */ /* 0x000fc8000f8e0026 */
[----:B------:R-:W-:Y:S02]  /*5140*/  IMAD.IADD R44, R25, 0x1, R54 ;  /* 0x00000001192c7824 */ /* 0x000fe400078e0236 */
[----:B------:R-:W-:Y:S01]  /*5150*/  IMAD.IADD R43, R52, 0x1, R39 ;  /* 0x00000001342b7824 */ /* 0x000fe200078e0227 */
[----:B------:R-:W-:Y:S02]  /*5160*/  IADD3 R39, P6, R28, R24, RZ ;  /* 0x000000181c277210 */ /* 0x000fe40007fde0ff */
[----:B---3--:R-:W-:Y:S02]  /*5170*/  LEA R26, P2, R38, UR8, 0x2 ;  /* 0x00000008261a7c11 */ /* 0x008fe4000f8410ff */
[----:B------:R-:W-:Y:S02]  /*5180*/  IADD3.X R42, R44, R29, RZ, P6, !PT ;  /* 0x0000001d2c2a7210 */ /* 0x000fe400037fe4ff */
[----:B------:R-:W-:Y:S01]  /*5190*/  LEA.HI.X R27, R38, UR9, R43, 0x2, P2 ;  /* 0x00000009261b7c11 */ /* 0x000fe200090f142b */
[----:B------:R-:W-:Y:S08]  /*51a0*/  @!P3 BRA `(.L_x_38) ;  /* 0x000000000004b947 */ /* 0x000ff00003800000 */
[----:B------:R3:W5:Y:S02]  /*51b0*/  LDG.E.LTC128B R48, desc[UR22][R26.64+0x20] ;  /* 0x000020161a307981 */ /* 0x000764000c1e1920 */
.L_x_38:
[----:B------:R-:W-:Y:S05]  /*51c0*/  BSYNC B1 ;  /* 0x0000000000017941 */ /* 0x000fea0003800000 */
.L_x_37:
[C---:B---3--:R-:W-:Y:S01]  /*51d0*/  LEA R26, P2, R39.reuse, UR8, 0x2 ;  /* 0x00000008271a7c11 */ /* 0x048fe2000f8410ff */
[----:B-----5:R-:W-:Y:S01]  /*51e0*/  FMUL R38, R48, UR25 ;  /* 0x0000001930267c20 */ /* 0x020fe20008400000 */
[----:B------:R-:W-:Y:S02]  /*51f0*/  IMAD.MOV.U32 R57, RZ, RZ, R48 ;  /* 0x000000ffff397224 */ /* 0x000fe400078e0030 */
[----:B------:R-:W-:Y:S01]  /*5200*/  LEA.HI.X R27, R39, UR9, R42, 0x2, P2 ;  /* 0x00000009271b7c11 */ /* 0x000fe200090f142a */
[----:B------:R-:W-:Y:S01]  /*5210*/  FFMA R225, R225, UR24, R38 ;  /* 0x00000018e1e17c23 */ /* 0x000fe20008000026 */
[----:B------:R-:W-:Y:S02]  /*5220*/  IMAD.MOV.U32 R38, RZ, RZ, R40 ;  /* 0x000000ffff267224 */ /* 0x000fe400078e0028 */
[----:B------:R-:W-:-:S05]  /*5230*/  IMAD.MOV.U32 R39, RZ, RZ, R41 ;  /* 0x000000ffff277224 */ /* 0x000fca00078e0029 */
[----:B------:R3:W-:Y:S04]  /*5240*/  @P3 STG.E desc[UR22][R38.64+0x20], R225 ;  /* 0x000020e126003986 */ /* 0x0007e8000c101916 */
[----:B------:R4:W2:Y:S01]  /*5250*/  @P4 LDG.E.LTC128B R57, desc[UR22][R26.64] ;  /* 0x000000161a394981 */ /* 0x0008a2000c1e1920 */
[----:B------:R-:W-:Y:S01]  /*5260*/  ISETP.GT.AND P2, PT, R50, 0x9, PT ;  /* 0x000000093200780c */ /* 0x000fe20003f44270 */
[----:B------:R-:W-:Y:S01]  /*5270*/  IMAD R55, R33, 0x1c, RZ ;  /* 0x0000001c21377824 */ /* 0x000fe200078e02ff */
[----:B----4-:R-:W-:Y:S01]  /*5280*/  IADD3 R26, P3, R24, R30, RZ ;  /* 0x0000001e181a7210 */ /* 0x010fe20007f7e0ff */
[----:B------:R-:W-:-:S03]  /*5290*/  IMAD.WIDE.U32 R24, R32, 0x1c, R38 ;  /* 0x0000001c20187825 */ /* 0x000fc600078e0026 */
[----:B------:R-:W-:Y:S01]  /*52a0*/  IADD3 R42, P6, R26, R28, RZ ;  /* 0x0000001c1a2a7210 */ /* 0x000fe20007fde0ff */
[----:B------:R-:W-:Y:S01]  /*52b0*/  IMAD.X R27, R44, 0x1, R31, P3 ;  /* 0x000000012c1b7824 */ /* 0x000fe200018e061f */
[----:B------:R-:W-:Y:S01]  /*52c0*/  ISETP.GT.AND P3, PT, R51, RZ, P2 ;  /* 0x000000ff3300720c */ /* 0x000fe20001764270 */
[----:B------:R-:W-:Y:S02]  /*52d0*/  IMAD.IADD R25, R25, 0x1, R55 ;  /* 0x0000000119197824 */ /* 0x000fe400078e0237 */
[----:B------:R-:W-:Y:S01]  /*52e0*/  IMAD.X R45, R27, 0x1, R29, P6 ;  /* 0x000000011b2d7824 */ /* 0x000fe200030e061d */
[----:B---3--:R-:W-:-:S04]  /*52f0*/  LEA R38, P6, R42, UR8, 0x2 ;  /* 0x000000082a267c11 */ /* 0x008fc8000f8c10ff */
[----:B------:R-:W-:Y:S01]  /*5300*/  LEA.HI.X R39, R42, UR9, R45, 0x2, P6 ;  /* 0x000000092a277c11 */ /* 0x000fe2000b0f142d */
[----:B--2---:R-:W-:-:S04]  /*5310*/  FMUL R43, R57, UR25 ;  /* 0x00000019392b7c20 */ /* 0x004fc80008400000 */
[----:B------:R-:W-:-:S05]  /*5320*/  FFMA R49, R224, UR24, R43 ;  /* 0x00000018e0317c23 */ /* 0x000fca000800002b */
[----:B------:R2:W-:Y:S04]  /*5330*/  @P4 STG.E desc[UR22][R24.64], R49 ;  /* 0x0000003118004986 */ /* 0x0005e8000c101916 */
[----:B------:R3:W4:Y:S01]  /*5340*/  @P3 LDG.E.LTC128B R57, desc[UR22][R38.64] ;  /* 0x0000001626393981 */ /* 0x000722000c1e1920 */
[----:B------:R-:W-:Y:S01]  /*5350*/  IMAD.WIDE.U32 R42, R30, 0x7, R46 ;  /* 0x000000071e2a7825 */ /* 0x000fe200078e002e */
[C---:B------:R-:W-:Y:S01]  /*5360*/  SHF.L.U64.HI R33, R32.reuse, 0x5, R33 ;  /* 0x0000000520217819 */ /* 0x040fe20000010221 */
[----:B------:R-:W-:Y:S02]  /*5370*/  BSSY B1, `(.L_x_39) ;  /* 0x0000019000017945 */ /* 0x000fe40003800000 */
[----:B------:R-:W-:Y:S01]  /*5380*/  IMAD.SHL.U32 R56, R32, 0x20, RZ ;  /* 0x0000002020387824 */ /* 0x000fe200078e00ff */
[----:B---3--:R-:W-:Y:S01]  /*5390*/  IADD3 R39, R54, R43, RZ ;  /* 0x0000002b36277210 */ /* 0x008fe20007ffe0ff */
[----:B------:R-:W-:-:S04]  /*53a0*/  IMAD.MOV.U32 R38, RZ, RZ, R42 ;  /* 0x000000ffff267224 */ /* 0x000fc800078e002a */
[----:B------:R-:W-:-:S04]  /*53b0*/  IMAD.WIDE.U32 R44, R34, R30, R38 ;  /* 0x0000001e222c7225 */ /* 0x000fc800078e0026 */
[----:B------:R-:W-:Y:S01]  /*53c0*/  IMAD.IADD R43, R53, 0x1, R45 ;  /* 0x00000001352b7824 */ /* 0x000fe200078e022d */
[----:B------:R-:W-:-:S04]  /*53d0*/  IADD3 R44, P4, P6, R178, R44, R36 ;  /* 0x0000002cb22c7210 */ /* 0x000fc80007e9e024 */
[----:B------:R-:W-:Y:S02]  /*53e0*/  IADD3.X R45, R179, R43, R37, P4, P6 ;  /* 0x0000002bb32d7210 */ /* 0x000fe400027ec425 */
[----:B------:R-:W-:Y:S02]  /*53f0*/  IADD3 R40, P4, R56, R40, RZ ;  /* 0x0000002838287210 */ /* 0x000fe40007f9e0ff */
[----:B------:R-:W-:Y:S01]  /*5400*/  IADD3 R42, P6, R42, R30, RZ ;  /* 0x0000001e2a2a7210 */ /* 0x000fe20007fde0ff */
[----:B------:R-:W-:-:S04]  /*5410*/  IMAD.WIDE.U32 R44, R0, UR6, R44 ;  /* 0x00000006002c7c25 */ /* 0x000fc8000f8e002c */
[----:B------:R-:W-:Y:S02]  /*5420*/  IMAD.X R41, R33, 0x1, R41, P4 ;  /* 0x0000000121297824 */ /* 0x000fe400020e0629 */
[----:B------:R-:W-:Y:S02]  /*5430*/  IMAD.X R43, R39, 0x1, R31, P6 ;  /* 0x00000001272b7824 */ /* 0x000fe400030e061f */
[----:B------:R-:W-:Y:S02]  /*5440*/  IMAD.IADD R45, R52, 0x1, R45 ;  /* 0x00000001342d7824 */ /* 0x000fe400078e022d */
[----:B----4-:R-:W-:-:S04]  /*5450*/  FMUL R46, R57, UR25 ;  /* 0x00000019392e7c20 */ /* 0x010fc80008400000 */
[----:B------:R-:W-:Y:S01]  /*5460*/  FFMA R223, R223, UR24, R46 ;  /* 0x00000018dfdf7c23 */ /* 0x000fe2000800002e */
[----:B------:R-:W-:-:S04]  /*5470*/  IMAD.WIDE.U32 R46, R34, R30, R42 ;  /* 0x0000001e222e7225 */ /* 0x000fc800078e002a */
[----:B------:R3:W-:Y:S01]  /*5480*/  @P3 STG.E desc[UR22][R40.64], R223 ;  /* 0x000000df28003986 */ /* 0x0007e2000c101916 */
[----:B------:R-:W-:Y:S02]  /*5490*/  ISETP.GT.AND P3, PT, R51, 0x8, P1 ;  /* 0x000000083300780c */ /* 0x000fe40000f64270 */
[----:B------:R-:W-:Y:S02]  /*54a0*/  LEA R48, P1, R44, UR8, 0x2 ;  /* 0x000000082c307c11 */ /* 0x000fe4000f8210ff */
[----:B------:R-:W-:Y:S02]  /*54b0*/  IADD3 R46, P4, P6, R178, R46, R36 ;  /* 0x0000002eb22e7210 */ /* 0x000fe40007e9e024 */
[----:B------:R-:W-:Y:S02]  /*54c0*/  IADD3 R59, R53, R47, RZ ;  /* 0x0000002f353b7210 */ /* 0x000fe40007ffe0ff */
[----:B--2---:R-:W-:-:S05]  /*54d0*/  LEA.HI.X R49, R44, UR9, R45, 0x2, P1 ;  /* 0x000000092c317c11 */ /* 0x004fca00088f142d */
[----:B---3--:R-:W-:Y:S05]  /*54e0*/  @!P3 BRA `(.L_x_40) ;  /* 0x000000000004b947 */ /* 0x008fea0003800000 */
[----:B------:R2:W5:Y:S02]  /*54f0*/  LDG.E.LTC128B R57, desc[UR22][R48.64+0x20] ;  /* 0x0000201630397981 */ /* 0x000564000c1e1920 */
.L_x_40:
[----:B------:R-:W-:Y:S05]  /*5500*/  BSYNC B1 ;  /* 0x0000000000017941 */ /* 0x000fea0003800000 */
.L_x_39:
[----:B-----5:R-:W-:Y:S01]  /*5510*/  FMUL R45, R57, UR25 ;  /* 0x00000019392d7c20 */ /* 0x020fe20008400000 */
[----:B------:R-:W-:Y:S01]  /*5520*/  IADD3.X R47, R179, R59, R37, P4, P6 ;  /* 0x0000003bb32f7210 */ /* 0x000fe200027ec425 */
[----:B------:R-:W-:Y:S01]  /*5530*/  IMAD.WIDE.U32 R26, R30, 0x7, R26 ;  /* 0x000000071e1a7825 */ /* 0x000fe200078e001a */
[----:B------:R-:W-:-:S03]  /*5540*/  ISETP.GT.AND P2, PT, R51, 0x8, P2 ;  /* 0x000000083300780c */ /* 0x000fc60001744270 */
[----:B--2---:R-:W-:Y:S01]  /*5550*/  FFMA R49, R222, UR24, R45 ;  /* 0x00000018de317c23 */ /* 0x004fe2000800002d */
[----:B------:R-:W-:Y:S01]  /*5560*/  ISETP.GT.AND P1, PT, R50, 0x10, PT ;  /* 0x000000103200780c */ /* 0x000fe20003f24270 */
[----:B------:R-:W-:Y:S01]  /*5570*/  IMAD.WIDE.U32 R46, R0, UR6, R46 ;  /* 0x00000006002e7c25 */ /* 0x000fe2000f8e002e */
[----:B------:R-:W-:Y:S01]  /*5580*/  IADD3 R45, P6, R28, R26, RZ ;  /* 0x0000001a1c2d7210 */ /* 0x000fe20007fde0ff */
[----:B------:R-:W-:Y:S01]  /*5590*/  BSSY B1, `(.L_x_41) ;  /* 0x000000a000017945 */ /* 0x000fe20003800000 */
[----:B------:R2:W-:Y:S01]  /*55a0*/  @P3 STG.E desc[UR22][R24.64+0x20], R49 ;  /* 0x0000203118003986 */ /* 0x0005e2000c101916 */
[----:B------:R-:W-:Y:S01]  /*55b0*/  IMAD.IADD R47, R52, 0x1, R47 ;  /* 0x00000001342f7824 */ /* 0x000fe200078e022f */
[----:B------:R-:W-:Y:S01]  /*55c0*/  ISETP.GT.AND P3, PT, R51, RZ, P1 ;  /* 0x000000ff3300720c */ /* 0x000fe20000f64270 */
[----:B------:R-:W-:Y:S01]  /*55d0*/  IMAD.IADD R48, R54, 0x1, R27 ;  /* 0x0000000136307824 */ /* 0x000fe200078e021b */
[----:B--2---:R-:W-:-:S04]  /*55e0*/  LEA R24, P4, R46, UR8, 0x2 ;  /* 0x000000082e187c11 */ /* 0x004fc8000f8810ff */
[----:B------:R-:W-:Y:S01]  /*55f0*/  LEA.HI.X R25, R46, UR9, R47, 0x2, P4 ;  /* 0x000000092e197c11 */ /* 0x000fe2000a0f142f */
[----:B------:R-:W-:Y:S01]  /*5600*/  IMAD.X R46, R48, 0x1, R29, P6 ;  /* 0x00000001302e7824 */ /* 0x000fe200030e061d */
[----:B------:R-:W-:Y:S07]  /*5610*/  @!P2 BRA `(.L_x_42) ;  /* 0x000000000004a947 */ /* 0x000fee0003800000 */
[----:B------:R2:W5:Y:S02]  /*5620*/  LDG.E.LTC128B R57, desc[UR22][R24.64+0x20] ;  /* 0x0000201618397981 */ /* 0x000564000c1e1920 */
.L_x_42:
[----:B------:R-:W-:Y:S05]  /*5630*/  BSYNC B1 ;  /* 0x0000000000017941 */ /* 0x000fea0003800000 */
.L_x_41:
[----:B-----5:R-:W-:Y:S01]  /*5640*/  FMUL R44, R57, UR25 ;  /* 0x00000019392c7c20 */ /* 0x020fe20008400000 */
[----:B--2---:R-:W-:-:S03]  /*5650*/  LEA R24, P4, R45, UR8, 0x2 ;  /* 0x000000082d187c11 */ /* 0x004fc6000f8810ff */
[----:B------:R-:W-:Y:S01]  /*5660*/  FFMA R221, R221, UR24, R44 ;  /* 0x00000018dddd7c23 */ /* 0x000fe2000800002c */
[----:B------:R-:W-:-:S04]  /*5670*/  LEA.HI.X R25, R45, UR9, R46, 0x2, P4 ;  /* 0x000000092d197c11 */ /* 0x000fc8000a0f142e */
[----:B------:R2:W-:Y:S04]  /*5680*/  @P2 STG.E desc[UR22][R40.64+0x20], R221 ;  /* 0x000020dd28002986 */ /* 0x0005e8000c101916 */
[----:B------:R3:W4:Y:S01]  /*5690*/  @P3 LDG.E.LTC128B R57, desc[UR22][R24.64] ;  /* 0x0000001618393981 */ /* 0x000722000c1e1920 */
[C---:B------:R-:W-:Y:S01]  /*56a0*/  IMAD.WIDE.U32 R38, R30.reuse, 0x7, R38 ;  /* 0x000000071e267825 */ /* 0x040fe200078e0026 */
[----:B------:R-:W-:Y:S03]  /*56b0*/  BSSY B1, `(.L_x_43) ;  /* 0x0000019000017945 */ /* 0x000fe60003800000 */
[----:B------:R-:W-:Y:S01]  /*56c0*/  IMAD.WIDE.U32 R42, R30, 0x7, R42 ;  /* 0x000000071e2a7825 */ /* 0x000fe200078e002a */
[----:B---3--:R-:W-:-:S02]  /*56d0*/  IADD3 R24, P4, R38, R30, RZ ;  /* 0x0000001e26187210 */ /* 0x008fc40007f9e0ff */
[----:B------:R-:W-:Y:S02]  /*56e0*/  IADD3 R38, P2, R26, R30, RZ ;  /* 0x0000001e1a267210 */ /* 0x000fe40007f5e0ff */
[----:B------:R-:W-:-:S03]  /*56f0*/  IADD3.X R25, R31, R54, R39, P4, !PT ;  /* 0x000000361f197210 */ /* 0x000fc600027fe427 */
[----:B------:R-:W-:Y:S01]  /*5700*/  IMAD.X R39, R48, 0x1, R31, P2 ;  /* 0x0000000130277824 */ /* 0x000fe200010e061f */
[----:B------:R-:W-:Y:S01]  /*5710*/  IADD3 R45, P2, R38, R28, RZ ;  /* 0x0000001c262d7210 */ /* 0x000fe20007f5e0ff */
[----:B------:R-:W-:-:S04]  /*5720*/  IMAD.WIDE.U32 R26, R34, R30, R24 ;  /* 0x0000001e221a7225 */ /* 0x000fc800078e0018 */
[----:B------:R-:W-:Y:S01]  /*5730*/  IMAD.X R46, R39, 0x1, R29, P2 ;  /* 0x00000001272e7824 */ /* 0x000fe200010e061d */
[----:B------:R-:W-:Y:S01]  /*5740*/  LEA R44, P2, R45, UR8, 0x2 ;  /* 0x000000082d2c7c11 */ /* 0x000fe2000f8410ff */
[----:B------:R-:W-:Y:S01]  /*5750*/  IMAD.IADD R27, R53, 0x1, R27 ;  /* 0x00000001351b7824 */ /* 0x000fe200078e021b */
[----:B------:R-:W-:Y:S02]  /*5760*/  IADD3 R26, P4, P6, R178, R26, R36 ;  /* 0x0000001ab21a7210 */ /* 0x000fe40007e9e024 */
[----:B------:R-:W-:Y:S01]  /*5770*/  LEA.HI.X R45, R45, UR9, R46, 0x2, P2 ;  /* 0x000000092d2d7c11 */ /* 0x000fe200090f142e */
[----:B------:R-:W-:Y:S01]  /*5780*/  IMAD.WIDE.U32 R46, R32, 0x1c, R40 ;  /* 0x0000001c202e7825 */ /* 0x000fe200078e0028 */
[----:B------:R-:W-:Y:S02]  /*5790*/  ISETP.GT.AND P2, PT, R50, 0x11, PT ;  /* 0x000000113200780c */ /* 0x000fe40003f44270 */
[----:B------:R-:W-:Y:S02]  /*57a0*/  IADD3.X R27, R179, R27, R37, P4, P6 ;  /* 0x0000001bb31b7210 */ /* 0x000fe400027ec425 */
[----:B------:R-:W-:-:S02]  /*57b0*/  IADD3 R47, R55, R47, RZ ;  /* 0x0000002f372f7210 */ /* 0x000fc40007ffe0ff */
[----:B------:R-:W-:Y:S02]  /*57c0*/  ISETP.GT.AND P4, PT, R51, RZ, P2 ;  /* 0x000000ff3300720c */ /* 0x000fe40001784270 */
[----:B------:R-:W-:-:S04]  /*57d0*/  IADD3 R42, P6, R42, R30, RZ ;  /* 0x0000001e2a2a7210 */ /* 0x000fc80007fde0ff */
[----:B------:R-:W-:Y:S01]  /*57e0*/  IADD3.X R43, R31, R54, R43, P6, !PT ;  /* 0x000000361f2b7210 */ /* 0x000fe200037fe42b */
[----:B----4-:R-:W-:-:S04]  /*57f0*/  FMUL R49, R57, UR25 ;  /* 0x0000001939317c20 */ /* 0x010fc80008400000 */
[----:B------:R-:W-:-:S05]  /*5800*/  FFMA R49, R220, UR24, R49 ;  /* 0x00000018dc317c23 */ /* 0x000fca0008000031 */
[----:B------:R2:W-:Y:S01]  /*5810*/  @P3 STG.E desc[UR22][R46.64], R49 ;  /* 0x000000312e003986 */ /* 0x0005e2000c101916 */
[----:B------:R-:W-:Y:S05]  /*5820*/  @!P4 BRA `(.L_x_44) ;  /* 0x000000000004c947 */ /* 0x000fea0003800000 */
[----:B------:R3:W5:Y:S02]  /*5830*/  LDG.E.LTC128B R57, desc[UR22][R44.64] ;  /* 0x000000162c397981 */ /* 0x000764000c1e1920 */
.L_x_44:
[----:B------:R-:W-:Y:S05]  /*5840*/  BSYNC B1 ;  /* 0x0000000000017941 */ /* 0x000fea0003800000 */
.L_x_43:
[----:B--2---:R-:W-:Y:S01]  /*5850*/  IADD3 R40, P3, R40, R56, RZ ;  /* 0x0000003828287210 */ /* 0x004fe20007f7e0ff */
[----:B---3-5:R-:W-:Y:S01]  /*5860*/  FMUL R44, R57, UR25 ;  /* 0x00000019392c7c20 */ /* 0x028fe20008400000 */
[----:B------:R-:W-:Y:S01]  /*5870*/  IMAD.WIDE.U32 R26, R0, UR6, R26 ;  /* 0x00000006001a7c25 */ /* 0x000fe2000f8e001a */
[----:B------:R-:W-:Y:S03]  /*5880*/  BSSY B1, `(.L_x_45) ;  /* 0x000000d000017945 */ /* 0x000fe60003800000 */
[----:B------:R-:W-:Y:S01]  /*5890*/  FFMA R219, R219, UR24, R44 ;  /* 0x00000018dbdb7c23 */ /* 0x000fe2000800002c */
[----:B------:R-:W-:Y:S01]  /*58a0*/  IMAD.X R41, R41, 0x1, R33, P3 ;  /* 0x0000000129297824 */ /* 0x000fe200018e0621 */
[----:B------:R-:W-:Y:S01]  /*58b0*/  ISETP.GT.AND P3, PT, R51, 0x8, P1 ;  /* 0x000000083300780c */ /* 0x000fe20000f64270 */
[----:B------:R-:W-:Y:S01]  /*58c0*/  IMAD.WIDE.U32 R44, R34, R30, R42 ;  /* 0x0000001e222c7225 */ /* 0x000fe200078e002a */
[----:B------:R-:W-:-:S02]  /*58d0*/  LEA R48, P1, R26, UR8, 0x2 ;  /* 0x000000081a307c11 */ /* 0x000fc4000f8210ff */
[----:B------:R2:W-:Y:S01]  /*58e0*/  @P4 STG.E desc[UR22][R40.64], R219 ;  /* 0x000000db28004986 */ /* 0x0005e2000c101916 */
[----:B------:R-:W-:Y:S01]  /*58f0*/  IMAD.IADD R27, R52, 0x1, R27 ;  /* 0x00000001341b7824 */ /* 0x000fe200078e021b */
[----:B------:R-:W-:Y:S01]  /*5900*/  IADD3 R44, P4, P6, R178, R44, R36 ;  /* 0x0000002cb22c7210 */ /* 0x000fe20007e9e024 */
[----:B------:R-:W-:-:S03]  /*5910*/  IMAD.IADD R59, R53, 0x1, R45 ;  /* 0x00000001353b7824 */ /* 0x000fc600078e022d */
[----:B------:R-:W-:-:S03]  /*5920*/  LEA.HI.X R49, R26, UR9, R27, 0x2, P1 ;  /* 0x000000091a317c11 */ /* 0x000fc600088f141b */
[----:B------:R-:W-:Y:S06]  /*5930*/  @!P3 BRA `(.L_x_46) ;  /* 0x000000000004b947 */ /* 0x000fec0003800000 */
[----:B------:R3:W5:Y:S02]  /*5940*/  LDG.E.LTC128B R57, desc[UR22][R48.64+0x20] ;  /* 0x0000201630397981 */ /* 0x000764000c1e1920 */
.L_x_46:
[----:B------:R-:W-:Y:S05]  /*5950*/  BSYNC B1 ;  /* 0x0000000000017941 */ /* 0x000fea0003800000 */
.L_x_45:
[----:B------:R-:W-:Y:S01]  /*5960*/  IADD3.X R45, R179, R59, R37, P4, P6 ;  /* 0x0000003bb32d7210 */ /* 0x000fe200027ec425 */
[----:B-----5:R-:W-:Y:S01]  /*5970*/  FMUL R27, R57, UR25 ;  /* 0x00000019391b7c20 */ /* 0x020fe20008400000 */
[----:B------:R-:W-:Y:S01]  /*5980*/  ISETP.GT.AND P2, PT, R51, 0x8, P2 ;  /* 0x000000083300780c */ /* 0x000fe20001744270 */
[----:B------:R-:W-:Y:S01]  /*5990*/  IMAD.WIDE.U32 R38, R30, 0x7, R38 ;  /* 0x000000071e267825 */ /* 0x000fe200078e0026 */
[----:B------:R-:W-:-:S03]  /*59a0*/  ISETP.GT.AND P1, PT, R50, 0x18, PT ;  /* 0x000000183200780c */ /* 0x000fc60003f24270 */
[----:B---3--:R-:W-:Y:S01]  /*59b0*/  FFMA R49, R218, UR24, R27 ;  /* 0x00000018da317c23 */ /* 0x008fe2000800001b */
[----:B------:R-:W-:Y:S01]  /*59c0*/  BSSY B1, `(.L_x_47) ;  /* 0x000000c000017945 */ /* 0x000fe20003800000 */
[----:B------:R-:W-:-:S03]  /*59d0*/  IMAD.WIDE.U32 R44, R0, UR6, R44 ;  /* 0x00000006002c7c25 */ /* 0x000fc6000f8e002c */
[----:B------:R3:W-:Y:S01]  /*59e0*/  @P3 STG.E desc[UR22][R46.64+0x20], R49 ;  /* 0x000020312e003986 */ /* 0x0007e2000c101916 */
[----:B------:R-:W-:Y:S01]  /*59f0*/  IMAD.IADD R27, R52, 0x1, R45 ;  /* 0x00000001341b7824 */ /* 0x000fe200078e022d */
[----:B------:R-:W-:Y:S01]  /*5a00*/  IADD3 R45, P6, R28, R38, RZ ;  /* 0x000000261c2d7210 */ /* 0x000fe20007fde0ff */
[----:B------:R-:W-:Y:S01]  /*5a10*/  IMAD.IADD R58, R54, 0x1, R39 ;  /* 0x00000001363a7824 */ /* 0x000fe200078e0227 */
[----:B------:R-:W-:Y:S02]  /*5a20*/  LEA R26, P4, R44, UR8, 0x2 ;  /* 0x000000082c1a7c11 */ /* 0x000fe4000f8810ff */
[----:B------:R-:W-:Y:S01]  /*5a30*/  ISETP.GT.AND P3, PT, R51, RZ, P1 ;  /* 0x000000ff3300720c */ /* 0x000fe20000f64270 */
[----:B------:R-:W-:Y:S01]  /*5a40*/  IMAD.X R48, R58, 0x1, R29, P6 ;  /* 0x000000013a307824 */ /* 0x000fe200030e061d */
[----:B------:R-:W-:Y:S01]  /*5a50*/  LEA.HI.X R27, R44, UR9, R27, 0x2, P4 ;  /* 0x000000092c1b7c11 */ /* 0x000fe2000a0f141b */
[----:B------:R-:W-:Y:S10]  /*5a60*/  @!P2 BRA `(.L_x_48) ;  /* 0x000000000004a947 */ /* 0x000ff40003800000 */
[----:B------:R4:W5:Y:S02]  /*5a70*/  LDG.E.LTC128B R57, desc[UR22][R26.64+0x20] ;  /* 0x000020161a397981 */ /* 0x000964000c1e1920 */
.L_x_48:
[----:B------:R-:W-:Y:S05]  /*5a80*/  BSYNC B1 ;  /* 0x0000000000017941 */ /* 0x000fea0003800000 */
.L_x_47:
[----:B----45:R-:W-:Y:S01]  /*5a90*/  FMUL R26, R57, UR25 ;  /* 0x00000019391a7c20 */ /* 0x030fe20008400000 */
[----:B------:R-:W-:Y:S01]  /*5aa0*/  LEA R44, P4, R45, UR8, 0x2 ;  /* 0x000000082d2c7c11 */ /* 0x000fe2000f8810ff */
[----:B------:R-:W-:Y:S02]  /*5ab0*/  IMAD.MOV.U32 R27, RZ, RZ, R41 ;  /* 0x000000ffff1b7224 */ /* 0x000fe400078e0029 */
[----:B------:R-:W-:Y:S01]  /*5ac0*/  FFMA R217, R217, UR24, R26 ;  /* 0x00000018d9d97c23 */ /* 0x000fe2000800001a */
[----:B------:R-:W-:Y:S02]  /*5ad0*/  MOV R26, R40 ;  /* 0x00000028001a7202 */ /* 0x000fe40000000f00 */
[----:B------:R-:W-:-:S03]  /*5ae0*/  LEA.HI.X R45, R45, UR9, R48, 0x2, P4 ;  /* 0x000000092d2d7c11 */ /* 0x000fc6000a0f1430 */
[----:B------:R4:W-:Y:S04]  /*5af0*/  @P2 STG.E desc[UR22][R26.64+0x20], R217 ;  /* 0x000020d91a002986 */ /* 0x0009e8000c101916 */
[----:B------:R0:W2:Y:S01]  /*5b00*/  @P3 LDG.E.LTC128B R57, desc[UR22][R44.64] ;  /* 0x000000162c393981 */ /* 0x0000a2000c1e1920 */
[C---:B------:R-:W-:Y:S01]  /*5b10*/  IMAD.WIDE.U32 R24, R30.reuse, 0x7, R24 ;  /* 0x000000071e187825 */ /* 0x040fe200078e0018 */
[----:B------:R-:W-:Y:S03]  /*5b20*/  BSSY B1, `(.L_x_49) ;  /* 0x0000019000017945 */ /* 0x000fe60003800000 */
[----:B------:R-:W-:Y:S01]  /*5b30*/  IMAD.WIDE.U32 R42, R30, 0x7, R42 ;  /* 0x000000071e2a7825 */ /* 0x000fe200078e002a */
[----:B------:R-:W-:-:S03]  /*5b40*/  IADD3 R24, P4, R24, R30, RZ ;  /* 0x0000001e18187210 */ /* 0x000fc60007f9e0ff */
[----:B----4-:R-:W-:Y:S01]  /*5b50*/  IMAD.WIDE.U32 R26, R32, 0x1c, R26 ;  /* 0x0000001c201a7825 */ /* 0x010fe200078e001a */
[----:B0-----:R-:W-:Y:S02]  /*5b60*/  IADD3 R44, P2, R38, R30, RZ ;  /* 0x0000001e262c7210 */ /* 0x001fe40007f5e0ff */
[----:B------:R-:W-:Y:S01]  /*5b70*/  IADD3.X R25, R31, R54, R25, P4, !PT ;  /* 0x000000361f197210 */ /* 0x000fe200027fe419 */
[----:B------:R-:W-:Y:S02]  /*5b80*/  IMAD.IADD R27, R55, 0x1, R27 ;  /* 0x00000001371b7824 */ /* 0x000fe400078e021b */
[----:B------:R-:W-:Y:S01]  /*5b90*/  IMAD.X R45, R58, 0x1, R31, P2 ;  /* 0x000000013a2d7824 */ /* 0x000fe200010e061f */
[----:B---3--:R-:W-:Y:S01]  /*5ba0*/  IADD3 R47, P2, R44, R28, RZ ;  /* 0x0000001c2c2f7210 */ /* 0x008fe20007f5e0ff */
[----:B------:R-:W-:-:S04]  /*5bb0*/  IMAD.WIDE.U32 R38, R34, R30, R24 ;  /* 0x0000001e22267225 */ /* 0x000fc800078e0018 */
[----:B------:R-:W-:Y:S01]  /*5bc0*/  IMAD.X R48, R45, 0x1, R29, P2 ;  /* 0x000000012d307824 */ /* 0x000fe200010e061d */
[----:B------:R-:W-:Y:S01]  /*5bd0*/  LEA R46, P2, R47, UR8, 0x2 ;  /* 0x000000082f2e7c11 */ /* 0x000fe2000f8410ff */
[----:B------:R-:W-:Y:S01]  /*5be0*/  IMAD.IADD R39, R53, 0x1, R39 ;  /* 0x0000000135277824 */ /* 0x000fe200078e0227 */
[----:B------:R-:W-:Y:S02]  /*5bf0*/  IADD3 R38, P4, P6, R178, R38, R36 ;  /* 0x00000026b2267210 */ /* 0x000fe40007e9e024 */
[----:B------:R-:W-:Y:S02]  /*5c00*/  LEA.HI.X R47, R47, UR9, R48, 0x2, P2 ;  /* 0x000000092f2f7c11 */ /* 0x000fe400090f1430 */
[----:B------:R-:W-:Y:S02]  /*5c10*/  ISETP.GT.AND P2, PT, R50, 0x19, PT ;  /* 0x000000193200780c */ /* 0x000fe40003f44270 */
[----:B------:R-:W-:Y:S02]  /*5c20*/  IADD3.X R39, R179, R39, R37, P4, P6 ;  /* 0x00000027b3277210 */ /* 0x000fe400027ec425 */
[----:B------:R-:W-:-:S02]  /*5c30*/  ISETP.GT.AND P4, PT, R51, RZ, P2 ;  /* 0x000000ff3300720c */ /* 0x000fc40001784270 */
[----:B------:R-:W-:-:S04]  /*5c40*/  IADD3 R42, P6, R42, R30, RZ ;  /* 0x0000001e2a2a7210 */ /* 0x000fc80007fde0ff */
[----:B------:R-:W-:Y:S01]  /*5c50*/  IADD3.X R43, R31, R54, R43, P6, !PT ;  /* 0x000000361f2b7210 */ /* 0x000fe200037fe42b */
[----:B--2---:R-:W-:-:S04]  /*5c60*/  FMUL R49, R57, UR25 ;  /* 0x0000001939317c20 */ /* 0x004fc80008400000 */
[----:B------:R-:W-:-:S05]  /*5c70*/  FFMA R49, R216, UR24, R49 ;  /* 0x00000018d8317c23 */ /* 0x000fca0008000031 */
[----:B------:R0:W-:Y:S01]  /*5c80*/  @P3 STG.E desc[UR22][R26.64], R49 ;  /* 0x000000311a003986 */ /* 0x0001e2000c101916 */
[----:B------:R-:W-:Y:S05]  /*5c90*/  @!P4 BRA `(.L_x_50) ;  /* 0x000000000004c947 */ /* 0x000fea0003800000 */
[----:B------:R2:W5:Y:S02]  /*5ca0*/  LDG.E.LTC128B R57, desc[UR22][R46.64] ;  /* 0x000000162e397981 */ /* 0x000564000c1e1920 */
.L_x_50:
[----:B------:R-:W-:Y:S05]  /*5cb0*/  BSYNC B1 ;  /* 0x0000000000017941 */ /* 0x000fea0003800000 */
.L_x_49:
[----:B------:R-:W-:Y:S01]  /*5cc0*/  IADD3 R40, P3, R40, R56, RZ ;  /* 0x0000003828287210 */ /* 0x000fe20007f7e0ff */
[----:B--2--5:R-:W-:Y:S01]  /*5cd0*/  FMUL R46, R57, UR25 ;  /* 0x00000019392e7c20 */ /* 0x024fe20008400000 */
[----:B------:R-:W-:Y:S01]  /*5ce0*/  IMAD.WIDE.U32 R38, R0, UR6, R38 ;  /* 0x0000000600267c25 */ /* 0x000fe2000f8e0026 */
[----:B------:R-:W-:Y:S03]  /*5cf0*/  BSSY B1, `(.L_x_51) ;  /* 0x000000d000017945 */ /* 0x000fe60003800000 */
[----:B------:R-:W-:Y:S01]  /*5d00*/  FFMA R215, R215, UR24, R46 ;  /* 0x00000018d7d77c23 */ /* 0x000fe2000800002e */
[----:B------:R-:W-:Y:S01]  /*5d10*/  IMAD.X R41, R41, 0x1, R33, P3 ;  /* 0x0000000129297824 */ /* 0x000fe200018e0621 */
[----:B------:R-:W-:Y:S01]  /*5d20*/  ISETP.GT.AND P3, PT, R51, 0x8, P1 ;  /* 0x000000083300780c */ /* 0x000fe20000f64270 */
[----:B------:R-:W-:Y:S01]  /*5d30*/  IMAD.WIDE.U32 R46, R34, R30, R42 ;  /* 0x0000001e222e7225 */ /* 0x000fe200078e002a */
[----:B------:R-:W-:-:S02]  /*5d40*/  IADD3 R39, R52, R39, RZ ;  /* 0x0000002734277210 */ /* 0x000fc40007ffe0ff */
[----:B------:R-:W-:Y:S01]  /*5d50*/  LEA R48, P1, R38, UR8, 0x2 ;  /* 0x0000000826307c11 */ /* 0x000fe2000f8210ff */
[----:B------:R2:W-:Y:S01]  /*5d60*/  @P4 STG.E desc[UR22][R40.64], R215 ;  /* 0x000000d728004986 */ /* 0x0005e2000c101916 */
[----:B------:R-:W-:Y:S01]  /*5d70*/  IADD3 R46, P4, P6, R178, R46, R36 ;  /* 0x0000002eb22e7210 */ /* 0x000fe20007e9e024 */
[----:B------:R-:W-:Y:S01]  /*5d80*/  IMAD.IADD R59, R53, 0x1, R47 ;  /* 0x00000001353b7824 */ /* 0x000fe200078e022f */
[----:B0-----:R-:W-:-:S05]  /*5d90*/  LEA.HI.X R49, R38, UR9, R39, 0x2, P1 ;  /* 0x0000000926317c11 */ /* 0x001fca00088f1427 */
[----:B------:R-:W-:Y:S06]  /*5da0*/  @!P3 BRA `(.L_x_52) ;  /* 0x000000000004b947 */ /* 0x000fec0003800000 */
[----:B------:R0:W5:Y:S02]  /*5db0*/  LDG.E.LTC128B R57, desc[UR22][R48.64+0x20] ;  /* 0x0000201630397981 */ /* 0x000164000c1e1920 */
.L_x_52:
[----:B------:R-:W-:Y:S05]  /*5dc0*/  BSYNC B1 ;  /* 0x0000000000017941 */ /* 0x000fea0003800000 */
.L_x_51:
[----:B-----5:R-:W-:Y:S01]  /*5dd0*/  FMUL R39, R57, UR25 ;  /* 0x0000001939277c20 */ /* 0x020fe20008400000 */
[----:B------:R-:W-:Y:S01]  /*5de0*/  IADD3.X R47, R179, R59, R37, P4, P6 ;  /* 0x0000003bb32f7210 */ /* 0x000fe200027ec425 */
[----:B------:R-:W-:Y:S01]  /*5df0*/  IMAD.WIDE.U32 R44, R30, 0x7, R44 ;  /* 0x000000071e2c7825 */ /* 0x000fe200078e002c */
[----:B------:R-:W-:-:S03]  /*5e00*/  ISETP.GT.AND P2, PT, R51, 0x8, P2 ;  /* 0x000000083300780c */ /* 0x000fc60001744270 */
[----:B0-----:R-:W-:Y:S01]  /*5e10*/  FFMA R49, R214, UR24, R39 ;  /* 0x00000018d6317c23 */ /* 0x001fe20008000027 */
        /* <DEDUP_REMOVED lines=8> */
[----:B0-----:R-:W-:-:S04]  /*5ea0*/  LEA R26, P4, R46, UR8, 0x2 ;  /* 0x000000082e1a7c11 */ /* 0x001fc8000f8810ff */
[----:B------:R-:W-:Y:S01]  /*5eb0*/  LEA.HI.X R27, R46, UR9, R47, 0x2, P4 ;  /* 0x000000092e1b7c11 */ /* 0x000fe2000a0f142f */
[----:B------:R-:W-:Y:S01]  /*5ec0*/  IMAD.X R46, R48, 0x1, R29, P6 ;  /* 0x00000001302e7824 */ /* 0x000fe200030e061d */
[----:B------:R-:W-:Y:S07]  /*5ed0*/  @!P2 BRA `(.L_x_54) ;  /* 0x000000000004a947 */ /* 0x000fee0003800000 */
[----:B------:R0:W5:Y:S02]  /*5ee0*/  LDG.E.LTC128B R57, desc[UR22][R26.64+0x20] ;  /* 0x000020161a397981 */ /* 0x000164000c1e1920 */
.L_x_54:
[----:B------:R-:W-:Y:S05]  /*5ef0*/  BSYNC B1 ;  /* 0x0000000000017941 */ /* 0x000fea0003800000 */
.L_x_53:
[----:B0----5:R-:W-:Y:S01]  /*5f00*/  FMUL R26, R57, UR25 ;  /* 0x00000019391a7c20 */ /* 0x021fe20008400000 */
[----:B------:R-:W-:Y:S01]  /*5f10*/  LEA R38, P4, R39, UR8, 0x2 ;  /* 0x0000000827267c11 */ /* 0x000fe2000f8810ff */
[----:B------:R-:W-:Y:S02]  /*5f20*/  IMAD.MOV.U32 R27, RZ, RZ, R41 ;  /* 0x000000ffff1b7224 */ /* 0x000fe400078e0029 */
[----:B------:R-:W-:Y:S01]  /*5f30*/  FFMA R213, R213, UR24, R26 ;  /* 0x00000018d5d57c23 */ /* 0x000fe2000800001a */
[----:B------:R-:W-:Y:S01]  /*5f40*/  IMAD.MOV.U32 R26, RZ, RZ, R40 ;  /* 0x000000ffff1a7224 */ /* 0x000fe200078e0028 */
[----:B------:R-:W-:-:S04]  /*5f50*/  LEA.HI.X R39, R39, UR9, R46, 0x2, P4 ;  /* 0x0000000927277c11 */ /* 0x000fc8000a0f142e */
[----:B------:R0:W-:Y:S04]  /*5f60*/  @P2 STG.E desc[UR22][R26.64+0x20], R213 ;  /* 0x000020d51a002986 */ /* 0x0001e8000c101916 */
[----:B------:R3:W4:Y:S01]  /*5f70*/  @P3 LDG.E.LTC128B R57, desc[UR22][R38.64] ;  /* 0x0000001626393981 */ /* 0x000722000c1e1920 */
[----:B------:R-:W-:Y:S01]  /*5f80*/  IMAD.WIDE.U32 R24, R30, 0x7, R24 ;  /* 0x000000071e187825 */ /* 0x000fe200078e0018 */
[-C--:B------:R-:W-:Y:S01]  /*5f90*/  IADD3 R44, P2, R44, R30.reuse, RZ ;  /* 0x0000001e2c2c7210 */ /* 0x080fe20007f5e0ff */
[----:B------:R-:W-:Y:S02]  /*5fa0*/  BSSY B1, `(.L_x_55) ;  /* 0x0000018000017945 */ /* 0x000fe40003800000 */
[----:B------:R-:W-:Y:S01]  /*5fb0*/  IMAD.WIDE.U32 R42, R30, 0x7, R42 ;  /* 0x000000071e2a7825 */ /* 0x000fe200078e002a */
[----:B------:R-:W-:-:S02]  /*5fc0*/  IADD3 R24, P4, R24, R30, RZ ;  /* 0x0000001e18187210 */ /* 0x000fc40007f9e0ff */
[----:B------:R-:W-:Y:S01]  /*5fd0*/  IADD3.X R45, R48, R31, RZ, P2, !PT ;  /* 0x0000001f302d7210 */ /* 0x000fe200017fe4ff */
[----:B0-----:R-:W-:Y:S01]  /*5fe0*/  IMAD.WIDE.U32 R26, R32, 0x1c, R26 ;  /* 0x0000001c201a7825 */ /* 0x001fe200078e001a */
[----:B------:R-:W-:Y:S02]  /*5ff0*/  IADD3.X R25, R31, R54, R25, P4, !PT ;  /* 0x000000361f197210 */ /* 0x000fe400027fe419 */
[----:B------:R-:W-:Y:S01]  /*6000*/  IADD3 R47, P2, R44, R28, RZ ;  /* 0x0000001c2c2f7210 */ /* 0x000fe20007f5e0ff */
[----:B------:R-:W-:Y:S02]  /*6010*/  IMAD.IADD R27, R55, 0x1, R27 ;  /* 0x00000001371b7824 */ /* 0x000fe400078e021b */
[----:B---3--:R-:W-:-:S04]  /*6020*/  IMAD.WIDE.U32 R38, R34, R30, R24 ;  /* 0x0000001e22267225 */ /* 0x008fc800078e0018 */
        /* <DEDUP_REMOVED lines=10> */
[----:B----4-:R-:W-:-:S04]  /*60d0*/  FMUL R49, R57, UR25 ;  /* 0x0000001939317c20 */ /* 0x010fc80008400000 */
[----:B------:R-:W-:-:S05]  /*60e0*/  FFMA R49, R212, UR24, R49 ;  /* 0x00000018d4317c23 */ /* 0x000fca0008000031 */
[----:B------:R0:W-:Y:S01]  /*60f0*/  @P3 STG.E desc[UR22][R26.64], R49 ;  /* 0x000000311a003986 */ /* 0x0001e2000c101916 */
[----:B------:R-:W-:Y:S05]  /*6100*/  @!P4 BRA `(.L_x_56) ;  /* 0x000000000004c947 */ /* 0x000fea0003800000 */
[----:B------:R3:W5:Y:S02]  /*6110*/  LDG.E.LTC128B R57, desc[UR22][R46.64] ;  /* 0x000000162e397981 */ /* 0x000764000c1e1920 */
.L_x_56:
[----:B------:R-:W-:Y:S05]  /*6120*/  BSYNC B1 ;  /* 0x0000000000017941 */ /* 0x000fea0003800000 */
.L_x_55:
        /* <DEDUP_REMOVED lines=13> */
[----:B0-----:R-:W-:-:S03]  /*6200*/  LEA.HI.X R49, R38, UR9, R39, 0x2, P1 ;  /* 0x0000000926317c11 */ /* 0x001fc600088f1427 */
[----:B------:R-:W-:Y:S06]  /*6210*/  @!P3 BRA `(.L_x_58) ;  /* 0x000000000004b947 */ /* 0x000fec0003800000 */
[----:B------:R0:W5:Y:S02]  /*6220*/  LDG.E.LTC128B R57, desc[UR22][R48.64+0x20] ;  /* 0x0000201630397981 */ /* 0x000164000c1e1920 */
.L_x_58:
[----:B------:R-:W-:Y:S05]  /*6230*/  BSYNC B1 ;  /* 0x0000000000017941 */ /* 0x000fea0003800000 */
.L_x_57:
        /* <DEDUP_REMOVED lines=11> */
[----:B------:R-:W-:Y:S02]  /*62f0*/  IADD3 R47, R52, R47, RZ ;  /* 0x0000002f342f7210 */ /* 0x000fe40007ffe0ff */
[----:B------:R-:W-:Y:S02]  /*6300*/  ISETP.GT.AND P3, PT, R51, RZ, P1 ;  /* 0x000000ff3300720c */ /* 0x000fe40000f64270 */
[----:B0-----:R-:W-:-:S04]  /*6310*/  LEA R26, P4, R46, UR8, 0x2 ;  /* 0x000000082e1a7c11 */ /* 0x001fc8000f8810ff */
[----:B------:R-:W-:Y:S01]  /*6320*/  LEA.HI.X R27, R46, UR9, R47, 0x2, P4 ;  /* 0x000000092e1b7c11 */ /* 0x000fe2000a0f142f */
[----:B------:R-:W-:Y:S01]  /*6330*/  IMAD.X R46, R48, 0x1, R29, P6 ;  /* 0x00000001302e7824 */ /* 0x000fe200030e061d */
[----:B------:R-:W-:Y:S07]  /*6340*/  @!P2 BRA `(.L_x_60) ;  /* 0x000000000004a947 */ /* 0x000fee0003800000 */
[----:B------:R0:W5:Y:S02]  /*6350*/  LDG.E.LTC128B R57, desc[UR22][R26.64+0x20] ;  /* 0x000020161a397981 */ /* 0x000164000c1e1920 */
.L_x_60:
[----:B------:R-:W-:Y:S05]  /*6360*/  BSYNC B1 ;  /* 0x0000000000017941 */ /* 0x000fea0003800000 */
.L_x_59:
        /* <DEDUP_REMOVED lines=12> */
[----:B------:R-:W-:-:S03]  /*6430*/  IADD3 R24, P4, R24, R30, RZ ;  /* 0x0000001e18187210 */ /* 0x000fc60007f9e0ff */
[----:B------:R-:W-:Y:S01]  /*6440*/  IMAD.X R45, R48, 0x1, R31, P2 ;  /* 0x00000001302d7824 */ /* 0x000fe200010e061f */
[----:B------:R-:W-:Y:S01]  /*6450*/  IADD3.X R25, R31, R54, R25, P4, !PT ;  /* 0x000000361f197210 */ /* 0x000fe200027fe419 */
[----:B0-----:R-:W-:Y:S01]  /*6460*/  IMAD.WIDE.U32 R26, R32, 0x1c, R26 ;  /* 0x0000001c201a7825 */ /* 0x001fe200078e001a */
[----:B------:R-:W-:-:S03]  /*6470*/  IADD3 R47, P2, R44, R28, RZ ;  /* 0x0000001c2c2f7210 */ /* 0x000fc60007f5e0ff */
[----:B---3--:R-:W-:-:S04]  /*6480*/  IMAD.WIDE.U32 R38, R34, R30, R24 ;  /* 0x0000001e22267225 */ /* 0x008fc800078e0018 */
[----:B------:R-:W-:Y:S01]  /*6490*/  IMAD.X R48, R45, 0x1, R29, P2 ;  /* 0x000000012d307824 */ /* 0x000fe200010e061d */
[----:B------:R-:W-:Y:S01]  /*64a0*/  LEA R46, P2, R47, UR8, 0x2 ;  /* 0x000000082f2e7c11 */ /* 0x000fe2000f8410ff */
[----:B------:R-:W-:Y:S01]  /*64b0*/  IMAD.IADD R27, R55, 0x1, R27 ;  /* 0x00000001371b7824 */ /* 0x000fe200078e021b */
[----:B------:R-:W-:Y:S02]  /*64c0*/  IADD3 R59, R53, R39, RZ ;  /* 0x00000027353b7210 */ /* 0x000fe40007ffe0ff */
[----:B------:R-:W-:Y:S02]  /*64d0*/  IADD3 R38, P4, P6, R178, R38, R36 ;  /* 0x00000026b2267210 */ /* 0x000fe40007e9e024 */
[----:B------:R-:W-:Y:S02]  /*64e0*/  LEA.HI.X R47, R47, UR9, R48, 0x2, P2 ;  /* 0x000000092f2f7c11 */ /* 0x000fe400090f1430 */
[----:B------:R-:W-:Y:S02]  /*64f0*/  ISETP.GT.AND P2, PT, R50, 0x29, PT ;  /* 0x000000293200780c */ /* 0x000fe40003f44270 */
[----:B------:R-:W-:-:S02]  /*6500*/  IADD3.X R39, R179, R59, R37, P4, P6 ;  /* 0x0000003bb3277210 */ /* 0x000fc400027ec425 */
        /* <DEDUP_REMOVED lines=8> */
.L_x_62:
[----:B------:R-:W-:Y:S05]  /*6590*/  BSYNC B1 ;  /* 0x0000000000017941 */ /* 0x000fea0003800000 */
.L_x_61:
        /* <DEDUP_REMOVED lines=16> */
.L_x_64:
[----:B------:R-:W-:Y:S05]  /*66a0*/  BSYNC B1 ;  /* 0x0000000000017941 */ /* 0x000fea0003800000 */
.L_x_63:
        /* <DEDUP_REMOVED lines=14> */
[----:B------:R-:W-:Y:S02]  /*6790*/  LEA.HI.X R27, R46, UR9, R47, 0x2, P4 ;  /* 0x000000092e1b7c11 */ /* 0x000fe4000a0f142f */
[----:B------:R-:W-:Y:S01]  /*67a0*/  IADD3.X R46, R48, R29, RZ, P6, !PT ;  /* 0x0000001d302e7210 */ /* 0x000fe200037fe4ff */
[----:B------:R-:W-:Y:S06]  /*67b0*/  @!P2 BRA `(.L_x_66) ;  /* 0x000000000004a947 */ /* 0x000fec0003800000 */
[----:B------:R0:W5:Y:S02]  /*67c0*/  LDG.E.LTC128B R57, desc[UR22][R26.64+0x20] ;  /* 0x000020161a397981 */ /* 0x000164000c1e1920 */
.L_x_66:
[----:B------:R-:W-:Y:S05]  /*67d0*/  BSYNC B1 ;  /* 0x0000000000017941 */ /* 0x000fea0003800000 */
.L_x_65:
        /* <DEDUP_REMOVED lines=21> */
[----:B------:R-:W-:Y:S01]  /*6930*/  IADD3 R38, P4, P6, R178, R38, R36 ;  /* 0x00000026b2267210 */ /* 0x000fe20007e9e024 */
[----:B------:R-:W-:Y:S01]  /*6940*/  IMAD.IADD R59, R53, 0x1, R39 ;  /* 0x00000001353b7824 */ /* 0x000fe200078e0227 */
        /* <DEDUP_REMOVED lines=11> */
.L_x_68:
[----:B------:R-:W-:Y:S05]  /*6a00*/  BSYNC B1 ;  /* 0x0000000000017941 */ /* 0x000fea0003800000 */
.L_x_67:
[----:B--2---:R-:W-:Y:S01]  /*6a10*/  IADD3 R40, P3, R40, R56, RZ ;  /* 0x0000003828287210 */ /* 0x004fe20007f7e0ff */
[----:B---3-5:R-:W-:Y:S01]  /*6a20*/  FMUL R46, R57, UR25 ;  /* 0x00000019392e7c20 */ /* 0x028fe20008400000 */
[----:B------:R-:W-:Y:S01]  /*6a30*/  IMAD.WIDE.U32 R38, R0, UR6, R38 ;  /* 0x0000000600267c25 */ /* 0x000fe2000f8e0026 */
[----:B------:R-:W-:Y:S01]  /*6a40*/  BSSY B1, `(.L_x_69) ;  /* 0x000000d000017945 */ /* 0x000fe20003800000 */
[----:B------:R-:W-:Y:S02]  /*6a50*/  IADD3.X R41, R41, R33, RZ, P3, !PT ;  /* 0x0000002129297210 */ /* 0x000fe40001ffe4ff */
[----:B------:R-:W-:Y:S01]  /*6a60*/  FFMA R203, R203, UR24, R46 ;  /* 0x00000018cbcb7c23 */ /* 0x000fe2000800002e */
[----:B------:R-:W-:Y:S01]  /*6a70*/  ISETP.GT.AND P3, PT, R51, 0x8, P1 ;  /* 0x000000083300780c */ /* 0x000fe20000f64270 */
[----:B------:R-:W-:Y:S01]  /*6a80*/  IMAD.WIDE.U32 R46, R34, R30, R42 ;  /* 0x0000001e222e7225 */ /* 0x000fe200078e002a */
[----:B------:R-:W-:Y:S02]  /*6a90*/  LEA R48, P1, R38, UR8, 0x2 ;  /* 0x0000000826307c11 */ /* 0x000fe4000f8210ff */
[----:B------:R2:W-:Y:S01]  /*6aa0*/  @P4 STG.E desc[UR22][R40.64], R203 ;  /* 0x000000cb28004986 */ /* 0x0005e2000c101916 */
[----:B------:R-:W-:Y:S01]  /*6ab0*/  IMAD.IADD R39, R52, 0x1, R39 ;  /* 0x0000000134277824 */ /* 0x000fe200078e0227 */
[----:B------:R-:W-:Y:S01]  /*6ac0*/  IADD3 R46, P4, P6, R178, R46, R36 ;  /* 0x0000002eb22e7210 */ /* 0x000fe20007e9e024 */
[----:B------:R-:W-:-:S03]  /*6ad0*/  IMAD.IADD R59, R53, 0x1, R47 ;  /* 0x00000001353b7824 */ /* 0x000fc600078e022f */
[----:B0-----:R-:W-:-:S03]  /*6ae0*/  LEA.HI.X R49, R38, UR9, R39, 0x2, P1 ;  /* 0x0000000926317c11 */ /* 0x001fc600088f1427 */
[----:B------:R-:W-:Y:S06]  /*6af0*/  @!P3 BRA `(.L_x_70) ;  /* 0x000000000004b947 */ /* 0x000fec0003800000 */
[----:B------:R0:W5:Y:S02]  /*6b00*/  LDG.E.LTC128B R57, desc[UR22][R48.64+0x20] ;  /* 0x0000201630397981 */ /* 0x000164000c1e1920 */
.L_x_70:
[----:B------:R-:W-:Y:S05]  /*6b10*/  BSYNC B1 ;  /* 0x0000000000017941 */ /* 0x000fea0003800000 */
.L_x_69:
        /* <DEDUP_REMOVED lines=18> */
.L_x_72:
[----:B------:R-:W-:Y:S05]  /*6c40*/  BSYNC B1 ;  /* 0x0000000000017941 */ /* 0x000fea0003800000 */
.L_x_71:
[----:B0----5:R-:W-:Y:S01]  /*6c50*/  FMUL R26, R57, UR25 ;  /* 0x00000019391a7c20 */ /* 0x021fe20008400000 */
[----:B------:R-:W-:Y:S02]  /*6c60*/  LEA R38, P4, R39, UR8, 0x2 ;  /* 0x0000000827267c11 */ /* 0x000fe4000f8810ff */
[----:B------:R-:W-:Y:S01]  /*6c70*/  MOV R27, R41 ;  /* 0x00000029001b7202 */ /* 0x000fe20000000f00 */
        /* <DEDUP_REMOVED lines=31> */
.L_x_74:
[----:B------:R-:W-:Y:S05]  /*6e70*/  BSYNC B1 ;  /* 0x0000000000017941 */ /* 0x000fea0003800000 */
.L_x_73:
        /* <DEDUP_REMOVED lines=11> */
[----:B------:R-:W-:Y:S02]  /*6f30*/  IADD3 R46, P4, P6, R178, R46, R36 ;  /* 0x0000002eb22e7210 */ /* 0x000fe40007e9e024 */
[----:B------:R-:W-:Y:S02]  /*6f40*/  IADD3 R59, R53, R47, RZ ;  /* 0x0000002f353b7210 */ /* 0x000fe40007ffe0ff */
[----:B0-----:R-:W-:-:S03]  /*6f50*/  LEA.HI.X R49, R38, UR9, R39, 0x2, P1 ;  /* 0x0000000926317c11 */ /* 0x001fc600088f1427 */
[----:B------:R-:W-:Y:S06]  /*6f60*/  @!P3 BRA `(.L_x_76) ;  /* 0x000000000004b947 */ /* 0x000fec0003800000 */
[----:B------:R0:W5:Y:S02]  /*6f70*/  LDG.E.LTC128B R57, desc[UR22][R48.64+0x20] ;  /* 0x0000201630397981 */ /* 0x000164000c1e1920 */
.L_x_76:
[----:B------:R-:W-:Y:S05]  /*6f80*/  BSYNC B1 ;  /* 0x0000000000017941 */ /* 0x000fea0003800000 */
.L_x_75:
        /* <DEDUP_REMOVED lines=18> */
.L_x_78:
[----:B------:R-:W-:Y:S05]  /*70b0*/  BSYNC B1 ;  /* 0x0000000000017941 */ /* 0x000fea0003800000 */
.L_x_77:
        /* <DEDUP_REMOVED lines=17> */
[----:B---3--:R-:W-:Y:S01]  /*71d0*/  IMAD.WIDE.U32 R38, R34, R30, R24 ;  /* 0x0000001e22267225 */ /* 0x008fe200078e0018 */
[----:B------:R-:W-:Y:S02]  /*71e0*/  IADD3.X R48, R45, R29, RZ, P2, !PT ;  /* 0x0000001d2d307210 */ /* 0x000fe400017fe4ff */
[----:B------:R-:W-:Y:S01]  /*71f0*/  LEA R46, P2, R47, UR8, 0x2 ;  /* 0x000000082f2e7c11 */ /* 0x000fe2000f8410ff */
[----:B------:R-:W-:Y:S01]  /*7200*/  IMAD.IADD R27, R55, 0x1, R27 ;  /* 0x00000001371b7824 */ /* 0x000fe200078e021b */
[----:B------:R-:W-:Y:S01]  /*7210*/  IADD3 R38, P4, P6, R178, R38, R36 ;  /* 0x00000026b2267210 */ /* 0x000fe20007e9e024 */
[----:B------:R-:W-:Y:S01]  /*7220*/  IMAD.IADD R59, R53, 0x1, R39 ;  /* 0x00000001353b7824 */ /* 0x000fe200078e0227 */
        /* <DEDUP_REMOVED lines=11> */
.L_x_80:
[----:B------:R-:W-:Y:S05]  /*72e0*/  BSYNC B1 ;  /* 0x0000000000017941 */ /* 0x000fea0003800000 */
.L_x_79:
        /* <DEDUP_REMOVED lines=16> */
.L_x_82:
[----:B------:R-:W-:Y:S05]  /*73f0*/  BSYNC B1 ;  /* 0x0000000000017941 */ /* 0x000fea0003800000 */
.L_x_81:
[----:B-----5:R-:W-:Y:S01]  /*7400*/  FMUL R39, R57, UR25 ;  /* 0x0000001939277c20 */ /* 0x020fe20008400000 */
[----:B------:R-:W-:Y:S01]  /*7410*/  IADD3.X R47, R179, R59, R37, P4, P6 ;  /* 0x0000003bb32f7210 */ /* 0x000fe200027ec425 */
[----:B------:R-:W-:Y:S01]  /*7420*/  IMAD.WIDE.U32 R44, R30, 0x7, R44 ;  /* 0x000000071e2c7825 */ /* 0x000fe200078e002c */
[----:B------:R-:W-:-:S03]  /*7430*/  ISETP.GT.AND P2, PT, R51, 0x8, P2 ;  /* 0x000000083300780c */ /* 0x000fc60001744270 */
[----:B0-----:R-:W-:Y:S01]  /*7440*/  FFMA R49, R194, UR24, R39 ;  /* 0x00000018c2317c23 */ /* 0x001fe20008000027 */
[----:B------:R-:W-:Y:S01]  /*7450*/  ISETP.GT.AND P1, PT, R50, 0x48, PT ;  /* 0x000000483200780c */ /* 0x000fe20003f24270 */
[----:B------:R-:W-:Y:S01]  /*7460*/  IMAD.WIDE.U32 R46, R0, UR6, R46 ;  /* 0x00000006002e7c25 */ /* 0x000fe2000f8e002e */
[----:B------:R-:W-:Y:S01]  /*7470*/  IADD3 R48, R54, R45, RZ ;  /* 0x0000002d36307210 */ /* 0x000fe20007ffe0ff */
[----:B------:R-:W-:Y:S01]  /*7480*/  BSSY B1, `(.L_x_83) ;  /* 0x000000a000017945 */ /* 0x000fe20003800000 */
[----:B------:R0:W-:Y:S01]  /*7490*/  @P3 STG.E desc[UR22][R26.64+0x20], R49 ;  /* 0x000020311a003986 */ /* 0x0001e2000c101916 */
[----:B------:R-:W-:Y:S01]  /*74a0*/  IMAD.IADD R47, R52, 0x1, R47 ;  /* 0x00000001342f7824 */ /* 0x000fe200078e022f */
[----:B------:R-:W-:Y:S02]  /*74b0*/  IADD3 R39, P6, R28, R44, RZ ;  /* 0x0000002c1c277210 */ /* 0x000fe40007fde0ff */
[----:B------:R-:W-:Y:S02]  /*74c0*/  ISETP.GT.AND P3, PT, R51, RZ, P1 ;  /* 0x000000ff3300720c */ /* 0x000fe40000f64270 */
[----:B0-----:R-:W-:-:S04]  /*74d0*/  LEA R26, P4, R46, UR8, 0x2 ;  /* 0x000000082e1a7c11 */ /* 0x001fc8000f8810ff */
[----:B------:R-:W-:Y:S01]  /*74e0*/  LEA.HI.X R27, R46, UR9, R47, 0x2, P4 ;  /* 0x000000092e1b7c11 */ /* 0x000fe2000a0f142f */
[----:B------:R-:W-:Y:S01]  /*74f0*/  IMAD.X R46, R48, 0x1, R29, P6 ;  /* 0x00000001302e7824 */ /* 0x000fe200030e061d */
[----:B------:R-:W-:Y:S07]  /*7500*/  @!P2 BRA `(.L_x_84) ;  /* 0x000000000004a947 */ /* 0x000fee0003800000 */
[----:B------:R0:W5:Y:S02]  /*7510*/  LDG.E.LTC128B R57, desc[UR22][R26.64+0x20] ;  /* 0x000020161a397981 */ /* 0x000164000c1e1920 */
.L_x_84:
[----:B------:R-:W-:Y:S05]  /*7520*/  BSYNC B1 ;  /* 0x0000000000017941 */ /* 0x000fea0003800000 */
.L_x_83:
        /* <DEDUP_REMOVED lines=18> */
[----:B------:R-:W-:-:S03]  /*7650*/  IADD3 R27, R55, R27, RZ ;  /* 0x0000001b371b7210 */ /* 0x000fc60007ffe0ff */
        /* <DEDUP_REMOVED lines=15> */
.L_x_86:
[----:B------:R-:W-:Y:S05]  /*7750*/  BSYNC B1 ;  /* 0x0000000000017941 */ /* 0x000fea0003800000 */
.L_x_85:
        /* <DEDUP_REMOVED lines=16> */
.L_x_88:
[----:B------:R-:W-:Y:S05]  /*7860*/  BSYNC B1 ;  /* 0x0000000000017941 */ /* 0x000fea0003800000 */
.L_x_87:
        /* <DEDUP_REMOVED lines=18> */
.L_x_90:
[----:B------:R-:W-:Y:S05]  /*7990*/  BSYNC B1 ;  /* 0x0000000000017941 */ /* 0x000fea0003800000 */
.L_x_89:
[----:B0----5:R-:W-:Y:S01]  /*79a0*/  FMUL R26, R57, UR25 ;  /* 0x00000019391a7c20 */ /* 0x021fe20008400000 */
[----:B------:R-:W-:Y:S01]  /*79b0*/  LEA R38, P4, R39, UR8, 0x2 ;  /* 0x0000000827267c11 */ /* 0x000fe2000f8810ff */
[----:B------:R-:W-:Y:S02]  /*79c0*/  IMAD.MOV.U32 R27, RZ, RZ, R41 ;  /* 0x000000ffff1b7224 */ /* 0x000fe400078e0029 */
[----:B------:R-:W-:Y:S01]  /*79d0*/  FFMA R189, R189, UR24, R26 ;  /* 0x00000018bdbd7c23 */ /* 0x000fe2000800001a */
[----:B------:R-:W-:Y:S02]  /*79e0*/  MOV R26, R40 ;  /* 0x00000028001a7202 */ /* 0x000fe40000000f00 */
[----:B------:R-:W-:-:S03]  /*79f0*/  LEA.HI.X R39, R39, UR9, R46, 0x2, P4 ;  /* 0x0000000927277c11 */ /* 0x000fc6000a0f142e */
        /* <DEDUP_REMOVED lines=28> */
.L_x_92:
[----:B------:R-:W-:Y:S05]  /*7bc0*/  BSYNC B1 ;  /* 0x0000000000017941 */ /* 0x000fea0003800000 */
.L_x_91:
        /* <DEDUP_REMOVED lines=16> */
.L_x_94:
[----:B------:R-:W-:Y:S05]  /*7cd0*/  BSYNC B1 ;  /* 0x0000000000017941 */ /* 0x000fea0003800000 */
.L_x_93:
[----:B-----5:R-:W-:Y:S01]  /*7ce0*/  FMUL R39, R57, UR25 ;  /* 0x0000001939277c20 */ /* 0x020fe20008400000 */
[----:B------:R-:W-:Y:S01]  /*7cf0*/  IADD3.X R47, R179, R59, R37, P4, P6 ;  /* 0x0000003bb32f7210 */ /* 0x000fe200027ec425 */
[----:B------:R-:W-:Y:S01]  /*7d00*/  BSSY B1, `(.L_x_95) ;  /* 0x0000010000017945 */ /* 0x000fe20003800000 */
[----:B------:R-:W-:Y:S01]  /*7d10*/  ISETP.GT.AND P2, PT, R51, 0x8, P2 ;  /* 0x000000083300780c */ /* 0x000fe20001744270 */
[----:B0-----:R-:W-:Y:S01]  /*7d20*/  FFMA R49, R186, UR24, R39 ;  /* 0x00000018ba317c23 */ /* 0x001fe20008000027 */
[----:B------:R-:W-:Y:S01]  /*7d30*/  IMAD.WIDE.U32 R38, R30, 0x7, R44 ;  /* 0x000000071e267825 */ /* 0x000fe200078e002c */
[----:B------:R-:W-:-:S03]  /*7d40*/  ISETP.GT.AND P1, PT, R50, 0x58, PT ;  /* 0x000000583200780c */ /* 0x000fc60003f24270 */
[----:B------:R-:W-:Y:S01]  /*7d50*/  IMAD.WIDE.U32 R46, R0, UR6, R46 ;  /* 0x00000006002e7c25 */ /* 0x000fe2000f8e002e */
[----:B------:R0:W-:Y:S01]  /*7d60*/  @P3 STG.E desc[UR22][R26.64+0x20], R49 ;  /* 0x000020311a003986 */ /* 0x0001e2000c101916 */
[----:B------:R-:W-:Y:S02]  /*7d70*/  ISETP.GT.AND P3, PT, R51, RZ, P1 ;  /* 0x000000ff3300720c */ /* 0x000fe40000f64270 */
[----:B------:R-:W-:Y:S01]  /*7d80*/  IMAD.IADD R45, R52, 0x1, R47 ;  /* 0x00000001342d7824 */ /* 0x000fe200078e022f */
[----:B------:R-:W-:Y:S01]  /*7d90*/  IADD3 R47, P6, R28, R38, RZ ;  /* 0x000000261c2f7210 */ /* 0x000fe20007fde0ff */
[----:B------:R-:W-:Y:S01]  /*7da0*/  IMAD.IADD R58, R54, 0x1, R39 ;  /* 0x00000001363a7824 */ /* 0x000fe200078e0227 */
[----:B------:R-:W-:-:S03]  /*7db0*/  LEA R44, P4, R46, UR8, 0x2 ;  /* 0x000000082e2c7c11 */ /* 0x000fc6000f8810ff */
[----:B------:R-:W-:Y:S01]  /*7dc0*/  IMAD.X R48, R58, 0x1, R29, P6 ;  /* 0x000000013a307824 */ /* 0x000fe200030e061d */
[----:B------:R-:W-:Y:S01]  /*7dd0*/  LEA.HI.X R45, R46, UR9, R45, 0x2, P4 ;  /* 0x000000092e2d7c11 */ /* 0x000fe2000a0f142d */
[----:B------:R-:W-:Y:S08]  /*7de0*/  @!P2 BRA `(.L_x_96) ;  /* 0x000000000004a947 */ /* 0x000ff00003800000 */
[----:B------:R3:W5:Y:S02]  /*7df0*/  LDG.E.LTC128B R57, desc[UR22][R44.64+0x20] ;  /* 0x000020162c397981 */ /* 0x000764000c1e1920 */
.L_x_96:
[----:B------:R-:W-:Y:S05]  /*7e00*/  BSYNC B1 ;  /* 0x0000000000017941 */ /* 0x000fea0003800000 */
.L_x_95:
[----:B0----5:R-:W-:Y:S01]  /*7e10*/  FMUL R26, R57, UR25 ;  /* 0x00000019391a7c20 */ /* 0x021fe20008400000 */
[----:B------:R-:W-:-:S03]  /*7e20*/  LEA R46, P4, R47, UR8, 0x2 ;  /* 0x000000082f2e7c11 */ /* 0x000fc6000f8810ff */
[----:B------:R-:W-:Y:S01]  /*7e30*/  FFMA R185, R185, UR24, R26 ;  /* 0x00000018b9b97c23 */ /* 0x000fe2000800001a */
[----:B------:R-:W-:-:S04]  /*7e40*/  LEA.HI.X R47, R47, UR9, R48, 0x2, P4 ;  /* 0x000000092f2f7c11 */ /* 0x000fc8000a0f1430 */
[----:B------:R0:W-:Y:S04]  /*7e50*/  @P2 STG.E desc[UR22][R40.64+0x20], R185 ;  /* 0x000020b928002986 */ /* 0x0001e8000c101916 */
[----:B------:R4:W2:Y:S01]  /*7e60*/  @P3 LDG.E.LTC128B R57, desc[UR22][R46.64] ;  /* 0x000000162e393981 */ /* 0x0008a2000c1e1920 */
[----:B------:R-:W-:Y:S01]  /*7e70*/  IMAD.WIDE.U32 R24, R30, 0x7, R24 ;  /* 0x000000071e187825 */ /* 0x000fe200078e0018 */
[-C--:B------:R-:W-:Y:S01]  /*7e80*/  IADD3 R38, P2, R38, R30.reuse, RZ ;  /* 0x0000001e26267210 */ /* 0x080fe20007f5e0ff */
[----:B------:R-:W-:Y:S02]  /*7e90*/  BSSY B1, `(.L_x_97) ;  /* 0x0000018000017945 */ /* 0x000fe40003800000 */
[----:B------:R-:W-:Y:S01]  /*7ea0*/  IMAD.WIDE.U32 R42, R30, 0x7, R42 ;  /* 0x000000071e2a7825 */ /* 0x000fe200078e002a */
[----:B------:R-:W-:-:S03]  /*7eb0*/  IADD3 R24, P4, R24, R30, RZ ;  /* 0x0000001e18187210 */ /* 0x000fc60007f9e0ff */
[----:B------:R-:W-:Y:S01]  /*7ec0*/  IMAD.X R39, R58, 0x1, R31, P2 ;  /* 0x000000013a277824 */ /* 0x000fe200010e061f */
[----:B------:R-:W-:Y:S01]  /*7ed0*/  IADD3.X R25, R31, R54, R25, P4, !PT ;  /* 0x000000361f197210 */ /* 0x000fe200027fe419 */
[----:B----4-:R-:W-:Y:S01]  /*7ee0*/  IMAD.WIDE.U32 R46, R32, 0x1c, R40 ;  /* 0x0000001c202e7825 */ /* 0x010fe200078e0028 */
[----:B---3--:R-:W-:-:S03]  /*7ef0*/  IADD3 R45, P2, R38, R28, RZ ;  /* 0x0000001c262d7210 */ /* 0x008fc60007f5e0ff */
[----:B------:R-:W-:-:S04]  /*7f00*/  IMAD.WIDE.U32 R26, R34, R30, R24 ;  /* 0x0000001e221a7225 */ /* 0x000fc800078e0018 */
        /* <DEDUP_REMOVED lines=11> */
[----:B--2---:R-:W-:-:S04]  /*7fc0*/  FMUL R49, R57, UR25 ;  /* 0x0000001939317c20 */ /* 0x004fc80008400000 */
[----:B------:R-:W-:-:S05]  /*7fd0*/  FFMA R49, R184, UR24, R49 ;  /* 0x00000018b8317c23 */ /* 0x000fca0008000031 */
[----:B------:R0:W-:Y:S01]  /*7fe0*/  @P3 STG.E desc[UR22][R46.64], R49 ;  /* 0x000000312e003986 */ /* 0x0001e2000c101916 */
[----:B------:R-:W-:Y:S05]  /*7ff0*/  @!P4 BRA `(.L_x_98) ;  /* 0x000000000004c947 */ /* 0x000fea0003800000 */
[----:B------:R2:W5:Y:S02]  /*8000*/  LDG.E.LTC128B R57, desc[UR22][R44.64] ;  /* 0x000000162c397981 */ /* 0x000564000c1e1920 */
.L_x_98:
[----:B------:R-:W-:Y:S05]  /*8010*/  BSYNC B1 ;  /* 0x0000000000017941 */ /* 0x000fea0003800000 */
.L_x_97:
[----:B0-----:R-:W-:Y:S01]  /*8020*/  IADD3 R40, P3, R40, R56, RZ ;  /* 0x0000003828287210 */ /* 0x001fe20007f7e0ff */
[----:B--2--5:R-:W-:Y:S01]  /*8030*/  FMUL R44, R57, UR25 ;  /* 0x00000019392c7c20 */ /* 0x024fe20008400000 */
[----:B------:R-:W-:Y:S01]  /*8040*/  IMAD.WIDE.U32 R48, R34, R30, R42 ;  /* 0x0000001e22307225 */ /* 0x000fe200078e002a */
[----:B------:R-:W-:Y:S03]  /*8050*/  BSSY B1, `(.L_x_99) ;  /* 0x000000d000017945 */ /* 0x000fe60003800000 */
[----:B------:R-:W-:Y:S01]  /*8060*/  FFMA R183, R183, UR24, R44 ;  /* 0x00000018b7b77c23 */ /* 0x000fe2000800002c */
[----:B------:R-:W-:Y:S01]  /*8070*/  IMAD.X R41, R41, 0x1, R33, P3 ;  /* 0x0000000129297824 */ /* 0x000fe200018e0621 */
[----:B------:R-:W-:Y:S01]  /*8080*/  ISETP.GT.AND P3, PT, R51, 0x8, P1 ;  /* 0x000000083300780c */ /* 0x000fe20000f64270 */
[----:B------:R-:W-:-:S03]  /*8090*/  IMAD.WIDE.U32 R44, R0, UR6, R26 ;  /* 0x00000006002c7c25 */ /* 0x000fc6000f8e001a */
[----:B------:R0:W-:Y:S01]  /*80a0*/  @P4 STG.E desc[UR22][R40.64], R183 ;  /* 0x000000b728004986 */ /* 0x0001e2000c101916 */
[----:B------:R-:W-:Y:S01]  /*80b0*/  IADD3 R26, P4, P6, R178, R48, R36 ;  /* 0x00000030b21a7210 */ /* 0x000fe20007e9e024 */
[----:B------:R-:W-:Y:S01]  /*80c0*/  IMAD.IADD R45, R52, 0x1, R45 ;  /* 0x00000001342d7824 */ /* 0x000fe200078e022d */
[----:B------:R-:W-:Y:S01]  /*80d0*/  LEA R48, P1, R44, UR8, 0x2 ;  /* 0x000000082c307c11 */ /* 0x000fe2000f8210ff */
[----:B------:R-:W-:-:S03]  /*80e0*/  IMAD.IADD R59, R53, 0x1, R49 ;  /* 0x00000001353b7824 */ /* 0x000fc600078e0231 */
[----:B------:R-:W-:Y:S02]  /*80f0*/  LEA.HI.X R49, R44, UR9, R45, 0x2, P1 ;  /* 0x000000092c317c11 */ /* 0x000fe400088f142d */
[----:B------:R-:W-:Y:S07]  /*8100*/  @!P3 BRA `(.L_x_100) ;  /* 0x000000000004b947 */ /* 0x000fee0003800000 */
[----:B------:R2:W5:Y:S02]  /*8110*/  LDG.E.LTC128B R57, desc[UR22][R48.64+0x20] ;  /* 0x0000201630397981 */ /* 0x000564000c1e1920 */
.L_x_100:
[----:B------:R-:W-:Y:S05]  /*8120*/  BSYNC B1 ;  /* 0x0000000000017941 */ /* 0x000fea0003800000 */
.L_x_99:
[----:B-----5:R-:W-:Y:S01]  /*8130*/  FMUL R45, R57, UR25 ;  /* 0x00000019392d7c20 */ /* 0x020fe20008400000 */
[----:B------:R-:W-:Y:S01]  /*8140*/  IADD3.X R27, R179, R59, R37, P4, P6 ;  /* 0x0000003bb31b7210 */ /* 0x000fe200027ec425 */
[----:B------:R-:W-:Y:S01]  /*8150*/  BSSY B1, `(.L_x_101) ;  /* 0x0000010000017945 */ /* 0x000fe20003800000 */
[----:B------:R-:W-:Y:S01]  /*8160*/  ISETP.GT.AND P2, PT, R51, 0x8, P2 ;  /* 0x000000083300780c */ /* 0x000fe20001744270 */
[----:B--2---:R-:W-:Y:S01]  /*8170*/  FFMA R49, R182, UR24, R45 ;  /* 0x00000018b6317c23 */ /* 0x004fe2000800002d */
[----:B------:R-:W-:Y:S01]  /*8180*/  ISETP.GT.AND P1, PT, R50, 0x60, PT ;  /* 0x000000603200780c */ /* 0x000fe20003f24270 */
[----:B------:R-:W-:-:S03]  /*8190*/  IMAD.WIDE.U32 R44, R0, UR6, R26 ;  /* 0x00000006002c7c25 */ /* 0x000fc6000f8e001a */
[----:B------:R2:W-:Y:S01]  /*81a0*/  @P3 STG.E desc[UR22][R46.64+0x20], R49 ;  /* 0x000020312e003986 */ /* 0x0005e2000c101916 */
[----:B------:R-:W-:Y:S01]  /*81b0*/  IMAD.WIDE.U32 R26, R30, 0x7, R38 ;  /* 0x000000071e1a7825 */ /* 0x000fe200078e0026 */
[----:B------:R-:W-:Y:S02]  /*81c0*/  LEA R38, P4, R44, UR8, 0x2 ;  /* 0x000000082c267c11 */ /* 0x000fe4000f8810ff */
[----:B------:R-:W-:Y:S01]  /*81d0*/  ISETP.GT.AND P3, PT, R51, RZ, P1 ;  /* 0x000000ff3300720c */ /* 0x000fe20000f64270 */
[----:B------:R-:W-:Y:S01]  /*81e0*/  IMAD.IADD R39, R52, 0x1, R45 ;  /* 0x0000000134277824 */ /* 0x000fe200078e022d */
[----:B------:R-:W-:Y:S01]  /*81f0*/  IADD3 R45, P6, R28, R26, RZ ;  /* 0x0000001a1c2d7210 */ /* 0x000fe20007fde0ff */
[----:B------:R-:W-:-:S03]  /*8200*/  IMAD.IADD R59, R54, 0x1, R27 ;  /* 0x00000001363b7824 */ /* 0x000fc600078e021b */
[----:B------:R-:W-:Y:S02]  /*8210*/  LEA.HI.X R39, R44, UR9, R39, 0x2, P4 ;  /* 0x000000092c277c11 */ /* 0x000fe4000a0f1427 */
[----:B------:R-:W-:Y:S01]  /*8220*/  IADD3.X R48, R59, R29, RZ, P6, !PT ;  /* 0x0000001d3b307210 */ /* 0x000fe200037fe4ff */
[----:B--2---:R-:W-:Y:S06]  /*8230*/  @!P2 BRA `(.L_x_102) ;  /* 0x000000000004a947 */ /* 0x004fec0003800000 */
[----:B------:R2:W5:Y:S02]  /*8240*/  LDG.E.LTC128B R57, desc[UR22][R38.64+0x20] ;  /* 0x0000201626397981 */ /* 0x000564000c1e1920 */
.L_x_102:
[----:B------:R-:W-:Y:S05]  /*8250*/  BSYNC B1 ;  /* 0x0000000000017941 */ /* 0x000fea0003800000 */
.L_x_101:
[----:B--2--5:R-:W-:Y:S01]  /*8260*/  FMUL R38, R57, UR25 ;  /* 0x0000001939267c20 */ /* 0x024fe20008400000 */
[----:B------:R-:W-:Y:S01]  /*8270*/  LEA R44, P4, R45, UR8, 0x2 ;  /* 0x000000082d2c7c11 */ /* 0x000fe2000f8810ff */
[----:B------:R-:W-:Y:S02]  /*8280*/  IMAD.MOV.U32 R58, RZ, RZ, R57 ;  /* 0x000000ffff3a7224 */ /* 0x000fe400078e0039 */
[----:B------:R-:W-:Y:S01]  /*8290*/  FFMA R181, R181, UR24, R38 ;  /* 0x00000018b5b57c23 */ /* 0x000fe20008000026 */
[----:B------:R-:W-:Y:S01]  /*82a0*/  IMAD.MOV.U32 R38, RZ, RZ, R40 ;  /* 0x000000ffff267224 */ /* 0x000fe200078e0028 */
[----:B------:R-:W-:Y:S01]  /*82b0*/  LEA.HI.X R45, R45, UR9, R48, 0x2, P4 ;  /* 0x000000092d2d7c11 */ /* 0x000fe2000a0f1430 */
[----:B------:R-:W-:-:S05]  /*82c0*/  IMAD.MOV.U32 R39, RZ, RZ, R41 ;  /* 0x000000ffff277224 */ /* 0x000fca00078e0029 */
[----:B------:R2:W-:Y:S04]  /*82d0*/  @P2 STG.E desc[UR22][R38.64+0x20], R181 ;  /* 0x000020b526002986 */ /* 0x0005e8000c101916 */
[----:B------:R3:W4:Y:S01]  /*82e0*/  @P3 LDG.E.LTC128B R58, desc[UR22][R44.64] ;  /* 0x000000162c3a3981 */ /* 0x000722000c1e1920 */
[----:B------:R-:W-:Y:S01]  /*82f0*/  IMAD.WIDE.U32 R24, R30, 0x7, R24 ;  /* 0x000000071e187825 */ /* 0x000fe200078e0018 */
[-C--:B------:R-:W-:Y:S01]  /*8300*/  IADD3 R26, P2, R26, R30.reuse, RZ ;  /* 0x0000001e1a1a7210 */ /* 0x080fe20007f5e0ff */
[----:B------:R-:W-:Y:S01]  /*8310*/  BSSY B1, `(.L_x_103) ;  /* 0x0000019000017945 */ /* 0x000fe20003800000 */
[----:B------:R-:W-:-:S03]  /*8320*/  IADD3 R24, P4, R24, R30, RZ ;  /* 0x0000001e18187210 */ /* 0x000fc60007f9e0ff */
[----:B------:R-:W-:Y:S01]  /*8330*/  IMAD.X R27, R59, 0x1, R31, P2 ;  /* 0x000000013b1b7824 */ /* 0x000fe200010e061f */
[----:B------:R-:W-:Y:S02]  /*8340*/  IADD3 R47, P2, R26, R28, RZ ;  /* 0x0000001c1a2f7210 */ /* 0x000fe40007f5e0ff */
[----:B------:R-:W-:-:S03]  /*8350*/  IADD3.X R25, R31, R54, R25, P4, !PT ;  /* 0x000000361f197210 */ /* 0x000fc600027fe419 */
[----:B------:R-:W-:Y:S01]  /*8360*/  IMAD.X R60, R27, 0x1, R29, P2 ;  /* 0x000000011b3c7824 */ /* 0x000fe200010e061d */
[----:B------:R-:W-:Y:S01]  /*8370*/  LEA R46, P2, R47, UR8, 0x2 ;  /* 0x000000082f2e7c11 */ /* 0x000fe2000f8410ff */
[----:B------:R-:W-:-:S03]  /*8380*/  IMAD.WIDE.U32 R48, R34, R30, R24 ;  /* 0x0000001e22307225 */ /* 0x000fc600078e0018 */
[----:B------:R-:W-:Y:S01]  /*8390*/  LEA.HI.X R47, R47, UR9, R60, 0x2, P2 ;  /* 0x000000092f2f7c11 */ /* 0x000fe200090f143c */
[----:B------:R-:W-:Y:S01]  /*83a0*/  IMAD.IADD R59, R53, 0x1, R49 ;  /* 0x00000001353b7824 */ /* 0x000fe200078e0231 */
[----:B---3--:R-:W-:Y:S01]  /*83b0*/  IADD3 R44, P4, P6, R178, R48, R36 ;  /* 0x00000030b22c7210 */ /* 0x008fe20007e9e024 */
[----:B------:R-:W-:Y:S01]  /*83c0*/  IMAD.WIDE.U32 R48, R32, 0x1c, R38 ;  /* 0x0000001c20307825 */ /* 0x000fe200078e0026 */
[----:B------:R-:W-:Y:S02]  /*83d0*/  ISETP.GT.AND P2, PT, R50, 0x61, PT ;  /* 0x000000613200780c */ /* 0x000fe40003f44270 */
[----:B------:R-:W-:Y:S01]  /*83e0*/  IADD3.X R45, R179, R59, R37, P4, P6 ;  /* 0x0000003bb32d7210 */ /* 0x000fe200027ec425 */
[----:B--2---:R-:W-:Y:S01]  /*83f0*/  IMAD.WIDE.U32 R38, R30, 0x7, R42 ;  /* 0x000000071e267825 */ /* 0x004fe200078e002a */
[----:B------:R-:W-:Y:S02]  /*8400*/  IADD3 R43, R55, R49, RZ ;  /* 0x00000031372b7210 */ /* 0x000fe40007ffe0ff */
[----:B------:R-:W-:Y:S01]  /*8410*/  ISETP.GT.AND P4, PT, R51, RZ, P2 ;  /* 0x000000ff3300720c */ /* 0x000fe20001784270 */
[----:B------:R-:W-:Y:S01]  /*8420*/  IMAD.MOV.U32 R42, RZ, RZ, R48 ;  /* 0x000000ffff2a7224 */ /* 0x000fe200078e0030 */
[----:B------:R-:W-:-:S04]  /*8430*/  IADD3 R38, P6, R38, R30, RZ ;  /* 0x0000001e26267210 */ /* 0x000fc80007fde0ff */
[----:B------:R-:W-:Y:S01]  /*8440*/  IADD3.X R39, R31, R54, R39, P6, !PT ;  /* 0x000000361f277210 */ /* 0x000fe200037fe427 */
[----:B----4-:R-:W-:-:S04]  /*8450*/  FMUL R57, R58, UR25 ;  /* 0x000000193a397c20 */ /* 0x010fc80008400000 */
[----:B------:R-:W-:-:S05]  /*8460*/  FFMA R57, R180, UR24, R57 ;  /* 0x00000018b4397c23 */ /* 0x000fca0008000039 */
[----:B------:R2:W-:Y:S01]  /*8470*/  @P3 STG.E desc[UR22][R42.64], R57 ;  /* 0x000000392a003986 */ /* 0x0005e2000c101916 */
[----:B------:R-:W-:Y:S05]  /*8480*/  @!P4 BRA `(.L_x_104) ;  /* 0x000000000004c947 */ /* 0x000fea0003800000 */
[----:B------:R3:W5:Y:S02]  /*8490*/  LDG.E.LTC128B R58, desc[UR22][R46.64] ;  /* 0x000000162e3a7981 */ /* 0x000764000c1e1920 */
.L_x_104:
[----:B------:R-:W-:Y:S05]  /*84a0*/  BSYNC B1 ;  /* 0x0000000000017941 */ /* 0x000fea0003800000 */
.L_x_103:
[----:B0-----:R-:W-:Y:S01]  /*84b0*/  IADD3 R40, P3, R40, R56, RZ ;  /* 0x0000003828287210 */ /* 0x001fe20007f7e0ff */
[----:B---3-5:R-:W-:Y:S01]  /*84c0*/  FMUL R46, R58, UR25 ;  /* 0x000000193a2e7c20 */ /* 0x028fe20008400000 */
[----:B------:R-:W-:Y:S01]  /*84d0*/  IMAD.WIDE.U32 R44, R0, UR6, R44 ;  /* 0x00000006002c7c25 */ /* 0x000fe2000f8e002c */
[----:B------:R-:W-:Y:S03]  /*84e0*/  BSSY B1, `(.L_x_105) ;  /* 0x000000d000017945 */ /* 0x000fe60003800000 */
[----:B------:R-:W-:Y:S01]  /*84f0*/  FFMA R177, R177, UR24, R46 ;  /* 0x00000018b1b17c23 */ /* 0x000fe2000800002e */
[----:B------:R-:W-:Y:S01]  /*8500*/  IMAD.X R41, R41, 0x1, R33, P3 ;  /* 0x0000000129297824 */ /* 0x000fe200018e0621 */
[----:B------:R-:W-:Y:S01]  /*8510*/  ISETP.GT.AND P3, PT, R51, 0x8, P1 ;  /* 0x000000083300780c */ /* 0x000fe20000f64270 */
[----:B------:R-:W-:-:S03]  /*8520*/  IMAD.WIDE.U32 R46, R34, R30, R38 ;  /* 0x0000001e222e7225 */ /* 0x000fc600078e0026 */
[----:B------:R0:W-:Y:S01]  /*8530*/  @P4 STG.E desc[UR22][R40.64], R177 ;  /* 0x000000b128004986 */ /* 0x0001e2000c101916 */
[----:B------:R-:W-:Y:S01]  /*8540*/  IMAD.IADD R45, R52, 0x1, R45 ;  /* 0x00000001342d7824 */ /* 0x000fe200078e022d */
[----:B------:R-:W-:Y:S01]  /*8550*/  IADD3 R48, P4, P6, R178, R46, R36 ;  /* 0x0000002eb2307210 */ /* 0x000fe20007e9e024 */
[----:B--2---:R-:W-:Y:S01]  /*8560*/  IMAD.IADD R57, R53, 0x1, R47 ;  /* 0x0000000135397824 */ /* 0x004fe200078e022f */
[----:B------:R-:W-:-:S04]  /*8570*/  LEA R46, P1, R44, UR8, 0x2 ;  /* 0x000000082c2e7c11 */ /* 0x000fc8000f8210ff */
[----:B------:R-:W-:Y:S01]  /*8580*/  LEA.HI.X R47, R44, UR9, R45, 0x2, P1 ;  /* 0x000000092c2f7c11 */ /* 0x000fe200088f142d */
[----:B------:R-:W-:Y:S08]  /*8590*/  @!P3 BRA `(.L_x_106) ;  /* 0x000000000004b947 */ /* 0x000ff00003800000 */
[----:B------:R2:W5:Y:S02]  /*85a0*/  LDG.E.LTC128B R58, desc[UR22][R46.64+0x20] ;  /* 0x000020162e3a7981 */ /* 0x000564000c1e1920 */
.L_x_106:
[----:B------:R-:W-:Y:S05]  /*85b0*/  BSYNC B1 ;  /* 0x0000000000017941 */ /* 0x000fea0003800000 */
.L_x_105:
[----:B------:R-:W-:Y:S01]  /*85c0*/  ISETP.GT.AND P2, PT, R51, 0x8, P2 ;  /* 0x000000083300780c */ /* 0x000fe20001744270 */
[----:B-----5:R-:W-:Y:S01]  /*85d0*/  FMUL R45, R58, UR25 ;  /* 0x000000193a2d7c20 */ /* 0x020fe20008400000 */
[----:B------:R-:W-:Y:S01]  /*85e0*/  IADD3.X R49, R179, R57, R37, P4, P6 ;  /* 0x00000039b3317210 */ /* 0x000fe200027ec425 */
[----:B------:R-:W-:Y:S01]  /*85f0*/  IMAD.WIDE.U32 R26, R30, 0x7, R26 ;  /* 0x000000071e1a7825 */ /* 0x000fe200078e001a */
[----:B------:R-:W-:-:S03]  /*8600*/  ISETP.GT.AND P1, PT, R50, 0x68, PT ;  /* 0x000000683200780c */ /* 0x000fc60003f24270 */
[----:B------:R-:W-:Y:S01]  /*8610*/  FFMA R57, R176, UR24, R45 ;  /* 0x00000018b0397c23 */ /* 0x000fe2000800002d */
[----:B------:R-:W-:Y:S01]  /*8620*/  BSSY B1, `(.L_x_107) ;  /* 0x000000c000017945 */ /* 0x000fe20003800000 */
[----:B------:R-:W-:-:S03]  /*8630*/  IMAD.WIDE.U32 R44, R0, UR6, R48 ;  /* 0x00000006002c7c25 */ /* 0x000fc6000f8e0030 */
[----:B------:R3:W-:Y:S01]  /*8640*/  @P3 STG.E desc[UR22][R42.64+0x20], R57 ;  /* 0x000020392a003986 */ /* 0x0007e2000c101916 */
[----:B--2---:R-:W-:Y:S01]  /*8650*/  IMAD.IADD R47, R52, 0x1, R45 ;  /* 0x00000001342f7824 */ /* 0x004fe200078e022d */
[----:B------:R-:W-:Y:S01]  /*8660*/  LEA R46, P4, R44, UR8, 0x2 ;  /* 0x000000082c2e7c11 */ /* 0x000fe2000f8810ff */
[----:B------:R-:W-:Y:S01]  /*8670*/  IMAD.IADD R49, R54, 0x1, R27 ;  /* 0x0000000136317824 */ /* 0x000fe200078e021b */
[----:B------:R-:W-:Y:S02]  /*8680*/  IADD3 R45, P6, R28, R26, RZ ;  /* 0x0000001a1c2d7210 */ /* 0x000fe40007fde0ff */
[----:B------:R-:W-:Y:S02]  /*8690*/  ISETP.GT.AND P3, PT, R51, RZ, P1 ;  /* 0x000000ff3300720c */ /* 0x000fe40000f64270 */
[----:B------:R-:W-:Y:S02]  /*86a0*/  LEA.HI.X R47, R44, UR9, R47, 0x2, P4 ;  /* 0x000000092c2f7c11 */ /* 0x000fe4000a0f142f */
[----:B------:R-:W-:Y:S01]  /*86b0*/  IADD3.X R48, R49, R29, RZ, P6, !PT ;  /* 0x0000001d31307210 */ /* 0x000fe200037fe4ff */
[----:B------:R-:W-:Y:S08]  /*86c0*/  @!P2 BRA `(.L_x_108) ;  /* 0x000000000004a947 */ /* 0x000ff00003800000 */
[----:B------:R2:W5:Y:S02]  /*86d0*/  LDG.E.LTC128B R58, desc[UR22][R46.64+0x20] ;  /* 0x000020162e3a7981 */ /* 0x000564000c1e1920 */
.L_x_108:
[----:B------:R-:W-:Y:S05]  /*86e0*/  BSYNC B1 ;  /* 0x0000000000017941 */ /* 0x000fea0003800000 */
.L_x_107:
[----:B---3-5:R-:W-:Y:S01]  /*86f0*/  FMUL R42, R58, UR25 ;  /* 0x000000193a2a7c20 */ /* 0x028fe20008400000 */
[----:B------:R-:W-:-:S03]  /*8700*/  LEA R44, P4, R45, UR8, 0x2 ;  /* 0x000000082d2c7c11 */ /* 0x000fc6000f8810ff */
[----:B------:R-:W-:Y:S01]  /*8710*/  FFMA R175, R175, UR24, R42 ;  /* 0x00000018afaf7c23 */ /* 0x000fe2000800002a */
[----:B------:R-:W-:-:S04]  /*8720*/  LEA.HI.X R45, R45, UR9, R48, 0x2, P4 ;  /* 0x000000092d2d7c11 */ /* 0x000fc8000a0f1430 */
[----:B------:R3:W-:Y:S04]  /*8730*/  @P2 STG.E desc[UR22][R40.64+0x20], R175 ;  /* 0x000020af28002986 */ /* 0x0007e8000c101916 */
[----:B------:R4:W3:Y:S01]  /*8740*/  @P3 LDG.E.LTC128B R58, desc[UR22][R44.64] ;  /* 0x000000162c3a3981 */ /* 0x0008e2000c1e1920 */
[----:B------:R-:W-:Y:S01]  /*8750*/  IADD3 R42, P2, R26, R30, RZ ;  /* 0x0000001e1a2a7210 */ /* 0x000fe20007f5e0ff */
[----:B------:R-:W-:Y:S01]  /*8760*/  IMAD.WIDE.U32 R24, R30, 0x7, R24 ;  /* 0x000000071e187825 */ /* 0x000fe200078e0018 */
[----:B------:R-:W-:Y:S03]  /*8770*/  BSSY B1, `(.L_x_109) ;  /* 0x0000018000017945 */ /* 0x000fe60003800000 */
[----:B------:R-:W-:Y:S01]  /*8780*/  IMAD.X R43, R49, 0x1, R31, P2 ;  /* 0x00000001312b7824 */ /* 0x000fe200010e061f */
[----:B------:R-:W-:Y:S01]  /*8790*/  IADD3 R26, P2, R42, R28, RZ ;  /* 0x0000001c2a1a7210 */ /* 0x000fe20007f5e0ff */
[----:B------:R-:W-:Y:S01]  /*87a0*/  IMAD.WIDE.U32 R38, R30, 0x7, R38 ;  /* 0x000000071e267825 */ /* 0x000fe200078e0026 */
[----:B------:R-:W-:-:S03]  /*87b0*/  IADD3 R24, P4, R24, R30, RZ ;  /* 0x0000001e18187210 */ /* 0x000fc60007f9e0ff */
[----:B------:R-:W-:Y:S01]  /*87c0*/  IMAD.X R27, R43, 0x1, R29, P2 ;  /* 0x000000012b1b7824 */ /* 0x000fe200010e061d */
[----:B------:R-:W-:Y:S01]  /*87d0*/  LEA R48, P2, R26, UR8, 0x2 ;  /* 0x000000081a307c11 */ /* 0x000fe2000f8410ff */
[----:B----4-:R-:W-:Y:S01]  /*87e0*/  IMAD.WIDE.U32 R44, R32, 0x1c, R40 ;  /* 0x0000001c202c7825 */ /* 0x010fe200078e0028 */
[----:B------:R-:W-:Y:S02]  /*87f0*/  IADD3.X R25, R31, R54, R25, P4, !PT ;  /* 0x000000361f197210 */ /* 0x000fe400027fe419 */
[----:B------:R-:W-:Y:S01]  /*8800*/  LEA.HI.X R49, R26, UR9, R27, 0x2, P2 ;  /* 0x000000091a317c11 */ /* 0x000fe200090f141b */
[----:B------:R-:W-:Y:S01]  /*8810*/  IMAD.IADD R45, R55, 0x1, R45 ;  /* 0x00000001372d7824 */ /* 0x000fe200078e022d */
[----:B------:R-:W-:Y:S01]  /*8820*/  ISETP.GT.AND P2, PT, R50, 0x69, PT ;  /* 0x000000693200780c */ /* 0x000fe20003f44270 */
[----:B--2---:R-:W-:-:S04]  /*8830*/  IMAD.WIDE.U32 R46, R34, R30, R24 ;  /* 0x0000001e222e7225 */ /* 0x004fc800078e0018 */
[----:B------:R-:W-:Y:S01]  /*8840*/  IMAD.IADD R47, R53, 0x1, R47 ;  /* 0x00000001352f7824 */ /* 0x000fe200078e022f */
[----:B------:R-:W-:-:S04]  /*8850*/  IADD3 R46, P4, P6, R178, R46, R36 ;  /* 0x0000002eb22e7210 */ /* 0x000fc80007e9e024 */
[----:B------:R-:W-:Y:S02]  /*8860*/  IADD3.X R47, R179, R47, R37, P4, P6 ;  /* 0x0000002fb32f7210 */ /* 0x000fe400027ec425 */
[----:B------:R-:W-:Y:S02]  /*8870*/  ISETP.GT.AND P4, PT, R51, RZ, P2 ;  /* 0x000000ff3300720c */ /* 0x000fe40001784270 */
[----:B------:R-:W-:Y:S01]  /*8880*/  IADD3 R26, P6, R38, R30, RZ ;  /* 0x0000001e261a7210 */ /* 0x000fe20007fde0ff */
[----:B---3--:R-:W-:-:S04]  /*8890*/  FMUL R27, R58, UR25 ;  /* 0x000000193a1b7c20 */ /* 0x008fc80008400000 */
[----:B------:R-:W-:Y:S01]  /*88a0*/  FFMA R57, R174, UR24, R27 ;  /* 0x00000018ae397c23 */ /* 0x000fe2000800001b */
[----:B------:R-:W-:-:S04]  /*88b0*/  IADD3.X R27, R31, R54, R39, P6, !PT ;  /* 0x000000361f1b7210 */ /* 0x000fc800037fe427 */
[----:B------:R2:W-:Y:S01]  /*88c0*/  @P3 STG.E desc[UR22][R44.64], R57 ;  /* 0x000000392c003986 */ /* 0x0005e2000c101916 */
[----:B------:R-:W-:Y:S05]  /*88d0*/  @!P4 BRA `(.L_x_110) ;  /* 0x000000000004c947 */ /* 0x000fea0003800000 */
[----:B------:R3:W5:Y:S02]  /*88e0*/  LDG.E.LTC128B R58, desc[UR22][R48.64] ;  /* 0x00000016303a7981 */ /* 0x000764000c1e1920 */
.L_x_110:
[----:B------:R-:W-:Y:S05]  /*88f0*/  BSYNC B1 ;  /* 0x0000000000017941 */ /* 0x000fea0003800000 */
.L_x_109:
[----:B------:R-:W-:Y:S01]  /*8900*/  IADD3 R38, P3, R40, R56, RZ ;  /* 0x0000003828267210 */ /* 0x000fe20007f7e0ff */
[----:B---3-5:R-:W-:Y:S01]  /*8910*/  FMUL R48, R58, UR25 ;  /* 0x000000193a307c20 */ /* 0x028fe20008400000 */
[----:B------:R-:W-:Y:S01]  /*8920*/  IMAD.WIDE.U32 R46, R0, UR6, R46 ;  /* 0x00000006002e7c25 */ /* 0x000fe2000f8e002e */
[----:B------:R-:W-:Y:S03]  /*8930*/  BSSY B1, `(.L_x_111) ;  /* 0x000000d000017945 */ /* 0x000fe60003800000 */
[----:B------:R-:W-:Y:S01]  /*8940*/  FFMA R173, R173, UR24, R48 ;  /* 0x00000018adad7c23 */ /* 0x000fe20008000030 */
[----:B------:R-:W-:Y:S01]  /*8950*/  IMAD.X R39, R41, 0x1, R33, P3 ;  /* 0x0000000129277824 */ /* 0x000fe200018e0621 */
[----:B------:R-:W-:Y:S01]  /*8960*/  ISETP.GT.AND P3, PT, R51, 0x8, P1 ;  /* 0x000000083300780c */ /* 0x000fe20000f64270 */
[----:B0-----:R-:W-:-:S03]  /*8970*/  IMAD.WIDE.U32 R40, R34, R30, R26 ;  /* 0x0000001e22287225 */ /* 0x001fc600078e001a */
[----:B------:R0:W-:Y:S01]  /*8980*/  @P4 STG.E desc[UR22][R38.64], R173 ;  /* 0x000000ad26004986 */ /* 0x0001e2000c101916 */
[----:B--2---:R-:W-:Y:S01]  /*8990*/  IMAD.IADD R57, R52, 0x1, R47 ;  /* 0x0000000134397824 */ /* 0x004fe200078e022f */
[----:B------:R-:W-:Y:S02]  /*89a0*/  IADD3 R48, P4, P6, R178, R40, R36 ;  /* 0x00000028b2307210 */ /* 0x000fe40007e9e024 */
[C---:B------:R-:W-:Y:S02]  /*89b0*/  LEA R40, P1, R46.reuse, UR8, 0x2 ;  /* 0x000000082e287c11 */ /* 0x040fe4000f8210ff */
[----:B------:R-:W-:Y:S02]  /*89c0*/  IADD3 R47, R53, R41, RZ ;  /* 0x00000029352f7210 */ /* 0x000fe40007ffe0ff */
[----:B------:R-:W-:Y:S01]  /*89d0*/  LEA.HI.X R41, R46, UR9, R57, 0x2, P1 ;  /* 0x000000092e297c11 */ /* 0x000fe200088f1439 */
[----:B------:R-:W-:Y:S08]  /*89e0*/  @!P3 BRA `(.L_x_112) ;  /* 0x000000000004b947 */ /* 0x000ff00003800000 */
[----:B------:R2:W5:Y:S02]  /*89f0*/  LDG.E.LTC128B R58, desc[UR22][R40.64+0x20] ;  /* 0x00002016283a7981 */ /* 0x000564000c1e1920 */
.L_x_112:
[----:B------:R-:W-:Y:S05]  /*8a00*/  BSYNC B1 ;  /* 0x0000000000017941 */ /* 0x000fea0003800000 */
.L_x_111:
[----:B--2--5:R-:W-:Y:S01]  /*8a10*/  FMUL R41, R58, UR25 ;  /* 0x000000193a297c20 */ /* 0x024fe20008400000 */
[----:B------:R-:W-:Y:S01]  /*8a20*/  IADD3.X R49, R179, R47, R37, P4, P6 ;  /* 0x0000002fb3317210 */ /* 0x000fe200027ec425 */
[----:B------:R-:W-:Y:S01]  /*8a30*/  IMAD.WIDE.U32 R46, R30, 0x7, R42 ;  /* 0x000000071e2e7825 */ /* 0x000fe200078e002a */
[----:B------:R-:W-:-:S03]  /*8a40*/  ISETP.GT.AND P2, PT, R51, 0x8, P2 ;  /* 0x000000083300780c */ /* 0x000fc60001744270 */
[----:B------:R-:W-:Y:S01]  /*8a50*/  FFMA R57, R172, UR24, R41 ;  /* 0x00000018ac397c23 */ /* 0x000fe20008000029 */
[----:B------:R-:W-:Y:S01]  /*8a60*/  ISETP.GT.AND P1, PT, R50, 0x70, PT ;  /* 0x000000703200780c */ /* 0x000fe20003f24270 */
[----:B------:R-:W-:Y:S01]  /*8a70*/  IMAD.WIDE.U32 R40, R0, UR6, R48 ;  /* 0x0000000600287c25 */ /* 0x000fe2000f8e0030 */
[----:B------:R-:W-:Y:S02]  /*8a80*/  BSSY B1, `(.L_x_113) ;  /* 0x000000b000017945 */ /* 0x000fe40003800000 */
[----:B------:R2:W-:Y:S01]  /*8a90*/  @P3 STG.E desc[UR22][R44.64+0x20], R57 ;  /* 0x000020392c003986 */ /* 0x0005e2000c101916 */
[----:B------:R-:W-:Y:S01]  /*8aa0*/  IMAD.IADD R43, R52, 0x1, R41 ;  /* 0x00000001342b7824 */ /* 0x000fe200078e0229 */
[----:B------:R-:W-:Y:S01]  /*8ab0*/  IADD3 R41, P6, R28, R46, RZ ;  /* 0x0000002e1c297210 */ /* 0x000fe20007fde0ff */
[----:B------:R-:W-:Y:S01]  /*8ac0*/  IMAD.IADD R49, R54, 0x1, R47 ;  /* 0x0000000136317824 */ /* 0x000fe200078e022f */
[C---:B------:R-:W-:Y:S02]  /*8ad0*/  LEA R42, P4, R40.reuse, UR8, 0x2 ;  /* 0x00000008282a7c11 */ /* 0x040fe4000f8810ff */
[----:B------:R-:W-:Y:S01]  /*8ae0*/  ISETP.GT.AND P3, PT, R51, RZ, P1 ;  /* 0x000000ff3300720c */ /* 0x000fe20000f64270 */
[----:B------:R-:W-:Y:S01]  /*8af0*/  IMAD.X R48, R49, 0x1, R29, P6 ;  /* 0x0000000131307824 */ /* 0x000fe200030e061d */
[----:B------:R-:W-:Y:S01]  /*8b00*/  LEA.HI.X R43, R40, UR9, R43, 0x2, P4 ;  /* 0x00000009282b7c11 */ /* 0x000fe2000a0f142b */
[----:B------:R-:W-:Y:S10]  /*8b10*/  @!P2 BRA `(.L_x_114) ;  /* 0x000000000004a947 */ /* 0x000ff40003800000 */
[----:B------:R3:W5:Y:S02]  /*8b20*/  LDG.E.LTC128B R58, desc[UR22][R42.64+0x20] ;  /* 0x000020162a3a7981 */ /* 0x000764000c1e1920 */
.L_x_114:
[----:B------:R-:W-:Y:S05]  /*8b30*/  BSYNC B1 ;  /* 0x0000000000017941 */ /* 0x000fea0003800000 */
.L_x_113:
[----:B-----5:R-:W-:Y:S01]  /*8b40*/  FMUL R40, R58, UR25 ;  /* 0x000000193a287c20 */ /* 0x020fe20008400000 */
[----:B--2---:R-:W-:-:S03]  /*8b50*/  LEA R44, P4, R41, UR8, 0x2 ;  /* 0x00000008292c7c11 */ /* 0x004fc6000f8810ff */
[----:B------:R-:W-:Y:S01]  /*8b60*/  FFMA R171, R171, UR24, R40 ;  /* 0x00000018abab7c23 */ /* 0x000fe20008000028 */
[----:B------:R-:W-:-:S04]  /*8b70*/  LEA.HI.X R45, R41, UR9, R48, 0x2, P4 ;  /* 0x00000009292d7c11 */ /* 0x000fc8000a0f1430 */
[----:B------:R2:W-:Y:S04]  /*8b80*/  @P2 STG.E desc[UR22][R38.64+0x20], R171 ;  /* 0x000020ab26002986 */ /* 0x0005e8000c101916 */
[----:B------:R4:W2:Y:S01]  /*8b90*/  @P3 LDG.E.LTC128B R58, desc[UR22][R44.64] ;  /* 0x000000162c3a3981 */ /* 0x0008a2000c1e1920 */
[----:B------:R-:W-:Y:S01]  /*8ba0*/  IMAD.WIDE.U32 R24, R30, 0x7, R24 ;  /* 0x000000071e187825 */ /* 0x000fe200078e0018 */
[-C--:B---3--:R-:W-:Y:S01]  /*8bb0*/  IADD3 R42, P2, R46, R30.reuse, RZ ;  /* 0x0000001e2e2a7210 */ /* 0x088fe20007f5e0ff */
[----:B------:R-:W-:Y:S02]  /*8bc0*/  BSSY B1, `(.L_x_115) ;  /* 0x0000018000017945 */ /* 0x000fe40003800000 */
[----:B------:R-:W-:Y:S01]  /*8bd0*/  IMAD.WIDE.U32 R26, R30, 0x7, R26 ;  /* 0x000000071e1a7825 */ /* 0x000fe200078e001a */
[----:B------:R-:W-:-:S03]  /*8be0*/  IADD3 R40, P4, R24, R30, RZ ;  /* 0x0000001e18287210 */ /* 0x000fc60007f9e0ff */
[----:B------:R-:W-:Y:S01]  /*8bf0*/  IMAD.X R43, R49, 0x1, R31, P2 ;  /* 0x00000001312b7824 */ /* 0x000fe200010e061f */
[----:B------:R-:W-:Y:S01]  /*8c00*/  IADD3.X R41, R31, R54, R25, P4, !PT ;  /* 0x000000361f297210 */ /* 0x000fe200027fe419 */
[----:B----4-:R-:W-:Y:S01]  /*8c10*/  IMAD.WIDE.U32 R44, R32, 0x1c, R38 ;  /* 0x0000001c202c7825 */ /* 0x010fe200078e0026 */
[----:B------:R-:W-:-:S03]  /*8c20*/  IADD3 R47, P2, R42, R28, RZ ;  /* 0x0000001c2a2f7210 */ /* 0x000fc60007f5e0ff */
[----:B------:R-:W-:Y:S01]  /*8c30*/  IMAD.WIDE.U32 R24, R34, R30, R40 ;  /* 0x0000001e22187225 */ /* 0x000fe200078e0028 */
[----:B------:R-:W-:-:S03]  /*8c40*/  IADD3 R45, R55, R45, RZ ;  /* 0x0000002d372d7210 */ /* 0x000fc60007ffe0ff */
[----:B------:R-:W-:Y:S01]  /*8c50*/  IMAD.IADD R49, R53, 0x1, R25 ;  /* 0x0000000135317824 */ /* 0x000fe200078e0219 */
[----:B------:R-:W-:Y:S01]  /*8c60*/  IADD3 R48, P4, P6, R178, R24, R36 ;  /* 0x00000018b2307210 */ /* 0x000fe20007e9e024 */
[----:B------:R-:W-:Y:S01]  /*8c70*/  IMAD.X R60, R43, 0x1, R29, P2 ;  /* 0x000000012b3c7824 */ /* 0x000fe200010e061d */
[----:B------:R-:W-:Y:S02]  /*8c80*/  LEA R46, P2, R47, UR8, 0x2 ;  /* 0x000000082f2e7c11 */ /* 0x000fe4000f8410ff */
[----:B------:R-:W-:Y:S02]  /*8c90*/  IADD3.X R49, R179, R49, R37, P4, P6 ;  /* 0x00000031b3317210 */ /* 0x000fe400027ec425 */
[----:B------:R-:W-:Y:S02]  /*8ca0*/  LEA.HI.X R47, R47, UR9, R60, 0x2, P2 ;  /* 0x000000092f2f7c11 */ /* 0x000fe400090f143c */
[----:B------:R-:W-:Y:S02]  /*8cb0*/  ISETP.GT.AND P2, PT, R50, 0x71, PT ;  /* 0x000000713200780c */ /* 0x000fe40003f44270 */
[----:B------:R-:W-:-:S02]  /*8cc0*/  IADD3 R24, P6, R26, R30, RZ ;  /* 0x0000001e1a187210 */ /* 0x000fc40007fde0ff */
[----:B------:R-:W-:Y:S01]  /*8cd0*/  ISETP.GT.AND P4, PT, R51, RZ, P2 ;  /* 0x000000ff3300720c */ /* 0x000fe20001784270 */
[----:B--2---:R-:W-:-:S04]  /*8ce0*/  FMUL R25, R58, UR25 ;  /* 0x000000193a197c20 */ /* 0x004fc80008400000 */
[----:B------:R-:W-:Y:S01]  /*8cf0*/  FFMA R57, R170, UR24, R25 ;  /* 0x00000018aa397c23 */ /* 0x000fe20008000019 */
[----:B------:R-:W-:-:S04]  /*8d00*/  IADD3.X R25, R31, R54, R27, P6, !PT ;  /* 0x000000361f197210 */ /* 0x000fc800037fe41b */
[----:B------:R2:W-:Y:S03]  /*8d10*/  @P3 STG.E desc[UR22][R44.64], R57 ;  /* 0x000000392c003986 */ /* 0x0005e6000c101916 */
[----:B------:R-:W-:Y:S05]  /*8d20*/  @!P4 BRA `(.L_x_116) ;  /* 0x000000000004c947 */ /* 0x000fea0003800000 */
[----:B------:R3:W5:Y:S02]  /*8d30*/  LDG.E.LTC128B R58, desc[UR22][R46.64] ;  /* 0x000000162e3a7981 */ /* 0x000764000c1e1920 */
.L_x_116:
[----:B------:R-:W-:Y:S05]  /*8d40*/  BSYNC B1 ;  /* 0x0000000000017941 */ /* 0x000fea0003800000 */
.L_x_115:
[----:B------:R-:W-:Y:S01]  /*8d50*/  IADD3 R26, P3, R38, R56, RZ ;  /* 0x00000038261a7210 */ /* 0x000fe20007f7e0ff */
[----:B---3-5:R-:W-:Y:S01]  /*8d60*/  FMUL R46, R58, UR25 ;  /* 0x000000193a2e7c20 */ /* 0x028fe20008400000 */
[----:B------:R-:W-:Y:S03]  /*8d70*/  BSSY B1, `(.L_x_117) ;  /* 0x000000e000017945 */ /* 0x000fe60003800000 */
[----:B------:R-:W-:Y:S01]  /*8d80*/  IMAD.X R27, R39, 0x1, R33, P3 ;  /* 0x00000001271b7824 */ /* 0x000fe200018e0621 */
[----:B------:R-:W-:Y:S01]  /*8d90*/  ISETP.GT.AND P3, PT, R51, 0x8, P1 ;  /* 0x000000083300780c */ /* 0x000fe20000f64270 */
[----:B------:R-:W-:Y:S01]  /*8da0*/  FFMA R169, R169, UR24, R46 ;  /* 0x00000018a9a97c23 */ /* 0x000fe2000800002e */
[----:B------:R-:W-:-:S04]  /*8db0*/  IMAD.WIDE.U32 R46, R34, R30, R24 ;  /* 0x0000001e222e7225 */ /* 0x000fc800078e0018 */
[----:B0-----:R-:W-:Y:S01]  /*8dc0*/  IMAD.WIDE.U32 R38, R0, UR6, R48 ;  /* 0x0000000600267c25 */ /* 0x001fe2000f8e0030 */
[----:B------:R0:W-:Y:S01]  /*8dd0*/  @P4 STG.E desc[UR22][R26.64], R169 ;  /* 0x000000a91a004986 */ /* 0x0001e2000c101916 */
[----:B------:R-:W-:Y:S02]  /*8de0*/  IADD3 R48, P4, P6, R178, R46, R36 ;  /* 0x0000002eb2307210 */ /* 0x000fe40007e9e024 */
[----:B------:R-:W-:Y:S01]  /*8df0*/  IMAD.IADD R39, R52, 0x1, R39 ;  /* 0x0000000134277824 */ /* 0x000fe200078e0227 */
[----:B------:R-:W-:Y:S01]  /*8e00*/  LEA R46, P1, R38, UR8, 0x2 ;  /* 0x00000008262e7c11 */ /* 0x000fe2000f8210ff */
[----:B--2---:R-:W-:-:S03]  /*8e10*/  IMAD.IADD R57, R53, 0x1, R47 ;  /* 0x0000000135397824 */ /* 0x004fc600078e022f */
[----:B------:R-:W-:Y:S01]  /*8e20*/  LEA.HI.X R47, R38, UR9, R39, 0x2, P1 ;  /* 0x00000009262f7c11 */ /* 0x000fe200088f1427 */
[----:B------:R-:W-:Y:S08]  /*8e30*/  @!P3 BRA `(.L_x_118) ;  /* 0x000000000004b947 */ /* 0x000ff00003800000 */
[----:B------:R2:W5:Y:S02]  /*8e40*/  LDG.E.LTC128B R58, desc[UR22][R46.64+0x20] ;  /* 0x000020162e3a7981 */ /* 0x000564000c1e1920 */
.L_x_118:
[----:B------:R-:W-:Y:S05]  /*8e50*/  BSYNC B1 ;  /* 0x0000000000017941 */ /* 0x000fea0003800000 */
.L_x_117:
[----:B-----5:R-:W-:Y:S01]  /*8e60*/  FMUL R39, R58, UR25 ;  /* 0x000000193a277c20 */ /* 0x020fe20008400000 */
[----:B------:R-:W-:Y:S01]  /*8e70*/  IADD3.X R49, R179, R57, R37, P4, P6 ;  /* 0x00000039b3317210 */ /* 0x000fe200027ec425 */
[----:B--2---:R-:W-:Y:S01]  /*8e80*/  IMAD.WIDE.U32 R46, R30, 0x7, R42 ;  /* 0x000000071e2e7825 */ /* 0x004fe200078e002a */
        /* <DEDUP_REMOVED lines=15> */
.L_x_120:
[----:B------:R-:W-:Y:S05]  /*8f80*/  BSYNC B1 ;  /* 0x0000000000017941 */ /* 0x000fea0003800000 */
.L_x_119:
[----:B-----5:R-:W-:Y:S01]  /*8f90*/  FMUL R38, R58, UR25 ;  /* 0x000000193a267c20 */ /* 0x020fe20008400000 */
[----:B---3--:R-:W-:-:S03]  /*8fa0*/  LEA R42, P4, R39, UR8, 0x2 ;  /* 0x00000008272a7c11 */ /* 0x008fc6000f8810ff */
[----:B------:R-:W-:Y:S01]  /*8fb0*/  FFMA R167, R167, UR24, R38 ;  /* 0x00000018a7a77c23 */ /* 0x000fe20008000026 */
[----:B------:R-:W-:-:S04]  /*8fc0*/  LEA.HI.X R43, R39, UR9, R48, 0x2, P4 ;  /* 0x00000009272b7c11 */ /* 0x000fc8000a0f1430 */
[----:B------:R3:W-:Y:S04]  /*8fd0*/  @P2 STG.E desc[UR22][R26.64+0x20], R167 ;  /* 0x000020a71a002986 */ /* 0x0007e8000c101916 */
[----:B------:R4:W3:Y:S01]  /*8fe0*/  @P3 LDG.E.LTC128B R58, desc[UR22][R42.64] ;  /* 0x000000162a3a3981 */ /* 0x0008e2000c1e1920 */
[C---:B------:R-:W-:Y:S01]  /*8ff0*/  IMAD.WIDE.U32 R40, R30.reuse, 0x7, R40 ;  /* 0x000000071e287825 */ /* 0x040fe200078e0028 */
[----:B------:R-:W-:Y:S03]  /*9000*/  BSSY B1, `(.L_x_121) ;  /* 0x000001a000017945 */ /* 0x000fe60003800000 */
[----:B------:R-:W-:Y:S01]  /*9010*/  IMAD.WIDE.U32 R24, R30, 0x7, R24 ;  /* 0x000000071e187825 */ /* 0x000fe200078e0018 */
[----:B------:R-:W-:-:S02]  /*9020*/  IADD3 R38, P4, R40, R30, RZ ;  /* 0x0000001e28267210 */ /* 0x000fc40007f9e0ff */
[----:B------:R-:W-:Y:S02]  /*9030*/  IADD3 R40, P2, R46, R30, RZ ;  /* 0x0000001e2e287210 */ /* 0x000fe40007f5e0ff */
[----:B------:R-:W-:Y:S01]  /*9040*/  IADD3.X R39, R31, R54, R41, P4, !PT ;  /* 0x000000361f277210 */ /* 0x000fe200027fe429 */
[----:B----4-:R-:W-:Y:S01]  /*9050*/  IMAD.WIDE.U32 R42, R32, 0x1c, R26 ;  /* 0x0000001c202a7825 */ /* 0x010fe200078e001a */
[----:B------:R-:W-:Y:S02]  /*9060*/  IADD3.X R41, R49, R31, RZ, P2, !PT ;  /* 0x0000001f31297210 */ /* 0x000fe400017fe4ff */
[----:B--2---:R-:W-:Y:S01]  /*9070*/  IADD3 R45, P2, R40, R28, RZ ;  /* 0x0000001c282d7210 */ /* 0x004fe20007f5e0ff */
[----:B------:R-:W-:-:S04]  /*9080*/  IMAD.WIDE.U32 R46, R34, R30, R38 ;  /* 0x0000001e222e7225 */ /* 0x000fc800078e0026 */
[----:B------:R-:W-:Y:S01]  /*9090*/  IMAD.X R48, R41, 0x1, R29, P2 ;  /* 0x0000000129307824 */ /* 0x000fe200010e061d */
[----:B------:R-:W-:Y:S01]  /*90a0*/  LEA R44, P2, R45, UR8, 0x2 ;  /* 0x000000082d2c7c11 */ /* 0x000fe2000f8410ff */
[----:B------:R-:W-:Y:S01]  /*90b0*/  IMAD.IADD R49, R55, 0x1, R43 ;  /* 0x0000000137317824 */ /* 0x000fe200078e022b */
[----:B------:R-:W-:Y:S01]  /*90c0*/  IADD3 R46, P4, P6, R178, R46, R36 ;  /* 0x0000002eb22e7210 */ /* 0x000fe20007e9e024 */
[----:B------:R-:W-:Y:S01]  /*90d0*/  IMAD.IADD R47, R53, 0x1, R47 ;  /* 0x00000001352f7824 */ /* 0x000fe200078e022f */
[----:B------:R-:W-:Y:S01]  /*90e0*/  LEA.HI.X R45, R45, UR9, R48, 0x2, P2 ;  /* 0x000000092d2d7c11 */ /* 0x000fe200090f1430 */
[----:B------:R-:W-:Y:S01]  /*90f0*/  IMAD.MOV.U32 R48, RZ, RZ, R42 ;  /* 0x000000ffff307224 */ /* 0x000fe200078e002a */
[----:B------:R-:W-:Y:S02]  /*9100*/  ISETP.GT.AND P2, PT, R50, 0x79, PT ;  /* 0x000000793200780c */ /* 0x000fe40003f44270 */
[----:B------:R-:W-:Y:S02]  /*9110*/  IADD3.X R47, R179, R47, R37, P4, P6 ;  /* 0x0000002fb32f7210 */ /* 0x000fe400027ec425 */
[----:B------:R-:W-:-:S02]  /*9120*/  ISETP.GT.AND P4, PT, R51, RZ, P2 ;  /* 0x000000ff3300720c */ /* 0x000fc40001784270 */
[----:B------:R-:W-:-:S04]  /*9130*/  IADD3 R24, P6, R24, R30, RZ ;  /* 0x0000001e18187210 */ /* 0x000fc80007fde0ff */
[----:B------:R-:W-:Y:S01]  /*9140*/  IADD3.X R25, R31, R54, R25, P6, !PT ;  /* 0x000000361f197210 */ /* 0x000fe200037fe419 */
[----:B---3--:R-:W-:-:S04]  /*9150*/  FMUL R57, R58, UR25 ;  /* 0x000000193a397c20 */ /* 0x008fc80008400000 */
[----:B------:R-:W-:-:S05]  /*9160*/  FFMA R57, R166, UR24, R57 ;  /* 0x00000018a6397c23 */ /* 0x000fca0008000039 */
[----:B------:R2:W-:Y:S01]  /*9170*/  @P3 STG.E desc[UR22][R48.64], R57 ;  /* 0x0000003930003986 */ /* 0x0005e2000c101916 */
[----:B------:R-:W-:Y:S05]  /*9180*/  @!P4 BRA `(.L_x_122) ;  /* 0x000000000004c947 */ /* 0x000fea0003800000 */
[----:B------:R3:W5:Y:S02]  /*9190*/  LDG.E.LTC128B R58, desc[UR22][R44.64] ;  /* 0x000000162c3a7981 */ /* 0x000764000c1e1920 */
.L_x_122:
[----:B------:R-:W-:Y:S05]  /*91a0*/  BSYNC B1 ;  /* 0x0000000000017941 */ /* 0x000fea0003800000 */
.L_x_121:
[----:B0-----:R-:W-:Y:S01]  /*91b0*/  IADD3 R26, P3, R26, R56, RZ ;  /* 0x000000381a1a7210 */ /* 0x001fe20007f7e0ff */
[----:B-----5:R-:W-:Y:S01]  /*91c0*/  FMUL R42, R58, UR25 ;  /* 0x000000193a2a7c20 */ /* 0x020fe20008400000 */
[----:B---3--:R-:W-:Y:S01]  /*91d0*/  IMAD.WIDE.U32 R44, R34, R30, R24 ;  /* 0x0000001e222c7225 */ /* 0x008fe200078e0018 */
[----:B------:R-:W-:Y:S03]  /*91e0*/  BSSY B1, `(.L_x_123) ;  /* 0x000000d000017945 */ /* 0x000fe60003800000 */
[----:B------:R-:W-:Y:S01]  /*91f0*/  FFMA R165, R165, UR24, R42 ;  /* 0x00000018a5a57c23 */ /* 0x000fe2000800002a */
[----:B------:R-:W-:Y:S01]  /*9200*/  IMAD.X R27, R27, 0x1, R33, P3 ;  /* 0x000000011b1b7824 */ /* 0x000fe200018e0621 */
[----:B------:R-:W-:Y:S01]  /*9210*/  ISETP.GT.AND P3, PT, R51, 0x8, P1 ;  /* 0x000000083300780c */ /* 0x000fe20000f64270 */
[----:B------:R-:W-:Y:S01]  /*9220*/  IMAD.WIDE.U32 R42, R0, UR6, R46 ;  /* 0x00000006002a7c25 */ /* 0x000fe2000f8e002e */
[----:B--2---:R-:W-:-:S02]  /*9230*/  IADD3 R57, R53, R45, RZ ;  /* 0x0000002d35397210 */ /* 0x004fc40007ffe0ff */
[----:B------:R0:W-:Y:S01]  /*9240*/  @P4 STG.E desc[UR22][R26.64], R165 ;  /* 0x000000a51a004986 */ /* 0x0001e2000c101916 */
[----:B------:R-:W-:Y:S01]  /*9250*/  IADD3 R46, P4, P6, R178, R44, R36 ;  /* 0x0000002cb22e7210 */ /* 0x000fe20007e9e024 */
[----:B------:R-:W-:Y:S01]  /*9260*/  IMAD.IADD R43, R52, 0x1, R43 ;  /* 0x00000001342b7824 */ /* 0x000fe200078e022b */
[----:B------:R-:W-:-:S04]  /*9270*/  LEA R44, P1, R42, UR8, 0x2 ;  /* 0x000000082a2c7c11 */ /* 0x000fc8000f8210ff */
[----:B------:R-:W-:Y:S02]  /*9280*/  LEA.HI.X R45, R42, UR9, R43, 0x2, P1 ;  /* 0x000000092a2d7c11 */ /* 0x000fe400088f142b */
[----:B------:R-:W-:Y:S07]  /*9290*/  @!P3 BRA `(.L_x_124) ;  /* 0x000000000004b947 */ /* 0x000fee0003800000 */
[----:B------:R2:W5:Y:S02]  /*92a0*/  LDG.E.LTC128B R58, desc[UR22][R44.64+0x20] ;  /* 0x000020162c3a7981 */ /* 0x000564000c1e1920 */
.L_x_124:
[----:B------:R-:W-:Y:S05]  /*92b0*/  BSYNC B1 ;  /* 0x0000000000017941 */ /* 0x000fea0003800000 */
.L_x_123:
        /* <DEDUP_REMOVED lines=14> */
[----:B------:R-:W-:Y:S01]  /*93a0*/  LEA.HI.X R41, R42, UR9, R41, 0x2, P4 ;  /* 0x000000092a297c11 */ /* 0x000fe2000a0f1429 */
[----:B------:R-:W-:Y:S01]  /*93b0*/  IMAD.X R42, R59, 0x1, R29, P6 ;  /* 0x000000013b2a7824 */ /* 0x000fe200030e061d */
[----:B--2---:R-:W-:Y:S07]  /*93c0*/  @!P2 BRA `(.L_x_126) ;  /* 0x000000000004a947 */ /* 0x004fee0003800000 */
[----:B------:R2:W5:Y:S02]  /*93d0*/  LDG.E.LTC128B R58, desc[UR22][R40.64+0x20] ;  /* 0x00002016283a7981 */ /* 0x000564000c1e1920 */
.L_x_126:
[----:B------:R-:W-:Y:S05]  /*93e0*/  BSYNC B1 ;  /* 0x0000000000017941 */ /* 0x000fea0003800000 */
.L_x_125:
[----:B--2--5:R-:W-:Y:S01]  /*93f0*/  FMUL R40, R58, UR25 ;  /* 0x000000193a287c20 */ /* 0x024fe20008400000 */
[----:B------:R-:W-:Y:S01]  /*9400*/  LEA R44, P4, R43, UR8, 0x2 ;  /* 0x000000082b2c7c11 */ /* 0x000fe2000f8810ff */
[----:B------:R-:W-:Y:S02]  /*9410*/  IMAD.MOV.U32 R57, RZ, RZ, R58 ;  /* 0x000000ffff397224 */ /* 0x000fe400078e003a */
[----:B------:R-:W-:Y:S01]  /*9420*/  FFMA R163, R163, UR24, R40 ;  /* 0x00000018a3a37c23 */ /* 0x000fe20008000028 */
        /* <DEDUP_REMOVED lines=10> */
[----:B---3--:R-:W-:Y:S01]  /*94d0*/  IMAD.WIDE.U32 R44, R32, 0x1c, R26 ;  /* 0x0000001c202c7825 */ /* 0x008fe200078e001a */
[----:B------:R-:W-:-:S03]  /*94e0*/  IADD3 R47, P2, R42, R28, RZ ;  /* 0x0000001c2a2f7210 */ /* 0x000fc60007f5e0ff */
[----:B------:R-:W-:-:S04]  /*94f0*/  IMAD.WIDE.U32 R38, R34, R30, R40 ;  /* 0x0000001e22267225 */ /* 0x000fc800078e0028 */
[----:B------:R-:W-:Y:S01]  /*9500*/  IMAD.X R58, R43, 0x1, R29, P2 ;  /* 0x000000012b3a7824 */ /* 0x000fe200010e061d */
[----:B------:R-:W-:Y:S01]  /*9510*/  LEA R46, P2, R47, UR8, 0x2 ;  /* 0x000000082f2e7c11 */ /* 0x000fe2000f8410ff */
[----:B------:R-:W-:Y:S01]  /*9520*/  IMAD.IADD R59, R55, 0x1, R45 ;  /* 0x00000001373b7824 */ /* 0x000fe200078e022d */
[----:B------:R-:W-:Y:S02]  /*9530*/  IADD3 R49, R53, R39, RZ ;  /* 0x0000002735317210 */ /* 0x000fe40007ffe0ff */
[----:B------:R-:W-:Y:S01]  /*9540*/  LEA.HI.X R47, R47, UR9, R58, 0x2, P2 ;  /* 0x000000092f2f7c11 */ /* 0x000fe200090f143a */
[----:B------:R-:W-:Y:S01]  /*9550*/  IMAD.MOV.U32 R58, RZ, RZ, R44 ;  /* 0x000000ffff3a7224 */ /* 0x000fe200078e002c */
[----:B------:R-:W-:Y:S02]  /*9560*/  IADD3 R48, P4, P6, R178, R38, R36 ;  /* 0x00000026b2307210 */ /* 0x000fe40007e9e024 */
[----:B------:R-:W-:Y:S02]  /*9570*/  ISETP.GT.AND P2, PT, R50, 0x81, PT ;  /* 0x000000813200780c */ /* 0x000fe40003f44270 */
[----:B------:R-:W-:-:S02]  /*9580*/  IADD3.X R49, R179, R49, R37, P4, P6 ;  /* 0x00000031b3317210 */ /* 0x000fc400027ec425 */
[----:B------:R-:W-:Y:S02]  /*9590*/  ISETP.GT.AND P4, PT, R51, RZ, P2 ;  /* 0x000000ff3300720c */ /* 0x000fe40001784270 */
[----:B------:R-:W-:Y:S01]  /*95a0*/  IADD3 R38, P6, R24, R30, RZ ;  /* 0x0000001e18267210 */ /* 0x000fe20007fde0ff */
[----:B----4-:R-:W-:-:S04]  /*95b0*/  FMUL R39, R57, UR25 ;  /* 0x0000001939277c20 */ /* 0x010fc80008400000 */
[----:B------:R-:W-:Y:S01]  /*95c0*/  FFMA R45, R162, UR24, R39 ;  /* 0x00000018a22d7c23 */ /* 0x000fe20008000027 */
[----:B------:R-:W-:-:S04]  /*95d0*/  IADD3.X R39, R31, R54, R25, P6, !PT ;  /* 0x000000361f277210 */ /* 0x000fc800037fe419 */
[----:B------:R2:W-:Y:S01]  /*95e0*/  @P3 STG.E desc[UR22][R58.64], R45 ;  /* 0x0000002d3a003986 */ /* 0x0005e2000c101916 */
[----:B------:R-:W-:Y:S05]  /*95f0*/  @!P4 BRA `(.L_x_128) ;  /* 0x000000000004c947 */ /* 0x000fea0003800000 */
[----:B------:R3:W5:Y:S02]  /*9600*/  LDG.E.LTC128B R57, desc[UR22][R46.64] ;  /* 0x000000162e397981 */ /* 0x000764000c1e1920 */
.L_x_128:
[----:B------:R-:W-:Y:S05]  /*9610*/  BSYNC B1 ;  /* 0x0000000000017941 */ /* 0x000fea0003800000 */
.L_x_127:
[----:B------:R-:W-:Y:S01]  /*9620*/  IADD3 R24, P3, R26, R56, RZ ;  /* 0x000000381a187210 */ /* 0x000fe20007f7e0ff */
[----:B-----5:R-:W-:Y:S01]  /*9630*/  FMUL R44, R57, UR25 ;  /* 0x00000019392c7c20 */ /* 0x020fe20008400000 */
[----:B------:R-:W-:Y:S03]  /*9640*/  BSSY B1, `(.L_x_129) ;  /* 0x000000e000017945 */ /* 0x000fe60003800000 */
[----:B------:R-:W-:Y:S01]  /*9650*/  IMAD.X R25, R27, 0x1, R33, P3 ;  /* 0x000000011b197824 */ /* 0x000fe200018e0621 */
[----:B------:R-:W-:Y:S01]  /*9660*/  ISETP.GT.AND P3, PT, R51, 0x8, P1 ;  /* 0x000000083300780c */ /* 0x000fe20000f64270 */
[----:B------:R-:W-:Y:S01]  /*9670*/  FFMA R161, R161, UR24, R44 ;  /* 0x00000018a1a17c23 */ /* 0x000fe2000800002c */
[----:B--2---:R-:W-:-:S04]  /*9680*/  IMAD.WIDE.U32 R44, R34, R30, R38 ;  /* 0x0000001e222c7225 */ /* 0x004fc800078e0026 */
[----:B0-----:R-:W-:Y:S01]  /*9690*/  IMAD.WIDE.U32 R26, R0, UR6, R48 ;  /* 0x00000006001a7c25 */ /* 0x001fe2000f8e0030 */
[----:B------:R0:W-:Y:S01]  /*96a0*/  @P4 STG.E desc[UR22][R24.64], R161 ;  /* 0x000000a118004986 */ /* 0x0001e2000c101916 */
[----:B---3--:R-:W-:Y:S02]  /*96b0*/  IADD3 R46, P4, P6, R178, R44, R36 ;  /* 0x0000002cb22e7210 */ /* 0x008fe40007e9e024 */
[----:B------:R-:W-:Y:S01]  /*96c0*/  IMAD.IADD R27, R52, 0x1, R27 ;  /* 0x00000001341b7824 */ /* 0x000fe200078e021b */
[----:B------:R-:W-:Y:S01]  /*96d0*/  LEA R44, P1, R26, UR8, 0x2 ;  /* 0x000000081a2c7c11 */ /* 0x000fe2000f8210ff */
[----:B------:R-:W-:-:S03]  /*96e0*/  IMAD.IADD R49, R53, 0x1, R45 ;  /* 0x0000000135317824 */ /* 0x000fc600078e022d */
[----:B------:R-:W-:Y:S01]  /*96f0*/  LEA.HI.X R45, R26, UR9, R27, 0x2, P1 ;  /* 0x000000091a2d7c11 */ /* 0x000fe200088f141b */
[----:B------:R-:W-:Y:S08]  /*9700*/  @!P3 BRA `(.L_x_130) ;  /* 0x000000000004b947 */ /* 0x000ff00003800000 */
[----:B------:R2:W5:Y:S02]  /*9710*/  LDG.E.LTC128B R57, desc[UR22][R44.64+0x20] ;  /* 0x000020162c397981 */ /* 0x000564000c1e1920 */
.L_x_130:
[----:B------:R-:W-:Y:S05]  /*9720*/  BSYNC B1 ;  /* 0x0000000000017941 */ /* 0x000fea0003800000 */
.L_x_129:
[----:B-----5:R-:W-:Y:S01]  /*9730*/  FMUL R27, R57, UR25 ;  /* 0x00000019391b7c20 */ /* 0x020fe20008400000 */
[----:B------:R-:W-:Y:S01]  /*9740*/  IADD3.X R47, R179, R49, R37, P4, P6 ;  /* 0x00000031b32f7210 */ /* 0x000fe200027ec425 */
[----:B------:R-:W-:Y:S01]  /*9750*/  IMAD.WIDE.U32 R48, R30, 0x7, R42 ;  /* 0x000000071e307825 */ /* 0x000fe200078e002a */
[----:B------:R-:W-:-:S03]  /*9760*/  ISETP.GT.AND P2, PT, R51, 0x8, P2 ;  /* 0x000000083300780c */ /* 0x000fc60001744270 */
[----:B--2---:R-:W-:Y:S01]  /*9770*/  FFMA R45, R160, UR24, R27 ;  /* 0x00000018a02d7c23 */ /* 0x004fe2000800001b */
[----:B------:R-:W-:Y:S01]  /*9780*/  ISETP.GT.AND P1, PT, R50, 0x88, PT ;  /* 0x000000883200780c */ /* 0x000fe20003f24270 */
[----:B------:R-:W-:Y:S01]  /*9790*/  IMAD.WIDE.U32 R26, R0, UR6, R46 ;  /* 0x00000006001a7c25 */ /* 0x000fe2000f8e002e */
[----:B------:R-:W-:Y:S01]  /*97a0*/  IADD3 R46, R54, R49, RZ ;  /* 0x00000031362e7210 */ /* 0x000fe20007ffe0ff */
[----:B------:R-:W-:Y:S01]  /*97b0*/  BSSY B1, `(.L_x_131) ;  /* 0x000000a000017945 */ /* 0x000fe20003800000 */
[----:B------:R2:W-:Y:S01]  /*97c0*/  @P3 STG.E desc[UR22][R58.64+0x20], R45 ;  /* 0x0000202d3a003986 */ /* 0x0005e2000c101916 */
[----:B------:R-:W-:Y:S01]  /*97d0*/  IMAD.IADD R43, R52, 0x1, R27 ;  /* 0x00000001342b7824 */ /* 0x000fe200078e021b */
[----:B------:R-:W-:Y:S02]  /*97e0*/  IADD3 R27, P6, R28, R48, RZ ;  /* 0x000000301c1b7210 */ /* 0x000fe40007fde0ff */
[----:B------:R-:W-:Y:S02]  /*97f0*/  LEA R42, P4, R26, UR8, 0x2 ;  /* 0x000000081a2a7c11 */ /* 0x000fe4000f8810ff */
[----:B------:R-:W-:Y:S01]  /*9800*/  ISETP.GT.AND P3, PT, R51, RZ, P1 ;  /* 0x000000ff3300720c */ /* 0x000fe20000f64270 */
[----:B------:R-:W-:Y:S01]  /*9810*/  IMAD.X R44, R46, 0x1, R29, P6 ;  /* 0x000000012e2c7824 */ /* 0x000fe200030e061d */
[----:B------:R-:W-:Y:S01]  /*9820*/  LEA.HI.X R43, R26, UR9, R43, 0x2, P4 ;  /* 0x000000091a2b7c11 */ /* 0x000fe2000a0f142b */
[----:B------:R-:W-:Y:S10]  /*9830*/  @!P2 BRA `(.L_x_132) ;  /* 0x000000000004a947 */ /* 0x000ff40003800000 */
[----:B------:R3:W5:Y:S02]  /*9840*/  LDG.E.LTC128B R57, desc[UR22][R42.64+0x20] ;  /* 0x000020162a397981 */ /* 0x000764000c1e1920 */
.L_x_132:
[----:B------:R-:W-:Y:S05]  /*9850*/  BSYNC B1 ;  /* 0x0000000000017941 */ /* 0x000fea0003800000 */
.L_x_131:
[----:B---3-5:R-:W-:Y:S01]  /*9860*/  FMUL R42, R57, UR25 ;  /* 0x00000019392a7c20 */ /* 0x028fe20008400000 */
[----:B------:R-:W-:-:S03]  /*9870*/  LEA R26, P4, R27, UR8, 0x2 ;  /* 0x000000081b1a7c11 */ /* 0x000fc6000f8810ff */
[----:B------:R-:W-:Y:S01]  /*9880*/  FFMA R159, R159, UR24, R42 ;  /* 0x000000189f9f7c23 */ /* 0x000fe2000800002a */
[----:B------:R-:W-:-:S04]  /*9890*/  LEA.HI.X R27, R27, UR9, R44, 0x2, P4 ;  /* 0x000000091b1b7c11 */ /* 0x000fc8000a0f142c */
[----:B------:R3:W-:Y:S04]  /*98a0*/  @P2 STG.E desc[UR22][R24.64+0x20], R159 ;  /* 0x0000209f18002986 */ /* 0x0007e8000c101916 */
[----:B------:R4:W3:Y:S01]  /*98b0*/  @P3 LDG.E.LTC128B R57, desc[UR22][R26.64] ;  /* 0x000000161a393981 */ /* 0x0008e2000c1e1920 */
[----:B------:R-:W-:Y:S01]  /*98c0*/  IMAD.WIDE.U32 R40, R30, 0x7, R40 ;  /* 0x000000071e287825 */ /* 0x000fe200078e0028 */
[-C--:B------:R-:W-:Y:S01]  /*98d0*/  IADD3 R48, P2, R48, R30.reuse, RZ ;  /* 0x0000001e30307210 */ /* 0x080fe20007f5e0ff */
[----:B------:R-:W-:Y:S02]  /*98e0*/  BSSY B1, `(.L_x_133) ;  /* 0x0000019000017945 */ /* 0x000fe40003800000 */
[----:B------:R-:W-:Y:S01]  /*98f0*/  IMAD.WIDE.U32 R38, R30, 0x7, R38 ;  /* 0x000000071e267825 */ /* 0x000fe200078e0026 */
[----:B------:R-:W-:-:S03]  /*9900*/  IADD3 R40, P4, R40, R30, RZ ;  /* 0x0000001e28287210 */ /* 0x000fc60007f9e0ff */
[----:B------:R-:W-:Y:S01]  /*9910*/  IMAD.X R49, R46, 0x1, R31, P2 ;  /* 0x000000012e317824 */ /* 0x000fe200010e061f */
[----:B------:R-:W-:Y:S02]  /*9920*/  IADD3.X R41, R31, R54, R41, P4, !PT ;  /* 0x000000361f297210 */ /* 0x000fe400027fe429 */
[----:B--2---:R-:W-:Y:S01]  /*9930*/  IADD3 R45, P2, R48, R28, RZ ;  /* 0x0000001c302d7210 */ /* 0x004fe20007f5e0ff */
[----:B------:R-:W-:-:S04]  /*9940*/  IMAD.WIDE.U32 R42, R34, R30, R40 ;  /* 0x0000001e222a7225 */ /* 0x000fc800078e0028 */
[----:B------:R-:W-:Y:S01]  /*9950*/  IMAD.X R58, R49, 0x1, R29, P2 ;  /* 0x00000001313a7824 */ /* 0x000fe200010e061d */
[----:B------:R-:W-:Y:S01]  /*9960*/  IADD3 R46, P4, P6, R178, R42, R36 ;  /* 0x0000002ab22e7210 */ /* 0x000fe20007e9e024 */
[----:B------:R-:W-:Y:S01]  /*9970*/  IMAD.IADD R47, R53, 0x1, R43 ;  /* 0x00000001352f7824 */ /* 0x000fe200078e022b */
[----:B------:R-:W-:Y:S01]  /*9980*/  LEA R44, P2, R45, UR8, 0x2 ;  /* 0x000000082d2c7c11 */ /* 0x000fe2000f8410ff */
[----:B------:R-:W-:-:S03]  /*9990*/  IMAD.WIDE.U32 R42, R32, 0x1c, R24 ;  /* 0x0000001c202a7825 */ /* 0x000fc600078e0018 */
[----:B------:R-:W-:Y:S01]  /*99a0*/  LEA.HI.X R45, R45, UR9, R58, 0x2, P2 ;  /* 0x000000092d2d7c11 */ /* 0x000fe200090f143a */
[----:B------:R-:W-:Y:S01]  /*99b0*/  IMAD.IADD R59, R55, 0x1, R43 ;  /* 0x00000001373b7824 */ /* 0x000fe200078e022b */
[----:B------:R-:W-:Y:S01]  /*99c0*/  ISETP.GT.AND P2, PT, R50, 0x89, PT ;  /* 0x000000893200780c */ /* 0x000fe20003f44270 */
[----:B------:R-:W-:Y:S01]  /*99d0*/  IMAD.MOV.U32 R58, RZ, RZ, R42 ;  /* 0x000000ffff3a7224 */ /* 0x000fe200078e002a */
[----:B------:R-:W-:Y:S02]  /*99e0*/  IADD3.X R47, R179, R47, R37, P4, P6 ;  /* 0x0000002fb32f7210 */ /* 0x000fe400027ec425 */
[----:B------:R-:W-:Y:S02]  /*99f0*/  ISETP.GT.AND P4, PT, R51, RZ, P2 ;  /* 0x000000ff3300720c */ /* 0x000fe40001784270 */
[----:B----4-:R-:W-:Y:S01]  /*9a00*/  IADD3 R26, P6, R38, R30, RZ ;  /* 0x0000001e261a7210 */ /* 0x010fe20007fde0ff */
[----:B---3--:R-:W-:-:S04]  /*9a10*/  FMUL R27, R57, UR25 ;  /* 0x00000019391b7c20 */ /* 0x008fc80008400000 */
[----:B------:R-:W-:Y:S01]  /*9a20*/  FFMA R43, R158, UR24, R27 ;  /* 0x000000189e2b7c23 */ /* 0x000fe2000800001b */
[----:B------:R-:W-:-:S04]  /*9a30*/  IADD3.X R27, R31, R54, R39, P6, !PT ;  /* 0x000000361f1b7210 */ /* 0x000fc800037fe427 */
[----:B------:R2:W-:Y:S01]  /*9a40*/  @P3 STG.E desc[UR22][R58.64], R43 ;  /* 0x0000002b3a003986 */ /* 0x0005e2000c101916 */
[----:B------:R-:W-:Y:S05]  /*9a50*/  @!P4 BRA `(.L_x_134) ;  /* 0x000000000004c947 */ /* 0x000fea0003800000 */
[----:B------:R3:W5:Y:S02]  /*9a60*/  LDG.E.LTC128B R57, desc[UR22][R44.64] ;  /* 0x000000162c397981 */ /* 0x000764000c1e1920 */
.L_x_134:
[----:B------:R-:W-:Y:S05]  /*9a70*/  BSYNC B1 ;  /* 0x0000000000017941 */ /* 0x000fea0003800000 */
.L_x_133:
[----:B0-----:R-:W-:Y:S01]  /*9a80*/  IADD3 R24, P3, R24, R56, RZ ;  /* 0x0000003818187210 */ /* 0x001fe20007f7e0ff */
[----:B-----5:R-:W-:Y:S01]  /*9a90*/  FMUL R38, R57, UR25 ;  /* 0x0000001939267c20 */ /* 0x020fe20008400000 */
[----:B--2---:R-:W-:Y:S01]  /*9aa0*/  IMAD.WIDE.U32 R42, R34, R30, R26 ;  /* 0x0000001e222a7225 */ /* 0x004fe200078e001a */
[----:B------:R-:W-:Y:S01]  /*9ab0*/  BSSY B1, `(.L_x_135) ;  /* 0x000000d000017945 */ /* 0x000fe20003800000 */
[----:B------:R-:W-:Y:S02]  /*9ac0*/  IADD3.X R25, R25, R33, RZ, P3, !PT ;  /* 0x0000002119197210 */ /* 0x000fe40001ffe4ff */
[----:B------:R-:W-:Y:S01]  /*9ad0*/  FFMA R157, R157, UR24, R38 ;  /* 0x000000189d9d7c23 */ /* 0x000fe20008000026 */
[----:B------:R-:W-:Y:S01]  /*9ae0*/  ISETP.GT.AND P3, PT, R51, 0x8, P1 ;  /* 0x000000083300780c */ /* 0x000fe20000f64270 */
[----:B------:R-:W-:-:S03]  /*9af0*/  IMAD.WIDE.U32 R38, R0, UR6, R46 ;  /* 0x0000000600267c25 */ /* 0x000fc6000f8e002e */
[----:B------:R0:W-:Y:S01]  /*9b00*/  @P4 STG.E desc[UR22][R24.64], R157 ;  /* 0x0000009d18004986 */ /* 0x0001e2000c101916 */
[----:B---3--:R-:W-:Y:S01]  /*9b10*/  IADD3 R44, P4, P6, R178, R42, R36 ;  /* 0x0000002ab22c7210 */ /* 0x008fe20007e9e024 */
[----:B------:R-:W-:Y:S01]  /*9b20*/  IMAD.IADD R39, R52, 0x1, R39 ;  /* 0x0000000134277824 */ /* 0x000fe200078e0227 */
[----:B------:R-:W-:Y:S01]  /*9b30*/  LEA R42, P1, R38, UR8, 0x2 ;  /* 0x00000008262a7c11 */ /* 0x000fe2000f8210ff */
[----:B------:R-:W-:-:S03]  /*9b40*/  IMAD.IADD R47, R53, 0x1, R43 ;  /* 0x00000001352f7824 */ /* 0x000fc600078e022b */
[----:B------:R-:W-:Y:S02]  /*9b50*/  LEA.HI.X R43, R38, UR9, R39, 0x2, P1 ;  /* 0x00000009262b7c11 */ /* 0x000fe400088f1427 */
[----:B------:R-:W-:Y:S07]  /*9b60*/  @!P3 BRA `(.L_x_136) ;  /* 0x000000000004b947 */ /* 0x000fee0003800000 */
[----:B------:R2:W5:Y:S02]  /*9b70*/  LDG.E.LTC128B R57, desc[UR22][R42.64+0x20] ;  /* 0x000020162a397981 */ /* 0x000564000c1e1920 */
.L_x_136:
[----:B------:R-:W-:Y:S05]  /*9b80*/  BSYNC B1 ;  /* 0x0000000000017941 */ /* 0x000fea0003800000 */
.L_x_135:
[----:B-----5:R-:W-:Y:S01]  /*9b90*/  FMUL R39, R57, UR25 ;  /* 0x0000001939277c20 */ /* 0x020fe20008400000 */
        /* <DEDUP_REMOVED lines=8> */
[----:B--2---:R-:W-:Y:S01]  /*9c20*/  IMAD.IADD R43, R52, 0x1, R39 ;  /* 0x00000001342b7824 */ /* 0x004fe200078e0227 */
        /* <DEDUP_REMOVED lines=8> */
.L_x_138:
[----:B------:R-:W-:Y:S05]  /*9cb0*/  BSYNC B1 ;  /* 0x0000000000017941 */ /* 0x000fea0003800000 */
.L_x_137:
[----:B-----5:R-:W-:Y:S01]  /*9cc0*/  FMUL R38, R57, UR25 ;  /* 0x0000001939267c20 */ /* 0x020fe20008400000 */
[----:B--2---:R-:W-:Y:S01]  /*9cd0*/  LEA R42, P4, R39, UR8, 0x2 ;  /* 0x00000008272a7c11 */ /* 0x004fe2000f8810ff */
[----:B---3--:R-:W-:Y:S02]  /*9ce0*/  IMAD.MOV.U32 R58, RZ, RZ, R57 ;  /* 0x000000ffff3a7224 */ /* 0x008fe400078e0039 */
        /* <DEDUP_REMOVED lines=9> */
[----:B------:R-:W-:Y:S02]  /*9d80*/  IADD3.X R47, R45, R31, RZ, P2, !PT ;  /* 0x0000001f2d2f7210 */ /* 0x000fe400017fe4ff */
[----:B------:R-:W-:Y:S02]  /*9d90*/  IADD3.X R39, R31, R54, R41, P4, !PT ;  /* 0x000000361f277210 */ /* 0x000fe400027fe429 */
[----:B------:R-:W-:Y:S01]  /*9da0*/  IADD3 R45, P2, R46, R28, RZ ;  /* 0x0000001c2e2d7210 */ /* 0x000fe20007f5e0ff */
[----:B------:R-:W-:-:S04]  /*9db0*/  IMAD.WIDE.U32 R40, R34, R30, R38 ;  /* 0x0000001e22287225 */ /* 0x000fc800078e0026 */
[----:B------:R-:W-:Y:S01]  /*9dc0*/  IMAD.X R48, R47, 0x1, R29, P2 ;  /* 0x000000012f307824 */ /* 0x000fe200010e061d */
[----:B------:R-:W-:Y:S01]  /*9dd0*/  LEA R44, P2, R45, UR8, 0x2 ;  /* 0x000000082d2c7c11 */ /* 0x000fe2000f8410ff */
[----:B------:R-:W-:Y:S01]  /*9de0*/  IMAD.IADD R49, R53, 0x1, R41 ;  /* 0x0000000135317824 */ /* 0x000fe200078e0229 */
[----:B---3--:R-:W-:Y:S01]  /*9df0*/  IADD3 R42, P4, P6, R178, R40, R36 ;  /* 0x00000028b22a7210 */ /* 0x008fe20007e9e024 */
[----:B------:R-:W-:Y:S01]  /*9e00*/  IMAD.WIDE.U32 R40, R32, 0x1c, R24 ;  /* 0x0000001c20287825 */ /* 0x000fe200078e0018 */
[----:B------:R-:W-:Y:S02]  /*9e10*/  LEA.HI.X R45, R45, UR9, R48, 0x2, P2 ;  /* 0x000000092d2d7c11 */ /* 0x000fe400090f1430 */
[----:B------:R-:W-:Y:S01]  /*9e20*/  IADD3.X R43, R179, R49, R37, P4, P6 ;  /* 0x00000031b32b7210 */ /* 0x000fe200027ec425 */
[----:B------:R-:W-:Y:S01]  /*9e30*/  IMAD.IADD R49, R55, 0x1, R41 ;  /* 0x0000000137317824 */ /* 0x000fe200078e0229 */
[----:B------:R-:W-:Y:S01]  /*9e40*/  ISETP.GT.AND P2, PT, R50, 0x91, PT ;  /* 0x000000913200780c */ /* 0x000fe20003f44270 */
[----:B------:R-:W-:Y:S01]  /*9e50*/  IMAD.MOV.U32 R48, RZ, RZ, R40 ;  /* 0x000000ffff307224 */ /* 0x000fe200078e0028 */
[----:B------:R-:W-:-:S02]  /*9e60*/  IADD3 R26, P6, R26, R30, RZ ;  /* 0x0000001e1a1a7210 */ /* 0x000fc40007fde0ff */
[----:B------:R-:W-:Y:S02]  /*9e70*/  ISETP.GT.AND P4, PT, R51, RZ, P2 ;  /* 0x000000ff3300720c */ /* 0x000fe40001784270 */
[----:B------:R-:W-:Y:S01]  /*9e80*/  IADD3.X R27, R31, R54, R27, P6, !PT ;  /* 0x000000361f1b7210 */ /* 0x000fe200037fe41b */
[----:B----4-:R-:W-:-:S04]  /*9e90*/  FMUL R57, R58, UR25 ;  /* 0x000000193a397c20 */ /* 0x010fc80008400000 */
[----:B------:R-:W-:-:S05]  /*9ea0*/  FFMA R57, R154, UR24, R57 ;  /* 0x000000189a397c23 */ /* 0x000fca0008000039 */
[----:B------:R2:W-:Y:S01]  /*9eb0*/  @P3 STG.E desc[UR22][R48.64], R57 ;  /* 0x0000003930003986 */ /* 0x0005e2000c101916 */
[----:B------:R-:W-:Y:S05]  /*9ec0*/  @!P4 BRA `(.L_x_140) ;  /* 0x000000000004c947 */ /* 0x000fea0003800000 */
[----:B------:R3:W5:Y:S02]  /*9ed0*/  LDG.E.LTC128B R58, desc[UR22][R44.64] ;  /* 0x000000162c3a7981 */ /* 0x000764000c1e1920 */
.L_x_140:
[----:B------:R-:W-:Y:S05]  /*9ee0*/  BSYNC B1 ;  /* 0x0000000000017941 */ /* 0x000fea0003800000 */
.L_x_139:
[----:B0-2---:R-:W-:Y:S01]  /*9ef0*/  IADD3 R24, P3, R24, R56, RZ ;  /* 0x0000003818187210 */ /* 0x005fe20007f7e0ff */
[----:B-----5:R-:W-:Y:S01]  /*9f00*/  FMUL R40, R58, UR25 ;  /* 0x000000193a287c20 */ /* 0x020fe20008400000 */
[----:B---3--:R-:W-:Y:S01]  /*9f10*/  IMAD.WIDE.U32 R44, R34, R30, R26 ;  /* 0x0000001e222c7225 */ /* 0x008fe200078e001a */
[----:B------:R-:W-:Y:S03]  /*9f20*/  BSSY B1, `(.L_x_141) ;  /* 0x000000d000017945 */ /* 0x000fe60003800000 */
[----:B------:R-:W-:Y:S01]  /*9f30*/  FFMA R57, R23, UR24, R40 ;  /* 0x0000001817397c23 */ /* 0x000fe20008000028 */
[----:B------:R-:W-:Y:S01]  /*9f40*/  IMAD.X R25, R25, 0x1, R33, P3 ;  /* 0x0000000119197824 */ /* 0x000fe200018e0621 */
[----:B------:R-:W-:Y:S01]  /*9f50*/  ISETP.GT.AND P3, PT, R51, 0x8, P1 ;  /* 0x000000083300780c */ /* 0x000fe20000f64270 */
[----:B------:R-:W-:-:S03]  /*9f60*/  IMAD.WIDE.U32 R40, R0, UR6, R42 ;  /* 0x0000000600287c25 */ /* 0x000fc6000f8e002a */
[----:B------:R0:W-:Y:S01]  /*9f70*/  @P4 STG.E desc[UR22][R24.64], R57 ;  /* 0x0000003918004986 */ /* 0x0001e2000c101916 */
[----:B------:R-:W-:Y:S01]  /*9f80*/  IMAD.IADD R23, R52, 0x1, R41 ;  /* 0x0000000134177824 */ /* 0x000fe200078e0229 */
[----:B------:R-:W-:Y:S02]  /*9f90*/  LEA R42, P1, R40, UR8, 0x2 ;  /* 0x00000008282a7c11 */ /* 0x000fe4000f8210ff */
[----:B------:R-:W-:Y:S02]  /*9fa0*/  IADD3 R44, P4, P6, R178, R44, R36 ;  /* 0x0000002cb22c7210 */ /* 0x000fe40007e9e024 */
[----:B------:R-:W-:Y:S02]  /*9fb0*/  IADD3 R41, R53, R45, RZ ;  /* 0x0000002d35297210 */ /* 0x000fe40007ffe0ff */
[----:B------:R-:W-:Y:S01]  /*9fc0*/  LEA.HI.X R43, R40, UR9, R23, 0x2, P1 ;  /* 0x00000009282b7c11 */ /* 0x000fe200088f1417 */
[----:B------:R-:W-:Y:S08]  /*9fd0*/  @!P3 BRA `(.L_x_142) ;  /* 0x000000000004b947 */ /* 0x000ff00003800000 */
[----:B------:R2:W5:Y:S02]  /*9fe0*/  LDG.E.LTC128B R58, desc[UR22][R42.64+0x20] ;  /* 0x000020162a3a7981 */ /* 0x000564000c1e1920 */
.L_x_142:
[----:B------:R-:W-:Y:S05]  /*9ff0*/  BSYNC B1 ;  /* 0x0000000000017941 */ /* 0x000fea0003800000 */
.L_x_141:
        /* <DEDUP_REMOVED lines=18> */
.L_x_144:
[----:B------:R-:W-:Y:S05]  /*a120*/  BSYNC B1 ;  /* 0x0000000000017941 */ /* 0x000fea0003800000 */
.L_x_143:
[----:B-----5:R-:W-:Y:S01]  /*a130*/  FMUL R22, R58, UR25 ;  /* 0x000000193a167c20 */ /* 0x020fe20008400000 */
[----:B--2---:R-:W-:-:S03]  /*a140*/  LEA R40, P4, R23, UR8, 0x2 ;  /* 0x0000000817287c11 */ /* 0x004fc6000f8810ff */
        /* <DEDUP_REMOVED lines=10> */
[----:B------:R-:W-:Y:S02]  /*a1f0*/  IADD3.X R23, R31, R54, R39, P4, !PT ;  /* 0x000000361f177210 */ /* 0x000fe400027fe427 */
[----:B------:R-:W-:Y:S01]  /*a200*/  IADD3 R21, P2, R44, R28, RZ ;  /* 0x0000001c2c157210 */ /* 0x000fe20007f5e0ff */
[----:B------:R-:W-:-:S04]  /*a210*/  IMAD.WIDE.U32 R38, R34, R30, R22 ;  /* 0x0000001e22267225 */ /* 0x000fc800078e0016 */
[----:B------:R-:W-:Y:S01]  /*a220*/  IMAD.X R46, R45, 0x1, R29, P2 ;  /* 0x000000012d2e7824 */ /* 0x000fe200010e061d */
[----:B------:R-:W-:Y:S01]  /*a230*/  LEA R42, P2, R21, UR8, 0x2 ;  /* 0x00000008152a7c11 */ /* 0x000fe2000f8410ff */
[----:B--2---:R-:W-:Y:S01]  /*a240*/  IMAD.IADD R47, R53, 0x1, R39 ;  /* 0x00000001352f7824 */ /* 0x004fe200078e0227 */
[----:B---3--:R-:W-:Y:S01]  /*a250*/  IADD3 R40, P4, P6, R178, R38, R36 ;  /* 0x00000026b2287210 */ /* 0x008fe20007e9e024 */
[----:B------:R-:W-:Y:S01]  /*a260*/  IMAD.WIDE.U32 R38, R32, 0x1c, R24 ;  /* 0x0000001c20267825 */ /* 0x000fe200078e0018 */
[----:B------:R-:W-:Y:S02]  /*a270*/  LEA.HI.X R43, R21, UR9, R46, 0x2, P2 ;  /* 0x00000009152b7c11 */ /* 0x000fe400090f142e */
[----:B------:R-:W-:Y:S01]  /*a280*/  IADD3.X R41, R179, R47, R37, P4, P6 ;  /* 0x0000002fb3297210 */ /* 0x000fe200027ec425 */
[----:B------:R-:W-:Y:S01]  /*a290*/  IMAD.MOV.U32 R46, RZ, RZ, R38 ;  /* 0x000000ffff2e7224 */ /* 0x000fe200078e0026 */
[----:B------:R-:W-:Y:S02]  /*a2a0*/  IADD3 R47, R55, R39, RZ ;  /* 0x00000027372f7210 */ /* 0x000fe40007ffe0ff */
[----:B------:R-:W-:-:S02]  /*a2b0*/  ISETP.GT.AND P2, PT, R50, 0x99, PT ;  /* 0x000000993200780c */ /* 0x000fc40003f44270 */
[----:B------:R-:W-:Y:S02]  /*a2c0*/  IADD3 R26, P6, R26, R30, RZ ;  /* 0x0000001e1a1a7210 */ /* 0x000fe40007fde0ff */
[----:B------:R-:W-:Y:S02]  /*a2d0*/  ISETP.GT.AND P4, PT, R51, RZ, P2 ;  /* 0x000000ff3300720c */ /* 0x000fe40001784270 */
[----:B------:R-:W-:Y:S01]  /*a2e0*/  IADD3.X R27, R31, R54, R27, P6, !PT ;  /* 0x000000361f1b7210 */ /* 0x000fe200037fe41b */
[----:B----4-:R-:W-:-:S04]  /*a2f0*/  FMUL R21, R58, UR25 ;  /* 0x000000193a157c20 */ /* 0x010fc80008400000 */
[----:B------:R-:W-:-:S05]  /*a300*/  FFMA R21, R20, UR24, R21 ;  /* 0x0000001814157c23 */ /* 0x000fca0008000015 */
[----:B------:R2:W-:Y:S01]  /*a310*/  @P3 STG.E desc[UR22][R46.64], R21 ;  /* 0x000000152e003986 */ /* 0x0005e2000c101916 */
[----:B------:R-:W-:Y:S05]  /*a320*/  @!P4 BRA `(.L_x_146) ;  /* 0x000000000004c947 */ /* 0x000fea0003800000 */
[----:B------:R3:W5:Y:S02]  /*a330*/  LDG.E.LTC128B R58, desc[UR22][R42.64] ;  /* 0x000000162a3a7981 */ /* 0x000764000c1e1920 */
.L_x_146:
[----:B------:R-:W-:Y:S05]  /*a340*/  BSYNC B1 ;  /* 0x0000000000017941 */ /* 0x000fea0003800000 */
.L_x_145:
[----:B------:R-:W-:Y:S01]  /*a350*/  IADD3 R20, P3, R24, R56, RZ ;  /* 0x0000003818147210 */ /* 0x000fe20007f7e0ff */
[----:B-----5:R-:W-:Y:S01]  /*a360*/  FMUL R38, R58, UR25 ;  /* 0x000000193a267c20 */ /* 0x020fe20008400000 */
[----:B------:R-:W-:Y:S03]  /*a370*/  BSSY B1, `(.L_x_147) ;  /* 0x000000e000017945 */ /* 0x000fe60003800000 */
[----:B--2---:R-:W-:Y:S01]  /*a380*/  IMAD.X R21, R25, 0x1, R33, P3 ;  /* 0x0000000119157824 */ /* 0x004fe200018e0621 */
[----:B------:R-:W-:Y:S01]  /*a390*/  ISETP.GT.AND P3, PT, R51, 0x8, P1 ;  /* 0x000000083300780c */ /* 0x000fe20000f64270 */
[----:B---3--:R-:W-:Y:S01]  /*a3a0*/  FFMA R43, R19, UR24, R38 ;  /* 0x00000018132b7c23 */ /* 0x008fe20008000026 */
[----:B------:R-:W-:-:S04]  /*a3b0*/  IMAD.WIDE.U32 R38, R34, R30, R26 ;  /* 0x0000001e22267225 */ /* 0x000fc800078e001a */
[----:B0-----:R-:W-:Y:S01]  /*a3c0*/  IMAD.WIDE.U32 R24, R0, UR6, R40 ;  /* 0x0000000600187c25 */ /* 0x001fe2000f8e0028 */
[----:B------:R0:W-:Y:S01]  /*a3d0*/  @P4 STG.E desc[UR22][R20.64], R43 ;  /* 0x0000002b14004986 */ /* 0x0001e2000c101916 */
[----:B------:R-:W-:Y:S02]  /*a3e0*/  IADD3 R40, P4, P6, R178, R38, R36 ;  /* 0x00000026b2287210 */ /* 0x000fe40007e9e024 */
[----:B------:R-:W-:Y:S01]  /*a3f0*/  IMAD.IADD R19, R52, 0x1, R25 ;  /* 0x0000000134137824 */ /* 0x000fe200078e0219 */
[----:B------:R-:W-:Y:S01]  /*a400*/  LEA R38, P1, R24, UR8, 0x2 ;  /* 0x0000000818267c11 */ /* 0x000fe2000f8210ff */
[----:B------:R-:W-:-:S03]  /*a410*/  IMAD.IADD R25, R53, 0x1, R39 ;  /* 0x0000000135197824 */ /* 0x000fc600078e0227 */
[----:B------:R-:W-:Y:S01]  /*a420*/  LEA.HI.X R39, R24, UR9, R19, 0x2, P1 ;  /* 0x0000000918277c11 */ /* 0x000fe200088f1413 */
[----:B------:R-:W-:Y:S08]  /*a430*/  @!P3 BRA `(.L_x_148) ;  /* 0x000000000004b947 */ /* 0x000ff00003800000 */
[----:B------:R2:W5:Y:S02]  /*a440*/  LDG.E.LTC128B R58, desc[UR22][R38.64+0x20] ;  /* 0x00002016263a7981 */ /* 0x000564000c1e1920 */
.L_x_148:
[----:B------:R-:W-:Y:S05]  /*a450*/  BSYNC B1 ;  /* 0x0000000000017941 */ /* 0x000fea0003800000 */
.L_x_147:
        /* <DEDUP_REMOVED lines=18> */
.L_x_150:
[----:B------:R-:W-:Y:S05]  /*a580*/  BSYNC B1 ;  /* 0x0000000000017941 */ /* 0x000fea0003800000 */
.L_x_149:
[----:B--2--5:R-:W-:Y:S01]  /*a590*/  FMUL R24, R58, UR25 ;  /* 0x000000193a187c20 */ /* 0x024fe20008400000 */
[----:B------:R-:W-:-:S03]  /*a5a0*/  LEA R18, P4, R19, UR8, 0x2 ;  /* 0x0000000813127c11 */ /* 0x000fc6000f8810ff */
[----:B0-----:R-:W-:Y:S01]  /*a5b0*/  FFMA R43, R17, UR24, R24 ;  /* 0x00000018112b7c23 */ /* 0x001fe20008000018 */
        /* <DEDUP_REMOVED lines=12> */
[----:B--2---:R-:W-:Y:S01]  /*a680*/  IMAD.WIDE.U32 R18, R32, 0x1c, R20 ;  /* 0x0000001c20127825 */ /* 0x004fe200078e0014 */
[----:B------:R-:W-:Y:S02]  /*a690*/  IADD3.X R39, R31, R54, R23, P4, !PT ;  /* 0x000000361f277210 */ /* 0x000fe400027fe417 */
[----:B------:R-:W-:Y:S01]  /*a6a0*/  LEA.HI.X R23, R17, UR9, R42, 0x2, P2 ;  /* 0x0000000911177c11 */ /* 0x000fe200090f142a */
[----:B0-----:R-:W-:Y:S01]  /*a6b0*/  IMAD.IADD R43, R55, 0x1, R19 ;  /* 0x00000001372b7824 */ /* 0x001fe200078e0213 */
[----:B------:R-:W-:Y:S01]  /*a6c0*/  ISETP.GT.AND P2, PT, R50, 0xa1, PT ;  /* 0x000000a13200780c */ /* 0x000fe20003f44270 */
[----:B------:R-:W-:-:S04]  /*a6d0*/  IMAD.WIDE.U32 R24, R34, R30, R38 ;  /* 0x0000001e22187225 */ /* 0x000fc800078e0026 */
[----:B------:R-:W-:Y:S01]  /*a6e0*/  IMAD.MOV.U32 R42, RZ, RZ, R18 ;  /* 0x000000ffff2a7224 */ /* 0x000fe200078e0012 */
[----:B------:R-:W-:Y:S01]  /*a6f0*/  IADD3 R24, P4, P6, R178, R24, R36 ;  /* 0x00000018b2187210 */ /* 0x000fe20007e9e024 */
[----:B------:R-:W-:-:S05]  /*a700*/  IMAD.IADD R25, R53, 0x1, R25 ;  /* 0x0000000135197824 */ /* 0x000fca00078e0219 */
[----:B------:R-:W-:Y:S02]  /*a710*/  IADD3.X R25, R179, R25, R37, P4, P6 ;  /* 0x00000019b3197210 */ /* 0x000fe400027ec425 */
[----:B------:R-:W-:Y:S02]  /*a720*/  ISETP.GT.AND P4, PT, R51, RZ, P2 ;  /* 0x000000ff3300720c */ /* 0x000fe40001784270 */
[----:B------:R-:W-:-:S04]  /*a730*/  IADD3 R26, P6, R26, R30, RZ ;  /* 0x0000001e1a1a7210 */ /* 0x000fc80007fde0ff */
[----:B------:R-:W-:Y:S01]  /*a740*/  IADD3.X R27, R31, R54, R27, P6, !PT ;  /* 0x000000361f1b7210 */ /* 0x000fe200037fe41b */
[----:B---3--:R-:W-:-:S04]  /*a750*/  FMUL R17, R58, UR25 ;  /* 0x000000193a117c20 */ /* 0x008fc80008400000 */
[----:B------:R-:W-:-:S05]  /*a760*/  FFMA R17, R16, UR24, R17 ;  /* 0x0000001810117c23 */ /* 0x000fca0008000011 */
[----:B------:R0:W-:Y:S01]  /*a770*/  @P3 STG.E desc[UR22][R42.64], R17 ;  /* 0x000000112a003986 */ /* 0x0001e2000c101916 */
[----:B------:R-:W-:Y:S05]  /*a780*/  @!P4 BRA `(.L_x_152) ;  /* 0x000000000004c947 */ /* 0x000fea0003800000 */
[----:B------:R2:W5:Y:S02]  /*a790*/  LDG.E.LTC128B R58, desc[UR22][R22.64] ;  /* 0x00000016163a7981 */ /* 0x000564000c1e1920 */
.L_x_152:
[----:B------:R-:W-:Y:S05]  /*a7a0*/  BSYNC B1 ;  /* 0x0000000000017941 */ /* 0x000fea0003800000 */
.L_x_151:
[----:B------:R-:W-:Y:S01]  /*a7b0*/  IADD3 R16, P3, R20, R56, RZ ;  /* 0x0000003814107210 */ /* 0x000fe20007f7e0ff */
[----:B-----5:R-:W-:Y:S01]  /*a7c0*/  FMUL R18, R58, UR25 ;  /* 0x000000193a127c20 */ /* 0x020fe20008400000 */
[----:B------:R-:W-:Y:S03]  /*a7d0*/  BSSY B1, `(.L_x_153) ;  /* 0x000000e000017945 */ /* 0x000fe60003800000 */
[----:B0-----:R-:W-:Y:S01]  /*a7e0*/  IMAD.X R17, R21, 0x1, R33, P3 ;  /* 0x0000000115117824 */ /* 0x001fe200018e0621 */
[----:B------:R-:W-:Y:S01]  /*a7f0*/  ISETP.GT.AND P3, PT, R51, 0x8, P1 ;  /* 0x000000083300780c */ /* 0x000fe20000f64270 */
[----:B------:R-:W-:Y:S01]  /*a800*/  FFMA R45, R15, UR24, R18 ;  /* 0x000000180f2d7c23 */ /* 0x000fe20008000012 */
[----:B------:R-:W-:-:S04]  /*a810*/  IMAD.WIDE.U32 R20, R34, R30, R26 ;  /* 0x0000001e22147225 */ /* 0x000fc800078e001a */
[----:B------:R-:W-:Y:S01]  /*a820*/  IMAD.WIDE.U32 R18, R0, UR6, R24 ;  /* 0x0000000600127c25 */ /* 0x000fe2000f8e0018 */
[----:B------:R0:W-:Y:S01]  /*a830*/  @P4 STG.E desc[UR22][R16.64], R45 ;  /* 0x0000002d10004986 */ /* 0x0001e2000c101916 */
[----:B--2---:R-:W-:-:S03]  /*a840*/  IADD3 R22, P4, P6, R178, R20, R36 ;  /* 0x00000014b2167210 */ /* 0x004fc60007e9e024 */
[----:B------:R-:W-:Y:S01]  /*a850*/  IADD3 R15, R52, R19, RZ ;  /* 0x00000013340f7210 */ /* 0x000fe20007ffe0ff */
[----:B------:R-:W-:Y:S01]  /*a860*/  IMAD.IADD R19, R53, 0x1, R21 ;  /* 0x0000000135137824 */ /* 0x000fe200078e0215 */
[----:B------:R-:W-:-:S04]  /*a870*/  LEA R20, P1, R18, UR8, 0x2 ;  /* 0x0000000812147c11 */ /* 0x000fc8000f8210ff */
[----:B------:R-:W-:Y:S01]  /*a880*/  LEA.HI.X R21, R18, UR9, R15, 0x2, P1 ;  /* 0x0000000912157c11 */ /* 0x000fe200088f140f */
[----:B------:R-:W-:Y:S08]  /*a890*/  @!P3 BRA `(.L_x_154) ;  /* 0x000000000004b947 */ /* 0x000ff00003800000 */
[----:B------:R2:W5:Y:S02]  /*a8a0*/  LDG.E.LTC128B R58, desc[UR22][R20.64+0x20] ;  /* 0x00002016143a7981 */ /* 0x000564000c1e1920 */
.L_x_154:
[----:B------:R-:W-:Y:S05]  /*a8b0*/  BSYNC B1 ;  /* 0x0000000000017941 */ /* 0x000fea0003800000 */
.L_x_153:
[----:B-----5:R-:W-:Y:S01]  /*a8c0*/  FMUL R15, R58, UR25 ;  /* 0x000000193a0f7c20 */ /* 0x020fe20008400000 */
[----:B------:R-:W-:Y:S01]  /*a8d0*/  IADD3.X R23, R179, R19, R37, P4, P6 ;  /* 0x00000013b3177210 */ /* 0x000fe200027ec425 */
[----:B------:R-:W-:Y:S01]  /*a8e0*/  IMAD.WIDE.U32 R40, R30, 0x7, R40 ;  /* 0x000000071e287825 */ /* 0x000fe200078e0028 */
[----:B------:R-:W-:-:S03]  /*a8f0*/  ISETP.GT.AND P2, PT, R51, 0x8, P2 ;  /* 0x000000083300780c */ /* 0x000fc60001744270 */
[----:B--2---:R-:W-:Y:S01]  /*a900*/  FFMA R21, R14, UR24, R15 ;  /* 0x000000180e157c23 */ /* 0x004fe2000800000f */
[----:B------:R-:W-:Y:S01]  /*a910*/  ISETP.GT.AND P1, PT, R50, 0xa8, PT ;  /* 0x000000a83200780c */ /* 0x000fe20003f24270 */
[----:B------:R-:W-:Y:S01]  /*a920*/  IMAD.WIDE.U32 R14, R0, UR6, R22 ;  /* 0x00000006000e7c25 */ /* 0x000fe2000f8e0016 */
[----:B------:R-:W-:Y:S02]  /*a930*/  BSSY B1, `(.L_x_155) ;  /* 0x000000b000017945 */ /* 0x000fe40003800000 */
        /* <DEDUP_REMOVED lines=10> */
.L_x_156:
[----:B------:R-:W-:Y:S05]  /*a9e0*/  BSYNC B1 ;  /* 0x0000000000017941 */ /* 0x000fea0003800000 */
.L_x_155:
[----:B---3-5:R-:W-:Y:S01]  /*a9f0*/  FMUL R18, R58, UR25 ;  /* 0x000000193a127c20 */ /* 0x028fe20008400000 */
[----:B------:R-:W-:-:S03]  /*aa00*/  LEA R14, P4, R15, UR8, 0x2 ;  /* 0x000000080f0e7c11 */ /* 0x000fc6000f8810ff */
        /* <DEDUP_REMOVED lines=10> */
[----:B----4-:R-:W-:-:S04]  /*aab0*/  IMAD.WIDE.U32 R14, R32, 0x1c, R16 ;  /* 0x0000001c200e7825 */ /* 0x010fc800078e0010 */
[----:B------:R-:W-:Y:S01]  /*aac0*/  IMAD.X R39, R24, 0x1, R31, P2 ;  /* 0x0000000118277824 */ /* 0x000fe200010e061f */
[----:B------:R-:W-:Y:S01]  /*aad0*/  IADD3 R13, P2, R38, R28, RZ ;  /* 0x0000001c260d7210 */ /* 0x000fe20007f5e0ff */
[----:B--2---:R-:W-:-:S04]  /*aae0*/  IMAD.WIDE.U32 R20, R34, R30, R22 ;  /* 0x0000001e22147225 */ /* 0x004fc800078e0016 */
[----:B------:R-:W-:Y:S01]  /*aaf0*/  IMAD.X R24, R39, 0x1, R29, P2 ;  /* 0x0000000127187824 */ /* 0x000fe200010e061d */
[----:B------:R-:W-:Y:S01]  /*ab00*/  LEA R18, P2, R13, UR8, 0x2 ;  /* 0x000000080d127c11 */ /* 0x000fe2000f8410ff */
[----:B------:R-:W-:Y:S01]  /*ab10*/  IMAD.IADD R41, R55, 0x1, R15 ;  /* 0x0000000137297824 */ /* 0x000fe200078e020f */
[----:B------:R-:W-:Y:S01]  /*ab20*/  IADD3 R21, R53, R21, RZ ;  /* 0x0000001535157210 */ /* 0x000fe20007ffe0ff */
[----:B------:R-:W-:Y:S01]  /*ab30*/  IMAD.MOV.U32 R40, RZ, RZ, R14 ;  /* 0x000000ffff287224 */ /* 0x000fe200078e000e */
[----:B------:R-:W-:Y:S02]  /*ab40*/  LEA.HI.X R19, R13, UR9, R24, 0x2, P2 ;  /* 0x000000090d137c11 */ /* 0x000fe400090f1418 */
[----:B------:R-:W-:Y:S02]  /*ab50*/  IADD3 R20, P4, P6, R178, R20, R36 ;  /* 0x00000014b2147210 */ /* 0x000fe40007e9e024 */
[----:B------:R-:W-:Y:S02]  /*ab60*/  ISETP.GT.AND P2, PT, R50, 0xa9, PT ;  /* 0x000000a93200780c */ /* 0x000fe40003f44270 */
[----:B------:R-:W-:-:S02]  /*ab70*/  IADD3.X R21, R179, R21, R37, P4, P6 ;  /* 0x00000015b3157210 */ /* 0x000fc400027ec425 */
[----:B------:R-:W-:Y:S02]  /*ab80*/  ISETP.GT.AND P4, PT, R51, RZ, P2 ;  /* 0x000000ff3300720c */ /* 0x000fe40001784270 */
[----:B------:R-:W-:-:S04]  /*ab90*/  IADD3 R24, P6, R26, R30, RZ ;  /* 0x0000001e1a187210 */ /* 0x000fc80007fde0ff */
[----:B---3--:R-:W-:Y:S01]  /*aba0*/  IADD3.X R25, R31, R54, R27, P6, !PT ;  /* 0x000000361f197210 */ /* 0x008fe200037fe41b */
[----:B------:R-:W-:-:S04]  /*abb0*/  FMUL R13, R58, UR25 ;  /* 0x000000193a0d7c20 */ /* 0x000fc80008400000 */
[----:B------:R-:W-:-:S05]  /*abc0*/  FFMA R13, R12, UR24, R13 ;  /* 0x000000180c0d7c23 */ /* 0x000fca000800000d */
[----:B------:R2:W-:Y:S01]  /*abd0*/  @P3 STG.E desc[UR22][R40.64], R13 ;  /* 0x0000000d28003986 */ /* 0x0005e2000c101916 */
[----:B------:R-:W-:Y:S05]  /*abe0*/  @!P4 BRA `(.L_x_158) ;  /* 0x000000000004c947 */ /* 0x000fea0003800000 */
[----:B------:R3:W5:Y:S02]  /*abf0*/  LDG.E.LTC128B R58, desc[UR22][R18.64] ;  /* 0x00000016123a7981 */ /* 0x000764000c1e1920 */
.L_x_158:
[----:B------:R-:W-:Y:S05]  /*ac00*/  BSYNC B1 ;  /* 0x0000000000017941 */ /* 0x000fea0003800000 */
.L_x_157:
[----:B------:R-:W-:Y:S01]  /*ac10*/  IADD3 R12, P3, R16, R56, RZ ;  /* 0x00000038100c7210 */ /* 0x000fe20007f7e0ff */
[----:B-----5:R-:W-:Y:S01]  /*ac20*/  FMUL R14, R58, UR25 ;  /* 0x000000193a0e7c20 */ /* 0x020fe20008400000 */
[----:B------:R-:W-:Y:S03]  /*ac30*/  BSSY B1, `(.L_x_159) ;  /* 0x000000e000017945 */ /* 0x000fe60003800000 */
[----:B--2---:R-:W-:Y:S01]  /*ac40*/  IMAD.X R13, R17, 0x1, R33, P3 ;  /* 0x00000001110d7824 */ /* 0x004fe200018e0621 */
[----:B------:R-:W-:Y:S01]  /*ac50*/  ISETP.GT.AND P3, PT, R51, 0x8, P1 ;  /* 0x000000083300780c */ /* 0x000fe20000f64270 */
[----:B------:R-:W-:Y:S01]  /*ac60*/  FFMA R27, R11, UR24, R14 ;  /* 0x000000180b1b7c23 */ /* 0x000fe2000800000e */
[----:B0-----:R-:W-:-:S04]  /*ac70*/  IMAD.WIDE.U32 R16, R34, R30, R24 ;  /* 0x0000001e22107225 */ /* 0x001fc800078e0018 */
[----:B------:R-:W-:Y:S01]  /*ac80*/  IMAD.WIDE.U32 R14, R0, UR6, R20 ;  /* 0x00000006000e7c25 */ /* 0x000fe2000f8e0014 */
        /* <DEDUP_REMOVED lines=8> */
.L_x_160:
[----:B------:R-:W-:Y:S05]  /*ad10*/  BSYNC B1 ;  /* 0x0000000000017941 */ /* 0x000fea0003800000 */
.L_x_159:
        /* <DEDUP_REMOVED lines=18> */
.L_x_162:
[----:B------:R-:W-:Y:S05]  /*ae40*/  BSYNC B1 ;  /* 0x0000000000017941 */ /* 0x000fea0003800000 */
.L_x_161:
        /* <DEDUP_REMOVED lines=18> */
[----:B0-----:R-:W-:Y:S01]  /*af70*/  IMAD.IADD R27, R55, 0x1, R11 ;  /* 0x00000001371b7824 */ /* 0x001fe200078e020b */
[----:B------:R-:W-:Y:S01]  /*af80*/  IADD3 R16, P4, P6, R178, R16, R36 ;  /* 0x00000010b2107210 */ /* 0x000fe20007e9e024 */
[----:B------:R-:W-:Y:S01]  /*af90*/  IMAD.MOV.U32 R26, RZ, RZ, R10 ;  /* 0x000000ffff1a7224 */ /* 0x000fe200078e000a */
[----:B------:R-:W-:Y:S01]  /*afa0*/  LEA.HI.X R15, R9, UR9, R20, 0x2, P2 ;  /* 0x00000009090f7c11 */ /* 0x000fe200090f1414 */
[----:B------:R-:W-:Y:S01]  /*afb0*/  IMAD.IADD R17, R53, 0x1, R17 ;  /* 0x0000000135117824 */ /* 0x000fe200078e0211 */
[----:B------:R-:W-:-:S04]  /*afc0*/  ISETP.GT.AND P2, PT, R50, 0xb1, PT ;  /* 0x000000b13200780c */ /* 0x000fc80003f44270 */
[----:B------:R-:W-:Y:S02]  /*afd0*/  IADD3.X R17, R179, R17, R37, P4, P6 ;  /* 0x00000011b3117210 */ /* 0x000fe400027ec425 */
        /* <DEDUP_REMOVED lines=8> */
.L_x_164:
[----:B------:R-:W-:Y:S05]  /*b060*/  BSYNC B1 ;  /* 0x0000000000017941 */ /* 0x000fea0003800000 */
.L_x_163:
[----:B------:R-:W-:Y:S01]  /*b070*/  IADD3 R8, P3, R12, R56, RZ ;  /* 0x000000380c087210 */ /* 0x000fe20007f7e0ff */
[----:B-----5:R-:W-:Y:S01]  /*b080*/  FMUL R10, R58, UR25 ;  /* 0x000000193a0a7c20 */ /* 0x020fe20008400000 */
[----:B------:R-:W-:Y:S02]  /*b090*/  BSSY B1, `(.L_x_165) ;  /* 0x000000e000017945 */ /* 0x000fe40003800000 */
[----:B0-----:R-:W-:Y:S01]  /*b0a0*/  IADD3.X R9, R13, R33, RZ, P3, !PT ;  /* 0x000000210d097210 */ /* 0x001fe20001ffe4ff */
[----:B------:R-:W-:Y:S01]  /*b0b0*/  FFMA R25, R7, UR24, R10 ;  /* 0x0000001807197c23 */ /* 0x000fe2000800000a */
[----:B------:R-:W-:Y:S01]  /*b0c0*/  ISETP.GT.AND P3, PT, R51, 0x8, P1 ;  /* 0x000000083300780c */ /* 0x000fe20000f64270 */
[----:B------:R-:W-:-:S03]  /*b0d0*/  IMAD.WIDE.U32 R12, R34, R30, R20 ;  /* 0x0000001e220c7225 */ /* 0x000fc600078e0014 */
[----:B------:R0:W-:Y:S01]  /*b0e0*/  @P4 STG.E desc[UR22][R8.64], R25 ;  /* 0x0000001908004986 */ /* 0x0001e2000c101916 */
[----:B------:R-:W-:Y:S01]  /*b0f0*/  IMAD.WIDE.U32 R10, R0, UR6, R16 ;  /* 0x00000006000a7c25 */ /* 0x000fe2000f8e0010 */
[----:B--2---:R-:W-:-:S03]  /*b100*/  IADD3 R14, P4, P6, R178, R12, R36 ;  /* 0x0000000cb20e7210 */ /* 0x004fc60007e9e024 */
[----:B------:R-:W-:Y:S01]  /*b110*/  IMAD.IADD R7, R52, 0x1, R11 ;  /* 0x0000000134077824 */ /* 0x000fe200078e020b */
[----:B------:R-:W-:Y:S01]  /*b120*/  LEA R12, P1, R10, UR8, 0x2 ;  /* 0x000000080a0c7c11 */ /* 0x000fe2000f8210ff */
[----:B------:R-:W-:-:S03]  /*b130*/  IMAD.IADD R11, R53, 0x1, R13 ;  /* 0x00000001350b7824 */ /* 0x000fc600078e020d */
[----:B------:R-:W-:Y:S01]  /*b140*/  LEA.HI.X R13, R10, UR9, R7, 0x2, P1 ;  /* 0x000000090a0d7c11 */ /* 0x000fe200088f1407 */
[----:B------:R-:W-:Y:S08]  /*b150*/  @!P3 BRA `(.L_x_166) ;  /* 0x000000000004b947 */ /* 0x000ff00003800000 */
[----:B------:R2:W5:Y:S02]  /*b160*/  LDG.E.LTC128B R58, desc[UR22][R12.64+0x20] ;  /* 0x000020160c3a7981 */ /* 0x000564000c1e1920 */
.L_x_166:
[----:B------:R-:W-:Y:S05]  /*b170*/  BSYNC B1 ;  /* 0x0000000000017941 */ /* 0x000fea0003800000 */
.L_x_165:
        /* <DEDUP_REMOVED lines=18> */
.L_x_168:
[----:B------:R-:W-:Y:S05]  /*b2a0*/  BSYNC B1 ;  /* 0x0000000000017941 */ /* 0x000fea0003800000 */
.L_x_167:
        /* <DEDUP_REMOVED lines=15> */
[----:B--2---:R-:W-:-:S03]  /*b3a0*/  IMAD.WIDE.U32 R12, R34, R30, R14 ;  /* 0x0000001e220c7225 */ /* 0x004fc600078e000e */
[----:B------:R-:W-:Y:S01]  /*b3b0*/  IADD3.X R16, R19, R29, RZ, P2, !PT ;  /* 0x0000001d13107210 */ /* 0x000fe200017fe4ff */
[----:B------:R-:W-:Y:S01]  /*b3c0*/  IMAD.IADD R23, R55, 0x1, R7 ;  /* 0x0000000137177824 */ /* 0x000fe200078e0207 */
[----:B------:R-:W-:Y:S01]  /*b3d0*/  LEA R10, P2, R5, UR8, 0x2 ;  /* 0x00000008050a7c11 */ /* 0x000fe2000f8410ff */
[----:B------:R-:W-:Y:S01]  /*b3e0*/  IMAD.MOV.U32 R22, RZ, RZ, R6 ;  /* 0x000000ffff167224 */ /* 0x000fe200078e0006 */
[----:B------:R-:W-:Y:S01]  /*b3f0*/  IADD3 R12, P4, P6, R178, R12, R36 ;  /* 0x0000000cb20c7210 */ /* 0x000fe20007e9e024 */
[----:B------:R-:W-:Y:S01]  /*b400*/  IMAD.IADD R13, R53, 0x1, R13 ;  /* 0x00000001350d7824 */ /* 0x000fe200078e020d */
[----:B------:R-:W-:Y:S02]  /*b410*/  LEA.HI.X R11, R5, UR9, R16, 0x2, P2 ;  /* 0x00000009050b7c11 */ /* 0x000fe400090f1410 */
        /* <DEDUP_REMOVED lines=10> */
.L_x_170:
[----:B------:R-:W-:Y:S05]  /*b4c0*/  BSYNC B1 ;  /* 0x0000000000017941 */ /* 0x000fea0003800000 */
.L_x_169:
        /* <DEDUP_REMOVED lines=16> */
.L_x_172:
[----:B------:R-:W-:Y:S05]  /*b5d0*/  BSYNC B1 ;  /* 0x0000000000017941 */ /* 0x000fea0003800000 */
.L_x_171:
        /* <DEDUP_REMOVED lines=10> */
[----:B------:R-:W-:Y:S02]  /*b680*/  IADD3 R7, R52, R3, RZ ;  /* 0x0000000334077210 */ /* 0x000fe40007ffe0ff */
[----:B------:R-:W-:Y:S02]  /*b690*/  IADD3 R3, P6, R28, R18, RZ ;  /* 0x000000121c037210 */ /* 0x000fe40007fde0ff */
[----:B------:R-:W-:-:S02]  /*b6a0*/  LEA R6, P4, R2, UR8, 0x2 ;  /* 0x0000000802067c11 */ /* 0x000fc4000f8810ff */
[----:B------:R-:W-:Y:S01]  /*b6b0*/  ISETP.GT.AND P3, PT, R51, RZ, P1 ;  /* 0x000000ff3300720c */ /* 0x000fe20000f64270 */
[----:B------:R-:W-:Y:S01]  /*b6c0*/  IMAD.X R8, R12, 0x1, R29, P6 ;  /* 0x000000010c087824 */ /* 0x000fe200030e061d */
[----:B------:R-:W-:Y:S01]  /*b6d0*/  LEA.HI.X R7, R2, UR9, R7, 0x2, P4 ;  /* 0x0000000902077c11 */ /* 0x000fe2000a0f1407 */
[----:B------:R-:W-:Y:S10]  /*b6e0*/  @!P2 BRA `(.L_x_174) ;  /* 0x000000000004a947 */ /* 0x000ff40003800000 */
[----:B------:R3:W5:Y:S02]  /*b6f0*/  LDG.E.LTC128B R58, desc[UR22][R6.64+0x20] ;  /* 0x00002016063a7981 */ /* 0x000764000c1e1920 */
.L_x_174:
[----:B------:R-:W-:Y:S05]  /*b700*/  BSYNC B1 ;  /* 0x0000000000017941 */ /* 0x000fea0003800000 */
.L_x_173:
        /* <DEDUP_REMOVED lines=15> */
[----:B--2---:R-:W-:Y:S01]  /*b800*/  IMAD.WIDE.U32 R8, R34, R30, R10 ;  /* 0x0000001e22087225 */ /* 0x004fe200078e000a */
[----:B------:R-:W-:-:S03]  /*b810*/  MOV R18, R2 ;  /* 0x0000000200127202 */ /* 0x000fc60000000f00 */
        /* <DEDUP_REMOVED lines=8> */
[----:B------:R-:W-:Y:S01]  /*b8a0*/  ISETP.GT.AND P4, PT, R51, RZ, P2 ;  /* 0x000000ff3300720c */ /* 0x000fe20001784270 */
[----:B---3--:R-:W-:-:S04]  /*b8b0*/  FMUL R12, R58, UR25 ;  /* 0x000000193a0c7c20 */ /* 0x008fc80008400000 */
[----:B------:R-:W-:Y:S01]  /*b8c0*/  FFMA R153, R153, UR24, R12 ;  /* 0x0000001899997c23 */ /* 0x000fe2000800000c */
[----:B------:R-:W-:-:S04]  /*b8d0*/  IADD3 R12, P6, R16, R30, RZ ;  /* 0x0000001e100c7210 */ /* 0x000fc80007fde0ff */
[----:B------:R2:W-:Y:S01]  /*b8e0*/  @P3 STG.E desc[UR22][R18.64], R153 ;  /* 0x0000009912003986 */ /* 0x0005e2000c101916 */
[----:B------:R-:W-:Y:S02]  /*b8f0*/  IADD3.X R13, R31, R54, R17, P6, !PT ;  /* 0x000000361f0d7210 */ /* 0x000fe400037fe411 */
[----:B------:R-:W-:Y:S06]  /*b900*/  @!P4 BRA `(.L_x_176) ;  /* 0x000000000004c947 */ /* 0x000fec0003800000 */
[----:B------:R3:W5:Y:S02]  /*b910*/  LDG.E.LTC128B R58, desc[UR22][R6.64] ;  /* 0x00000016063a7981 */ /* 0x000764000c1e1920 */
.L_x_176:
[----:B------:R-:W-:Y:S05]  /*b920*/  BSYNC B1 ;  /* 0x0000000000017941 */ /* 0x000fea0003800000 */
.L_x_175:
        /* <DEDUP_REMOVED lines=16> */
.L_x_178:
[----:B------:R-:W-:Y:S05]  /*ba30*/  BSYNC B1 ;  /* 0x0000000000017941 */ /* 0x000fea0003800000 */
.L_x_177:
[----:B---3--:R-:W3:Y:S01]  /*ba40*/  LDL.LU R6, [R1+0x10] ;  /* 0x0000100001067983 */ /* 0x008ee20000300800 */
[----:B-----5:R-:W-:Y:S01]  /*ba50*/  FMUL R4, R58, UR25 ;  /* 0x000000193a047c20 */ /* 0x020fe20008400000 */
[----:B------:R-:W-:Y:S01]  /*ba60*/  IADD3.X R9, R179, R5, R37, P4, P6 ;  /* 0x00000005b3097210 */ /* 0x000fe200027ec425 */
[----:B------:R-:W-:Y:S01]  /*ba70*/  IMAD.WIDE.U32 R14, R30, 0x7, R14 ;  /* 0x000000071e0e7825 */ /* 0x000fe200078e000e */
[----:B------:R-:W-:Y:S01]  /*ba80*/  ISETP.GT.AND P2, PT, R51, 0x8, P2 ;  /* 0x000000083300780c */ /* 0x000fe20001744270 */
[----:B------:R-:W-:Y:S01]  /*ba90*/  BSSY B1, `(.L_x_179) ;  /* 0x000000e000017945 */ /* 0x000fe20003800000 */
[----:B------:R-:W-:Y:S01]  /*baa0*/  ISETP.GT.AND P1, PT, R50, 0xc8, PT ;  /* 0x000000c83200780c */ /* 0x000fe20003f24270 */
[----:B---3--:R-:W-:Y:S01]  /*bab0*/  FFMA R17, R6, UR24, R4 ;  /* 0x0000001806117c23 */ /* 0x008fe20008000004 */
[----:B------:R-:W-:-:S04]  /*bac0*/  IMAD.WIDE.U32 R4, R0, UR6, R8 ;  /* 0x0000000600047c25 */ /* 0x000fc8000f8e0008 */
[----:B------:R-:W-:Y:S01]  /*bad0*/  IMAD.IADD R7, R52, 0x1, R5 ;  /* 0x0000000134077824 */ /* 0x000fe200078e0205 */
[----:B------:R-:W-:Y:S01]  /*bae0*/  IADD3 R5, P6, R28, R14, RZ ;  /* 0x0000000e1c057210 */ /* 0x000fe20007fde0ff */
[----:B------:R-:W-:Y:S01]  /*baf0*/  IMAD.IADD R9, R54, 0x1, R15 ;  /* 0x0000000136097824 */ /* 0x000fe200078e020f */
[C---:B------:R-:W-:Y:S01]  /*bb00*/  LEA R6, P4, R4.reuse, UR8, 0x2 ;  /* 0x0000000804067c11 */ /* 0x040fe2000f8810ff */
[----:B------:R3:W-:Y:S01]  /*bb10*/  @P3 STG.E desc[UR22][R18.64+0x20], R17 ;  /* 0x0000201112003986 */ /* 0x0007e2000c101916 */
[----:B------:R-:W-:Y:S01]  /*bb20*/  ISETP.GT.AND P3, PT, R51, RZ, P1 ;  /* 0x000000ff3300720c */ /* 0x000fe20000f64270 */
[----:B------:R-:W-:Y:S01]  /*bb30*/  IMAD.X R8, R9, 0x1, R29, P6 ;  /* 0x0000000109087824 */ /* 0x000fe200030e061d */
[----:B------:R-:W-:Y:S01]  /*bb40*/  LEA.HI.X R7, R4, UR9, R7, 0x2, P4 ;  /* 0x0000000904077c11 */ /* 0x000fe2000a0f1407 */
[----:B------:R-:W-:Y:S10]  /*bb50*/  @!P2 BRA `(.L_x_180) ;  /* 0x000000000004a947 */ /* 0x000ff40003800000 */
[----:B------:R4:W5:Y:S02]  /*bb60*/  LDG.E.LTC128B R58, desc[UR22][R6.64+0x20] ;  /* 0x00002016063a7981 */ /* 0x000964000c1e1920 */
.L_x_180:
[----:B------:R-:W-:Y:S05]  /*bb70*/  BSYNC B1 ;  /* 0x0000000000017941 */ /* 0x000fea0003800000 */
.L_x_179:
[----:B----4-:R-:W4:Y:S01]  /*bb80*/  LDL.LU R7, [R1+0x14] ;  /* 0x0000140001077983 */ /* 0x010f220000300800 */
[----:B-----5:R-:W-:Y:S01]  /*bb90*/  FMUL R6, R58, UR25 ;  /* 0x000000193a067c20 */ /* 0x020fe20008400000 */
[C---:B------:R-:W-:Y:S02]  /*bba0*/  LEA R4, P4, R5.reuse, UR8, 0x2 ;  /* 0x0000000805047c11 */ /* 0x040fe4000f8810ff */
[----:B--23--:R-:W2:Y:S02]  /*bbb0*/  LDL.LU R18, [R1+0x18] ;  /* 0x0000180001127983 */ /* 0x00cea40000300800 */
[----:B------:R-:W-:Y:S01]  /*bbc0*/  LEA.HI.X R5, R5, UR9, R8, 0x2, P4 ;  /* 0x0000000905057c11 */ /* 0x000fe2000a0f1408 */
[----:B----4-:R-:W-:-:S05]  /*bbd0*/  FFMA R17, R7, UR24, R6 ;  /* 0x0000001807117c23 */ /* 0x010fca0008000006 */
[----:B------:R3:W-:Y:S04]  /*bbe0*/  @P2 STG.E desc[UR22][R2.64+0x20], R17 ;  /* 0x0000201102002986 */ /* 0x0007e8000c101916 */
[----:B------:R4:W2:Y:S01]  /*bbf0*/  @P3 LDG.E.LTC128B R58, desc[UR22][R4.64] ;  /* 0x00000016043a3981 */ /* 0x0008a2000c1e1920 */
[----:B------:R-:W-:Y:S01]  /*bc00*/  IADD3 R14, P2, R14, R30, RZ ;  /* 0x0000001e0e0e7210 */ /* 0x000fe20007f5e0ff */
[C---:B------:R-:W-:Y:S01]  /*bc10*/  IMAD.WIDE.U32 R10, R30.reuse, 0x7, R10 ;  /* 0x000000071e0a7825 */ /* 0x040fe200078e000a */
[----:B------:R-:W-:Y:S02]  /*bc20*/  BSSY B1, `(.L_x_181) ;  /* 0x0000019000017945 */ /* 0x000fe40003800000 */
[----:B------:R-:W-:Y:S01]  /*bc30*/  IADD3.X R15, R9, R31, RZ, P2, !PT ;  /* 0x0000001f090f7210 */ /* 0x000fe200017fe4ff */
[----:B------:R-:W-:Y:S01]  /*bc40*/  IMAD.WIDE.U32 R12, R30, 0x7, R12 ;  /* 0x000000071e0c7825 */ /* 0x000fe200078e000c */
[----:B------:R-:W-:-:S02]  /*bc50*/  IADD3 R7, P2, R14, R28, RZ ;  /* 0x0000001c0e077210 */ /* 0x000fc40007f5e0ff */
[----:B------:R-:W-:Y:S01]  /*bc60*/  IADD3 R10, P4, R10, R30, RZ ;  /* 0x0000001e0a0a7210 */ /* 0x000fe20007f9e0ff */
[----:B----4-:R-:W-:-:S03]  /*bc70*/  IMAD.WIDE.U32 R4, R32, 0x1c, R2 ;  /* 0x0000001c20047825 */ /* 0x010fc600078e0002 */
[----:B------:R-:W-:Y:S01]  /*bc80*/  IADD3.X R11, R31, R54, R11, P4, !PT ;  /* 0x000000361f0b7210 */ /* 0x000fe200027fe40b */
[----:B------:R-:W-:Y:S01]  /*bc90*/  IMAD.X R16, R15, 0x1, R29, P2 ;  /* 0x000000010f107824 */ /* 0x000fe200010e061d */
[----:B------:R-:W-:Y:S01]  /*bca0*/  LEA R6, P2, R7, UR8, 0x2 ;  /* 0x0000000807067c11 */ /* 0x000fe2000f8410ff */
[----:B---3--:R-:W-:Y:S02]  /*bcb0*/  IMAD.IADD R17, R55, 0x1, R5 ;  /* 0x0000000137117824 */ /* 0x008fe400078e0205 */
[----:B------:R-:W-:Y:S01]  /*bcc0*/  IMAD.WIDE.U32 R8, R34, R30, R10 ;  /* 0x0000001e22087225 */ /* 0x000fe200078e000a */
[----:B------:R-:W-:Y:S02]  /*bcd0*/  LEA.HI.X R7, R7, UR9, R16, 0x2, P2 ;  /* 0x0000000907077c11 */ /* 0x000fe400090f1410 */
[----:B------:R-:W-:Y:S01]  /*bce0*/  ISETP.GT.AND P2, PT, R50, 0xc9, PT ;  /* 0x000000c93200780c */ /* 0x000fe20003f44270 */
[----:B------:R-:W-:Y:S01]  /*bcf0*/  IMAD.IADD R9, R53, 0x1, R9 ;  /* 0x0000000135097824 */ /* 0x000fe200078e0209 */
[----:B------:R-:W-:-:S04]  /*bd00*/  IADD3 R8, P4, P6, R178, R8, R36 ;  /* 0x00000008b2087210 */ /* 0x000fc80007e9e024 */
[----:B------:R-:W-:Y:S02]  /*bd10*/  IADD3.X R9, R179, R9, R37, P4, P6 ;  /* 0x00000009b3097210 */ /* 0x000fe400027ec425 */
[----:B------:R-:W-:Y:S02]  /*bd20*/  ISETP.GT.AND P4, PT, R51, RZ, P2 ;  /* 0x000000ff3300720c */ /* 0x000fe40001784270 */
[----:B------:R-:W-:-:S04]  /*bd30*/  IADD3 R12, P6, R12, R30, RZ ;  /* 0x0000001e0c0c7210 */ /* 0x000fc80007fde0ff */
[----:B------:R-:W-:Y:S01]  /*bd40*/  IADD3.X R13, R31, R54, R13, P6, !PT ;  /* 0x000000361f0d7210 */ /* 0x000fe200037fe40d */
[----:B--2---:R-:W-:-:S04]  /*bd50*/  FMUL R16, R58, UR25 ;  /* 0x000000193a107c20 */ /* 0x004fc80008400000 */
[----:B------:R-:W-:Y:S01]  /*bd60*/  FFMA R5, R18, UR24, R16 ;  /* 0x0000001812057c23 */ /* 0x000fe20008000010 */
[----:B------:R-:W-:-:S05]  /*bd70*/  IMAD.MOV.U32 R16, RZ, RZ, R4 ;  /* 0x000000ffff107224 */ /* 0x000fca00078e0004 */
[----:B------:R2:W-:Y:S01]  /*bd80*/  @P3 STG.E desc[UR22][R16.64], R5 ;  /* 0x0000000510003986 */ /* 0x0005e2000c101916 */
[----:B------:R-:W-:Y:S05]  /*bd90*/  @!P4 BRA `(.L_x_182) ;  /* 0x000000000004c947 */ /* 0x000fea0003800000 */
[----:B------:R3:W5:Y:S02]  /*bda0*/  LDG.E.LTC128B R58, desc[UR22][R6.64] ;  /* 0x00000016063a7981 */ /* 0x000764000c1e1920 */
.L_x_182:
[----:B------:R-:W-:Y:S05]  /*bdb0*/  BSYNC B1 ;  /* 0x0000000000017941 */ /* 0x000fea0003800000 */
.L_x_181:
[----:B--2---:R-:W2:Y:S01]  /*bdc0*/  LDL.LU R5, [R1+0x1c] ;  /* 0x00001c0001057983 */ /* 0x004ea20000300800 */
[----:B0-----:R-:W-:Y:S01]  /*bdd0*/  IADD3 R2, P3, R2, R56, RZ ;  /* 0x0000003802027210 */ /* 0x001fe20007f7e0ff */
[----:B-----5:R-:W-:Y:S01]  /*bde0*/  FMUL R4, R58, UR25 ;  /* 0x000000193a047c20 */ /* 0x020fe20008400000 */
[----:B---3--:R-:W-:Y:S01]  /*bdf0*/  IMAD.WIDE.U32 R6, R34, R30, R12 ;  /* 0x0000001e22067225 */ /* 0x008fe200078e000c */
[----:B------:R-:W-:Y:S03]  /*be00*/  BSSY B1, `(.L_x_183) ;  /* 0x000000d000017945 */ /* 0x000fe60003800000 */
[----:B------:R-:W-:Y:S01]  /*be10*/  IMAD.X R3, R3, 0x1, R33, P3 ;  /* 0x0000000103037824 */ /* 0x000fe200018e0621 */
[----:B------:R-:W-:Y:S01]  /*be20*/  ISETP.GT.AND P3, PT, R51, 0x8, P1 ;  /* 0x000000083300780c */ /* 0x000fe20000f64270 */
[----:B--2---:R-:W-:Y:S01]  /*be30*/  FFMA R21, R5, UR24, R4 ;  /* 0x0000001805157c23 */ /* 0x004fe20008000004 */
[----:B------:R-:W-:-:S04]  /*be40*/  IMAD.WIDE.U32 R4, R0, UR6, R8 ;  /* 0x0000000600047c25 */ /* 0x000fc8000f8e0008 */
[----:B------:R0:W-:Y:S01]  /*be50*/  @P4 STG.E desc[UR22][R2.64], R21 ;  /* 0x0000001502004986 */ /* 0x0001e2000c101916 */
[----:B------:R-:W-:Y:S01]  /*be60*/  IADD3 R8, P4, P6, R178, R6, R36 ;  /* 0x00000006b2087210 */ /* 0x000fe20007e9e024 */
[----:B------:R-:W-:Y:S01]  /*be70*/  IMAD.IADD R19, R52, 0x1, R5 ;  /* 0x0000000134137824 */ /* 0x000fe200078e0205 */
[C---:B------:R-:W-:Y:S02]  /*be80*/  LEA R6, P1, R4.reuse, UR8, 0x2 ;  /* 0x0000000804067c11 */ /* 0x040fe4000f8210ff */
[----:B------:R-:W-:Y:S02]  /*be90*/  IADD3 R5, R53, R7, RZ ;  /* 0x0000000735057210 */ /* 0x000fe40007ffe0ff */
[----:B------:R-:W-:Y:S01]  /*bea0*/  LEA.HI.X R7, R4, UR9, R19, 0x2, P1 ;  /* 0x0000000904077c11 */ /* 0x000fe200088f1413 */
[----:B------:R-:W-:Y:S08]  /*beb0*/  @!P3 BRA `(.L_x_184) ;  /* 0x000000000004b947 */ /* 0x000ff00003800000 */
[----:B------:R2:W5:Y:S02]  /*bec0*/  LDG.E.LTC128B R58, desc[UR22][R6.64+0x20] ;  /* 0x00002016063a7981 */ /* 0x000564000c1e1920 */
.L_x_184:
[----:B------:R-:W-:Y:S05]  /*bed0*/  BSYNC B1 ;  /* 0x0000000000017941 */ /* 0x000fea0003800000 */
.L_x_183:
[----:B--2---:R-:W2:Y:S01]  /*bee0*/  LDL.LU R6, [R1+0x20] ;  /* 0x0000200001067983 */ /* 0x004ea20000300800 */
[----:B-----5:R-:W-:Y:S01]  /*bef0*/  FMUL R4, R58, UR25 ;  /* 0x000000193a047c20 */ /* 0x020fe20008400000 */
[----:B------:R-:W-:Y:S01]  /*bf00*/  IADD3.X R9, R179, R5, R37, P4, P6 ;  /* 0x00000005b3097210 */ /* 0x000fe200027ec425 */
[----:B------:R-:W-:Y:S01]  /*bf10*/  IMAD.WIDE.U32 R14, R30, 0x7, R14 ;  /* 0x000000071e0e7825 */ /* 0x000fe200078e000e */
[----:B------:R-:W-:Y:S01]  /*bf20*/  ISETP.GT.AND P2, PT, R51, 0x8, P2 ;  /* 0x000000083300780c */ /* 0x000fe20001744270 */
[----:B------:R-:W-:Y:S01]  /*bf30*/  BSSY B1, `(.L_x_185) ;  /* 0x000000e000017945 */ /* 0x000fe20003800000 */
[----:B------:R-:W-:Y:S01]  /*bf40*/  ISETP.GT.AND P1, PT, R50, 0xd0, PT ;  /* 0x000000d03200780c */ /* 0x000fe20003f24270 */
[----:B--2---:R-:W-:Y:S01]  /*bf50*/  FFMA R19, R6, UR24, R4 ;  /* 0x0000001806137c23 */ /* 0x004fe20008000004 */
        /* <DEDUP_REMOVED lines=11> */
.L_x_186:
[----:B------:R-:W-:Y:S05]  /*c010*/  BSYNC B1 ;  /* 0x0000000000017941 */ /* 0x000fea0003800000 */
.L_x_185:
[----:B---3--:R-:W2:Y:S01]  /*c020*/  LDL.LU R7, [R1+0x24] ;  /* 0x0000240001077983 */ /* 0x008ea20000300800 */
[----:B-----5:R-:W-:Y:S01]  /*c030*/  FMUL R6, R58, UR25 ;  /* 0x000000193a067c20 */ /* 0x020fe20008400000 */
[C---:B------:R-:W-:Y:S02]  /*c040*/  LEA R4, P4, R5.reuse, UR8, 0x2 ;  /* 0x0000000805047c11 */ /* 0x040fe4000f8810ff */
[----:B------:R-:W3:Y:S02]  /*c050*/  LDL.LU R18, [R1+0x28] ;  /* 0x0000280001127983 */ /* 0x000ee40000300800 */
[----:B------:R-:W-:Y:S01]  /*c060*/  LEA.HI.X R5, R5, UR9, R8, 0x2, P4 ;  /* 0x0000000905057c11 */ /* 0x000fe2000a0f1408 */
[----:B--2---:R-:W-:-:S05]  /*c070*/  FFMA R17, R7, UR24, R6 ;  /* 0x0000001807117c23 */ /* 0x004fca0008000006 */
        /* <DEDUP_REMOVED lines=13> */
[----:B------:R-:W-:Y:S02]  /*c150*/  LEA.HI.X R7, R7, UR9, R16, 0x2, P2 ;  /* 0x0000000907077c11 */ /* 0x000fe400090f1410 */
[----:B--2---:R-:W-:Y:S01]  /*c160*/  IADD3 R17, R55, R5, RZ ;  /* 0x0000000537117210 */ /* 0x004fe20007ffe0ff */
[----:B------:R-:W-:Y:S01]  /*c170*/  IMAD.WIDE.U32 R8, R34, R30, R10 ;  /* 0x0000001e22087225 */ /* 0x000fe200078e000a */
[----:B------:R-:W-:-:S03]  /*c180*/  ISETP.GT.AND P2, PT, R50, 0xd1, PT ;  /* 0x000000d13200780c */ /* 0x000fc60003f44270 */
[----:B------:R-:W-:Y:S01]  /*c190*/  IMAD.IADD R9, R53, 0x1, R9 ;  /* 0x0000000135097824 */ /* 0x000fe200078e0209 */
[----:B------:R-:W-:-:S04]  /*c1a0*/  IADD3 R8, P4, P6, R178, R8, R36 ;  /* 0x00000008b2087210 */ /* 0x000fc80007e9e024 */
[----:B------:R-:W-:Y:S02]  /*c1b0*/  IADD3.X R9, R179, R9, R37, P4, P6 ;  /* 0x00000009b3097210 */ /* 0x000fe400027ec425 */
[----:B------:R-:W-:Y:S02]  /*c1c0*/  ISETP.GT.AND P4, PT, R51, RZ, P2 ;  /* 0x000000ff3300720c */ /* 0x000fe40001784270 */
[----:B------:R-:W-:-:S04]  /*c1d0*/  IADD3 R12, P6, R12, R30, RZ ;  /* 0x0000001e0c0c7210 */ /* 0x000fc80007fde0ff */
[----:B------:R-:W-:Y:S01]  /*c1e0*/  IADD3.X R13, R31, R54, R13, P6, !PT ;  /* 0x000000361f0d7210 */ /* 0x000fe200037fe40d */
[----:B---3--:R-:W-:-:S04]  /*c1f0*/  FMUL R16, R58, UR25 ;  /* 0x000000193a107c20 */ /* 0x008fc80008400000 */
[----:B------:R-:W-:Y:S01]  /*c200*/  FFMA R5, R18, UR24, R16 ;  /* 0x0000001812057c23 */ /* 0x000fe20008000010 */
[----:B------:R-:W-:-:S05]  /*c210*/  IMAD.MOV.U32 R16, RZ, RZ, R4 ;  /* 0x000000ffff107224 */ /* 0x000fca00078e0004 */
[----:B------:R2:W-:Y:S01]  /*c220*/  @P3 STG.E desc[UR22][R16.64], R5 ;  /* 0x0000000510003986 */ /* 0x0005e2000c101916 */
[----:B------:R-:W-:Y:S05]  /*c230*/  @!P4 BRA `(.L_x_188) ;  /* 0x000000000004c947 */ /* 0x000fea0003800000 */
[----:B------:R3:W5:Y:S02]  /*c240*/  LDG.E.LTC128B R58, desc[UR22][R6.64] ;  /* 0x00000016063a7981 */ /* 0x000764000c1e1920 */
.L_x_188:
[----:B------:R-:W-:Y:S05]  /*c250*/  BSYNC B1 ;  /* 0x0000000000017941 */ /* 0x000fea0003800000 */
.L_x_187:
        /* <DEDUP_REMOVED lines=12> */
[----:B------:R-:W-:Y:S01]  /*c320*/  LEA R6, P1, R4, UR8, 0x2 ;  /* 0x0000000804067c11 */ /* 0x000fe2000f8210ff */
[----:B------:R-:W-:-:S03]  /*c330*/  IMAD.IADD R5, R53, 0x1, R7 ;  /* 0x0000000135057824 */ /* 0x000fc600078e0207 */
[----:B------:R-:W-:Y:S01]  /*c340*/  LEA.HI.X R7, R4, UR9, R19, 0x2, P1 ;  /* 0x0000000904077c11 */ /* 0x000fe200088f1413 */
[----:B------:R-:W-:Y:S08]  /*c350*/  @!P3 BRA `(.L_x_190) ;  /* 0x000000000004b947 */ /* 0x000ff00003800000 */
[----:B------:R2:W5:Y:S02]  /*c360*/  LDG.E.LTC128B R58, desc[UR22][R6.64+0x20] ;  /* 0x00002016063a7981 */ /* 0x000564000c1e1920 */
.L_x_190:
[----:B------:R-:W-:Y:S05]  /*c370*/  BSYNC B1 ;  /* 0x0000000000017941 */ /* 0x000fea0003800000 */
.L_x_189:
[----:B--2---:R-:W2:Y:S01]  /*c380*/  LDL.LU R6, [R1+0x30] ;  /* 0x0000300001067983 */ /* 0x004ea20000300800 */
[----:B------:R-:W-:Y:S01]  /*c390*/  ISETP.GT.AND P2, PT, R51, 0x8, P2 ;  /* 0x000000083300780c */ /* 0x000fe20001744270 */
[----:B-----5:R-:W-:Y:S01]  /*c3a0*/  FMUL R4, R58, UR25 ;  /* 0x000000193a047c20 */ /* 0x020fe20008400000 */
[----:B------:R-:W-:Y:S01]  /*c3b0*/  IADD3.X R9, R179, R5, R37, P4, P6 ;  /* 0x00000005b3097210 */ /* 0x000fe200027ec425 */
[----:B------:R-:W-:Y:S01]  /*c3c0*/  IMAD.WIDE.U32 R14, R30, 0x7, R14 ;  /* 0x000000071e0e7825 */ /* 0x000fe200078e000e */
[----:B------:R-:W-:Y:S01]  /*c3d0*/  ISETP.GT.AND P1, PT, R50, 0xd8, PT ;  /* 0x000000d83200780c */ /* 0x000fe20003f24270 */
[----:B------:R-:W-:Y:S02]  /*c3e0*/  BSSY B1, `(.L_x_191) ;  /* 0x000000d000017945 */ /* 0x000fe40003800000 */
[----:B--2---:R-:W-:Y:S01]  /*c3f0*/  FFMA R19, R6, UR24, R4 ;  /* 0x0000001806137c23 */ /* 0x004fe20008000004 */
[----:B------:R-:W-:-:S04]  /*c400*/  IMAD.WIDE.U32 R4, R0, UR6, R8 ;  /* 0x0000000600047c25 */ /* 0x000fc8000f8e0008 */
[----:B------:R-:W-:Y:S01]  /*c410*/  IMAD.IADD R7, R52, 0x1, R5 ;  /* 0x0000000134077824 */ /* 0x000fe200078e0205 */
[----:B------:R-:W-:Y:S01]  /*c420*/  LEA R6, P4, R4, UR8, 0x2 ;  /* 0x0000000804067c11 */ /* 0x000fe2000f8810ff */
[----:B------:R-:W-:Y:S01]  /*c430*/  IMAD.IADD R9, R54, 0x1, R15 ;  /* 0x0000000136097824 */ /* 0x000fe200078e020f */
[----:B------:R-:W-:Y:S01]  /*c440*/  IADD3 R5, P6, R28, R14, RZ ;  /* 0x0000000e1c057210 */ /* 0x000fe20007fde0ff */
[----:B------:R2:W-:Y:S01]  /*c450*/  @P3 STG.E desc[UR22][R16.64+0x20], R19 ;  /* 0x0000201310003986 */ /* 0x0005e2000c101916 */
[----:B------:R-:W-:Y:S02]  /*c460*/  ISETP.GT.AND P3, PT, R51, RZ, P1 ;  /* 0x000000ff3300720c */ /* 0x000fe40000f64270 */
[----:B------:R-:W-:Y:S02]  /*c470*/  LEA.HI.X R7, R4, UR9, R7, 0x2, P4 ;  /* 0x0000000904077c11 */ /* 0x000fe4000a0f1407 */
[----:B------:R-:W-:Y:S01]  /*c480*/  IADD3.X R8, R9, R29, RZ, P6, !PT ;  /* 0x0000001d09087210 */ /* 0x000fe200037fe4ff */
[----:B------:R-:W-:Y:S08]  /*c490*/  @!P2 BRA `(.L_x_192) ;  /* 0x000000000004a947 */ /* 0x000ff00003800000 */
[----:B------:R3:W5:Y:S02]  /*c4a0*/  LDG.E.LTC128B R58, desc[UR22][R6.64+0x20] ;  /* 0x00002016063a7981 */ /* 0x000764000c1e1920 */
.L_x_192:
[----:B------:R-:W-:Y:S05]  /*c4b0*/  BSYNC B1 ;  /* 0x0000000000017941 */ /* 0x000fea0003800000 */
.L_x_191:
        /* <DEDUP_REMOVED lines=20> */
[----:B--2---:R-:W-:Y:S01]  /*c600*/  IMAD.IADD R17, R55, 0x1, R5 ;  /* 0x0000000137117824 */ /* 0x004fe200078e0205 */
[----:B------:R-:W-:Y:S01]  /*c610*/  ISETP.GT.AND P2, PT, R50, 0xd9, PT ;  /* 0x000000d93200780c */ /* 0x000fe20003f44270 */
[----:B------:R-:W-:-:S04]  /*c620*/  IMAD.WIDE.U32 R8, R34, R30, R10 ;  /* 0x0000001e22087225 */ /* 0x000fc800078e000a */
        /* <DEDUP_REMOVED lines=12> */
.L_x_194:
[----:B------:R-:W-:Y:S05]  /*c6f0*/  BSYNC B1 ;  /* 0x0000000000017941 */ /* 0x000fea0003800000 */
.L_x_193:
        /* <DEDUP_REMOVED lines=10> */
[----:B------:R-:W-:Y:S02]  /*c7a0*/  IADD3 R8, P4, P6, R178, R6, R36 ;  /* 0x00000006b2087210 */ /* 0x000fe40007e9e024 */
[----:B------:R-:W-:Y:S01]  /*c7b0*/  IADD3 R19, R52, R5, RZ ;  /* 0x0000000534137210 */ /* 0x000fe20007ffe0ff */
[----:B------:R-:W-:Y:S01]  /*c7c0*/  IMAD.IADD R5, R53, 0x1, R7 ;  /* 0x0000000135057824 */ /* 0x000fe200078e0207 */
[----:B------:R-:W-:-:S04]  /*c7d0*/  LEA R6, P1, R4, UR8, 0x2 ;  /* 0x0000000804067c11 */ /* 0x000fc8000f8210ff */
[----:B------:R-:W-:Y:S01]  /*c7e0*/  LEA.HI.X R7, R4, UR9, R19, 0x2, P1 ;  /* 0x0000000904077c11 */ /* 0x000fe200088f1413 */
[----:B------:R-:W-:Y:S08]  /*c7f0*/  @!P3 BRA `(.L_x_196) ;  /* 0x000000000004b947 */ /* 0x000ff00003800000 */
[----:B------:R2:W5:Y:S02]  /*c800*/  LDG.E.LTC128B R58, desc[UR22][R6.64+0x20] ;  /* 0x00002016063a7981 */ /* 0x000564000c1e1920 */
.L_x_196:
[----:B------:R-:W-:Y:S05]  /*c810*/  BSYNC B1 ;  /* 0x0000000000017941 */ /* 0x000fea0003800000 */
.L_x_195:
        /* <DEDUP_REMOVED lines=19> */
.L_x_198:
[----:B------:R-:W-:Y:S05]  /*c950*/  BSYNC B1 ;  /* 0x0000000000017941 */ /* 0x000fea0003800000 */
.L_x_197:
        /* <DEDUP_REMOVED lines=22> */
[----:B------:R-:W-:-:S05]  /*cac0*/  IMAD.WIDE.U32 R8, R34, R30, R10 ;  /* 0x0000001e22087225 */ /* 0x000fca00078e000a */
[----:B------:R-:W-:Y:S02]  /*cad0*/  IADD3 R9, R53, R9, RZ ;  /* 0x0000000935097210 */ /* 0x000fe40007ffe0ff */
        /* <DEDUP_REMOVED lines=11> */
.L_x_200:
[----:B------:R-:W-:Y:S05]  /*cb90*/  BSYNC B1 ;  /* 0x0000000000017941 */ /* 0x000fea0003800000 */
.L_x_199:
        /* <DEDUP_REMOVED lines=17> */
.L_x_202:
[----:B------:R-:W-:Y:S05]  /*ccb0*/  BSYNC B1 ;  /* 0x0000000000017941 */ /* 0x000fea0003800000 */
.L_x_201:
        /* <DEDUP_REMOVED lines=8> */
[----:B------:R-:W-:Y:S01]  /*cd40*/  IMAD.WIDE.U32 R4, R0, UR6, R8 ;  /* 0x0000000600047c25 */ /* 0x000fe2000f8e0008 */
[----:B------:R-:W-:-:S03]  /*cd50*/  IADD3 R9, R54, R15, RZ ;  /* 0x0000000f36097210 */ /* 0x000fc60007ffe0ff */
[----:B------:R-:W-:Y:S01]  /*cd60*/  IMAD.IADD R7, R52, 0x1, R5 ;  /* 0x0000000134077824 */ /* 0x000fe200078e0205 */
[----:B------:R-:W-:Y:S01]  /*cd70*/  IADD3 R5, P6, R28, R14, RZ ;  /* 0x0000000e1c057210 */ /* 0x000fe20007fde0ff */
[----:B------:R2:W-:Y:S01]  /*cd80*/  @P3 STG.E desc[UR22][R16.64+0x20], R19 ;  /* 0x0000201310003986 */ /* 0x0005e2000c101916 */
[C---:B------:R-:W-:Y:S02]  /*cd90*/  LEA R6, P4, R4.reuse, UR8, 0x2 ;  /* 0x0000000804067c11 */ /* 0x040fe4000f8810ff */
[----:B------:R-:W-:Y:S01]  /*cda0*/  ISETP.GT.AND P3, PT, R51, RZ, P1 ;  /* 0x000000ff3300720c */ /* 0x000fe20000f64270 */
[----:B------:R-:W-:Y:S01]  /*cdb0*/  IMAD.X R8, R9, 0x1, R29, P6 ;  /* 0x0000000109087824 */ /* 0x000fe200030e061d */
[----:B------:R-:W-:Y:S01]  /*cdc0*/  LEA.HI.X R7, R4, UR9, R7, 0x2, P4 ;  /* 0x0000000904077c11 */ /* 0x000fe2000a0f1407 */
[----:B------:R-:W-:Y:S10]  /*cdd0*/  @!P2 BRA `(.L_x_204) ;  /* 0x000000000004a947 */ /* 0x000ff40003800000 */
[----:B------:R3:W5:Y:S02]  /*cde0*/  LDG.E.LTC128B R58, desc[UR22][R6.64+0x20] ;  /* 0x00002016063a7981 */ /* 0x000764000c1e1920 */
.L_x_204:
[----:B------:R-:W-:Y:S05]  /*cdf0*/  BSYNC B1 ;  /* 0x0000000000017941 */ /* 0x000fea0003800000 */
.L_x_203:
        /* <DEDUP_REMOVED lines=35> */
.L_x_206:
[----:B------:R-:W-:Y:S05]  /*d030*/  BSYNC B1 ;  /* 0x0000000000017941 */ /* 0x000fea0003800000 */
.L_x_205:
[----:B--2---:R-:W2:Y:S01]  /*d040*/  LDL.LU R5, [R1+0x5c] ;  /* 0x00005c0001057983 */ /* 0x004ea20000300800 */
[----:B0-----:R-:W-:Y:S01]  /*d050*/  IADD3 R2, P3, R2, R56, RZ ;  /* 0x0000003802027210 */ /* 0x001fe20007f7e0ff */
[----:B-----5:R-:W-:Y:S01]  /*d060*/  FMUL R4, R58, UR25 ;  /* 0x000000193a047c20 */ /* 0x020fe20008400000 */
[----:B---3--:R-:W-:Y:S01]  /*d070*/  IMAD.WIDE.U32 R6, R34, R30, R12 ;  /* 0x0000001e22067225 */ /* 0x008fe200078e000c */
[----:B------:R-:W-:Y:S01]  /*d080*/  BSSY B1, `(.L_x_207) ;  /* 0x000000d000017945 */ /* 0x000fe20003800000 */
[----:B------:R-:W-:Y:S02]  /*d090*/  IADD3.X R3, R3, R33, RZ, P3, !PT ;  /* 0x0000002103037210 */ /* 0x000fe40001ffe4ff */
        /* <DEDUP_REMOVED lines=11> */
.L_x_208:
[----:B------:R-:W-:Y:S05]  /*d150*/  BSYNC B1 ;  /* 0x0000000000017941 */ /* 0x000fea0003800000 */
.L_x_207:
        /* <DEDUP_REMOVED lines=19> */
.L_x_210:
[----:B------:R-:W-:Y:S05]  /*d290*/  BSYNC B1 ;  /* 0x0000000000017941 */ /* 0x000fea0003800000 */
.L_x_209:
        /* <DEDUP_REMOVED lines=14> */
[----:B------:R-:W-:-:S02]  /*d380*/  IADD3 R10, P4, R10, R30, RZ ;  /* 0x0000001e0a0a7210 */ /* 0x000fc40007f9e0ff */
[----:B------:R-:W-:Y:S01]  /*d390*/  IADD3.X R16, R15, R29, RZ, P2, !PT ;  /* 0x0000001d0f107210 */ /* 0x000fe200017fe4ff */
[----:B----4-:R-:W-:Y:S01]  /*d3a0*/  IMAD.WIDE.U32 R4, R32, 0x1c, R2 ;  /* 0x0000001c20047825 */ /* 0x010fe200078e0002 */
[----:B------:R-:W-:Y:S02]  /*d3b0*/  LEA R6, P2, R7, UR8, 0x2 ;  /* 0x0000000807067c11 */ /* 0x000fe4000f8410ff */
[----:B------:R-:W-:Y:S01]  /*d3c0*/  IADD3.X R11, R31, R54, R11, P4, !PT ;  /* 0x000000361f0b7210 */ /* 0x000fe200027fe40b */
[----:B--2---:R-:W-:Y:S01]  /*d3d0*/  IMAD.IADD R17, R55, 0x1, R5 ;  /* 0x0000000137117824 */ /* 0x004fe200078e0205 */
[----:B------:R-:W-:Y:S02]  /*d3e0*/  LEA.HI.X R7, R7, UR9, R16, 0x2, P2 ;  /* 0x0000000907077c11 */ /* 0x000fe400090f1410 */
        /* <DEDUP_REMOVED lines=14> */
.L_x_212:
[----:B------:R-:W-:Y:S05]  /*d4d0*/  BSYNC B1 ;  /* 0x0000000000017941 */ /* 0x000fea0003800000 */
.L_x_211:
        /* <DEDUP_REMOVED lines=17> */
.L_x_214:
[----:B------:R-:W-:Y:S05]  /*d5f0*/  BSYNC B1 ;  /* 0x0000000000017941 */ /* 0x000fea0003800000 */
.L_x_213:
[----:B--2---:R-:W2:Y:S01]  /*d600*/  LDL.LU R6, [R1+0x70] ;  /* 0x0000700001067983 */ /* 0x004ea20000300800 */
[----:B-----5:R-:W-:Y:S01]  /*d610*/  FMUL R4, R58, UR25 ;  /* 0x000000193a047c20 */ /* 0x020fe20008400000 */
[----:B------:R-:W-:Y:S01]  /*d620*/  IADD3.X R9, R179, R5, R37, P4, P6 ;  /* 0x00000005b3097210 */ /* 0x000fe200027ec425 */
[----:B------:R-:W-:Y:S01]  /*d630*/  IMAD.WIDE.U32 R14, R30, 0x7, R14 ;  /* 0x000000071e0e7825 */ /* 0x000fe200078e000e */
[----:B------:R-:W-:Y:S01]  /*d640*/  ISETP.GT.AND P2, PT, R51, 0x8, P2 ;  /* 0x000000083300780c */ /* 0x000fe20001744270 */
[----:B------:R-:W-:Y:S01]  /*d650*/  BSSY B1, `(.L_x_215) ;  /* 0x000000e000017945 */ /* 0x000fe20003800000 */
[----:B------:R-:W-:Y:S01]  /*d660*/  ISETP.GT.AND P1, PT, R50, 0xf8, PT ;  /* 0x000000f83200780c */ /* 0x000fe20003f24270 */
[----:B0-----:R-:W-:-:S03]  /*d670*/  IMAD.IADD R21, R54, 0x1, R15 ;  /* 0x0000000136157824 */ /* 0x001fc600078e020f */
[----:B------:R-:W-:Y:S01]  /*d680*/  ISETP.GT.AND P4, PT, R51, RZ, P1 ;  /* 0x000000ff3300720c */ /* 0x000fe20000f84270 */
[----:B--2---:R-:W-:Y:S01]  /*d690*/  FFMA R19, R6, UR24, R4 ;  /* 0x0000001806137c23 */ /* 0x004fe20008000004 */
[----:B------:R-:W-:-:S04]  /*d6a0*/  IMAD.WIDE.U32 R4, R0, UR6, R8 ;  /* 0x0000000600047c25 */ /* 0x000fc8000f8e0008 */
[----:B------:R0:W-:Y:S01]  /*d6b0*/  @P3 STG.E desc[UR22][R16.64+0x20], R19 ;  /* 0x0000201310003986 */ /* 0x0001e2000c101916 */
[----:B------:R-:W-:Y:S02]  /*d6c0*/  IADD3 R7, R52, R5, RZ ;  /* 0x0000000534077210 */ /* 0x000fe40007ffe0ff */
[----:B------:R-:W-:Y:S02]  /*d6d0*/  IADD3 R5, P6, R28, R14, RZ ;  /* 0x0000000e1c057210 */ /* 0x000fe40007fde0ff */
[----:B------:R-:W-:-:S03]  /*d6e0*/  LEA R6, P3, R4, UR8, 0x2 ;  /* 0x0000000804067c11 */ /* 0x000fc6000f8610ff */
[----:B------:R-:W-:Y:S01]  /*d6f0*/  IMAD.X R8, R21, 0x1, R29, P6 ;  /* 0x0000000115087824 */ /* 0x000fe200030e061d */
[----:B------:R-:W-:Y:S01]  /*d700*/  LEA.HI.X R7, R4, UR9, R7, 0x2, P3 ;  /* 0x0000000904077c11 */ /* 0x000fe200098f1407 */
[----:B------:R-:W-:Y:S08]  /*d710*/  @!P2 BRA `(.L_x_216) ;  /* 0x000000000004a947 */ /* 0x000ff00003800000 */
[----:B------:R2:W5:Y:S02]  /*d720*/  LDG.E.LTC128B R58, desc[UR22][R6.64+0x20] ;  /* 0x00002016063a7981 */ /* 0x000564000c1e1920 */
.L_x_216:
[----:B------:R-:W-:Y:S05]  /*d730*/  BSYNC B1 ;  /* 0x0000000000017941 */ /* 0x000fea0003800000 */
.L_x_215:
[----:B--2---:R-:W2:Y:S01]  /*d740*/  LDL.LU R7, [R1+0x74] ;  /* 0x0000740001077983 */ /* 0x004ea20000300800 */
[----:B-----5:R-:W-:Y:S01]  /*d750*/  FMUL R6, R58, UR25 ;  /* 0x000000193a067c20 */ /* 0x020fe20008400000 */
[C---:B------:R-:W-:Y:S02]  /*d760*/  LEA R4, P3, R5.reuse, UR8, 0x2 ;  /* 0x0000000805047c11 */ /* 0x040fe4000f8610ff */
[----:B0-----:R-:W3:Y:S02]  /*d770*/  LDL.LU R16, [R1+0x78] ;  /* 0x0000780001107983 */ /* 0x001ee40000300800 */
[----:B------:R-:W-:Y:S01]  /*d780*/  LEA.HI.X R5, R5, UR9, R8, 0x2, P3 ;  /* 0x0000000905057c11 */ /* 0x000fe200098f1408 */
[----:B------:R-:W-:-:S04]  /*d790*/  IMAD.WIDE.U32 R10, R30, 0x7, R10 ;  /* 0x000000071e0a7825 */ /* 0x000fc800078e000a */
[----:B------:R-:W-:-:S04]  /*d7a0*/  IMAD.WIDE.U32 R12, R30, 0x7, R12 ;  /* 0x000000071e0c7825 */ /* 0x000fc800078e000c */
[----:B--2---:R-:W-:-:S05]  /*d7b0*/  FFMA R15, R7, UR24, R6 ;  /* 0x00000018070f7c23 */ /* 0x004fca0008000006 */
[----:B------:R0:W-:Y:S04]  /*d7c0*/  @P2 STG.E desc[UR22][R2.64+0x20], R15 ;  /* 0x0000200f02002986 */ /* 0x0001e8000c101916 */
[----:B------:R2:W0:Y:S01]  /*d7d0*/  @P4 LDG.E.LTC128B R58, desc[UR22][R4.64] ;  /* 0x00000016043a4981 */ /* 0x000422000c1e1920 */
[-C--:B------:R-:W-:Y:S01]  /*d7e0*/  IADD3 R6, P2, R10, R30.reuse, RZ ;  /* 0x0000001e0a067210 */ /* 0x080fe20007f5e0ff */
[----:B------:R-:W-:Y:S01]  /*d7f0*/  BSSY B1, `(.L_x_217) ;  /* 0x000001d000017945 */ /* 0x000fe20003800000 */
[----:B------:R-:W-:Y:S02]  /*d800*/  IADD3 R8, P3, R12, R30, RZ ;  /* 0x0000001e0c087210 */ /* 0x000fe40007f7e0ff */
[CC--:B------:R-:W-:Y:S02]  /*d810*/  IADD3.X R7, R31.reuse, R54.reuse, R11, P2, !PT ;  /* 0x000000361f077210 */ /* 0x0c0fe400017fe40b */
[----:B------:R-:W-:-:S02]  /*d820*/  IADD3.X R9, R31, R54, R13, P3, !PT ;  /* 0x000000361f097210 */ /* 0x000fc40001ffe40d */
[-C--:B------:R-:W-:Y:S01]  /*d830*/  IADD3 R14, P2, P3, R28, R30.reuse, R14 ;  /* 0x0000001e1c0e7210 */ /* 0x080fe20007b5e00e */
[----:B------:R-:W-:Y:S01]  /*d840*/  IMAD.WIDE.U32 R6, R34, R30, R6 ;  /* 0x0000001e22067225 */ /* 0x000fe200078e0006 */
[----:B------:R-:W-:Y:S02]  /*d850*/  IADD3 R56, P6, R2, R56, RZ ;  /* 0x0000003802387210 */ /* 0x000fe40007fde0ff */
[----:B------:R-:W-:Y:S01]  /*d860*/  IADD3.X R29, R29, R31, R21, P2, P3 ;  /* 0x0000001f1d1d7210 */ /* 0x000fe200017e6415 */
[----:B------:R-:W-:Y:S01]  /*d870*/  IMAD.WIDE.U32 R34, R34, R30, R8 ;  /* 0x0000001e22227225 */ /* 0x000fe200078e0008 */
[----:B------:R-:W-:-:S03]  /*d880*/  IADD3 R8, P2, P3, R178, R6, R36 ;  /* 0x00000006b2087210 */ /* 0x000fc60007b5e024 */
[C---:B--2---:R-:W-:Y:S02]  /*d890*/  IMAD.IADD R5, R53.reuse, 0x1, R7 ;  /* 0x0000000135057824 */ /* 0x044fe400078e0207 */
[----:B------:R-:W-:Y:S02]  /*d8a0*/  IMAD.IADD R53, R53, 0x1, R35 ;  /* 0x0000000135357824 */ /* 0x000fe400078e0223 */
[----:B------:R-:W-:Y:S01]  /*d8b0*/  IMAD.X R57, R3, 0x1, R33, P6 ;  /* 0x0000000103397824 */ /* 0x000fe200030e0621 */
[----:B------:R-:W-:Y:S01]  /*d8c0*/  IADD3.X R9, R179, R5, R37, P2, P3 ;  /* 0x00000005b3097210 */ /* 0x000fe200017e6425 */
[----:B------:R-:W-:Y:S01]  /*d8d0*/  IMAD.WIDE.U32 R4, R32, 0x1c, R2 ;  /* 0x0000001c20047825 */ /* 0x000fe200078e0002 */
[----:B------:R-:W-:-:S03]  /*d8e0*/  IADD3 R34, P2, P3, R178, R34, R36 ;  /* 0x00000022b2227210 */ /* 0x000fc60007b5e024 */
[----:B------:R-:W-:Y:S01]  /*d8f0*/  IMAD.IADD R11, R55, 0x1, R5 ;  /* 0x00000001370b7824 */ /* 0x000fe200078e0205 */
[----:B------:R-:W-:Y:S02]  /*d900*/  MOV R10, R4 ;  /* 0x00000004000a7202 */ /* 0x000fe40000000f00 */
[----:B------:R-:W-:Y:S02]  /*d910*/  IADD3.X R35, R179, R53, R37, P2, P3 ;  /* 0x00000035b3237210 */ /* 0x000fe400017e6425 */
[----:B------:R-:W-:Y:S02]  /*d920*/  LEA R6, P3, R14, UR8, 0x2 ;  /* 0x000000080e067c11 */ /* 0x000fe4000f8610ff */
[----:B------:R-:W-:Y:S02]  /*d930*/  ISETP.GT.AND P2, PT, R50, 0xf9, PT ;  /* 0x000000f93200780c */ /* 0x000fe40003f44270 */
[----:B------:R-:W-:Y:S02]  /*d940*/  LEA.HI.X R7, R14, UR9, R29, 0x2, P3 ;  /* 0x000000090e077c11 */ /* 0x000fe400098f141d */
[----:B------:R-:W-:Y:S01]  /*d950*/  ISETP.GT.AND P3, PT, R51, RZ, P2 ;  /* 0x000000ff3300720c */ /* 0x000fe20001764270 */
[----:B0-----:R-:W-:-:S04]  /*d960*/  FMUL R2, R58, UR25 ;  /* 0x000000193a027c20 */ /* 0x001fc80008400000 */
[----:B---3--:R-:W-:Y:S01]  /*d970*/  FFMA R5, R16, UR24, R2 ;  /* 0x0000001810057c23 */ /* 0x008fe20008000002 */
[----:B------:R-:W-:-:S04]  /*d980*/  IMAD.WIDE.U32 R2, R0, UR6, R8 ;  /* 0x0000000600027c25 */ /* 0x000fc8000f8e0008 */
[----:B------:R0:W-:Y:S03]  /*d990*/  @P4 STG.E desc[UR22][R10.64], R5 ;  /* 0x000000050a004986 */ /* 0x0001e6000c101916 */
[----:B------:R-:W-:Y:S05]  /*d9a0*/  @!P3 BRA `(.L_x_218) ;  /* 0x000000000004b947 */ /* 0x000fea0003800000 */
[----:B------:R2:W5:Y:S02]  /*d9b0*/  LDG.E.LTC128B R58, desc[UR22][R6.64] ;  /* 0x00000016063a7981 */ /* 0x000564000c1e1920 */
.L_x_218:
[----:B------:R-:W-:Y:S05]  /*d9c0*/  BSYNC B1 ;  /* 0x0000000000017941 */ /* 0x000fea0003800000 */
.L_x_217:
[----:B--2---:R-:W2:Y:S01]  /*d9d0*/  LDL.LU R6, [R1+0x7c] ;  /* 0x00007c0001067983 */ /* 0x004ea20000300800 */
[----:B0----5:R-:W-:Y:S01]  /*d9e0*/  FMUL R5, R58, UR25 ;  /* 0x000000193a057c20 */ /* 0x021fe20008400000 */
[----:B------:R-:W-:Y:S01]  /*d9f0*/  ISETP.GT.AND P1, PT, R51, 0x8, P1 ;  /* 0x000000083300780c */ /* 0x000fe20000f24270 */
[----:B------:R-:W-:Y:S01]  /*da00*/  IMAD.IADD R3, R52, 0x1, R3 ;  /* 0x0000000134037824 */ /* 0x000fe200078e0203 */
[----:B------:R-:W-:Y:S01]  /*da10*/  LEA R4, P4, R2, UR8, 0x2 ;  /* 0x0000000802047c11 */ /* 0x000fe2000f8810ff */
[----:B------:R-:W-:Y:S01]  /*da20*/  BSSY B1, `(.L_x_219) ;  /* 0x0000006000017945 */ /* 0x000fe20003800000 */
[----:B--2---:R-:W-:Y:S02]  /*da30*/  FFMA R7, R6, UR24, R5 ;  /* 0x0000001806077c23 */ /* 0x004fe40008000005 */
[----:B------:R-:W-:-:S03]  /*da40*/  LEA.HI.X R5, R2, UR9, R3, 0x2, P4 ;  /* 0x0000000902057c11 */ /* 0x000fc6000a0f1403 */
[----:B------:R0:W-:Y:S04]  /*da50*/  @P3 STG.E desc[UR22][R56.64], R7 ;  /* 0x0000000738003986 */ /* 0x0001e8000c101916 */
[----:B------:R-:W-:Y:S05]  /*da60*/  @!P1 BRA `(.L_x_220) ;  /* 0x0000000000049947 */ /* 0x000fea0003800000 */
[----:B------:R2:W5:Y:S02]  /*da70*/  LDG.E.LTC128B R58, desc[UR22][R4.64+0x20] ;  /* 0x00002016043a7981 */ /* 0x000564000c1e1920 */
.L_x_220:
[----:B------:R-:W-:Y:S05]  /*da80*/  BSYNC B1 ;  /* 0x0000000000017941 */ /* 0x000fea0003800000 */
.L_x_219:
[----:B--2---:R-:W0:Y:S01]  /*da90*/  LDL.LU R5, [R1+0x80] ;  /* 0x0000800001057983 */ /* 0x004e220000300800 */
[----:B------:R-:W-:Y:S01]  /*daa0*/  ISETP.GT.AND P2, PT, R51, 0x8, P2 ;  /* 0x000000083300780c */ /* 0x000fe20001744270 */
[----:B-----5:R-:W-:Y:S01]  /*dab0*/  FMUL R4, R58, UR25 ;  /* 0x000000193a047c20 */ /* 0x020fe20008400000 */
[----:B------:R-:W-:Y:S01]  /*dac0*/  IMAD.WIDE.U32 R2, R0, UR6, R34 ;  /* 0x0000000600027c25 */ /* 0x000fe2000f8e0022 */
[----:B------:R-:W-:Y:S03]  /*dad0*/  BSSY B1, `(.L_x_221) ;  /* 0x0000008000017945 */ /* 0x000fe60003800000 */
[----:B------:R-:W-:Y:S02]  /*dae0*/  IMAD.IADD R3, R52, 0x1, R3 ;  /* 0x0000000134037824 */ /* 0x000fe400078e0203 */
[----:B0-----:R-:W-:-:S05]  /*daf0*/  FFMA R7, R5, UR24, R4 ;  /* 0x0000001805077c23 */ /* 0x001fca0008000004 */
[----:B------:R0:W-:Y:S01]  /*db00*/  @P1 STG.E desc[UR22][R10.64+0x20], R7 ;  /* 0x000020070a001986 */ /* 0x0001e2000c101916 */
[----:B------:R-:W-:-:S04]  /*db10*/  LEA R4, P1, R2, UR8, 0x2 ;  /* 0x0000000802047c11 */ /* 0x000fc8000f8210ff */
[----:B------:R-:W-:Y:S01]  /*db20*/  LEA.HI.X R5, R2, UR9, R3, 0x2, P1 ;  /* 0x0000000902057c11 */ /* 0x000fe200088f1403 */
[----:B------:R-:W-:Y:S08]  /*db30*/  @!P2 BRA `(.L_x_222) ;  /* 0x000000000004a947 */ /* 0x000ff00003800000 */
[----:B------:R2:W5:Y:S02]  /*db40*/  LDG.E.LTC128B R58, desc[UR22][R4.64+0x20] ;  /* 0x00002016043a7981 */ /* 0x000564000c1e1920 */
.L_x_222:
[----:B------:R-:W-:Y:S05]  /*db50*/  BSYNC B1 ;  /* 0x0000000000017941 */ /* 0x000fea0003800000 */
.L_x_221:
[----:B------:R-:W3:Y:S01]  /*db60*/  LDL.LU R0, [R1+0x9c] ;  /* 0x00009c0001007983 */ /* 0x000ee20000300800 */
[----:B-----5:R-:W-:-:S04]  /*db70*/  FMUL R58, R58, UR25 ;  /* 0x000000193a3a7c20 */ /* 0x020fc80008400000 */
[----:B---3--:R-:W-:Y:S01]  /*db80*/  FFMA R3, R0, UR24, R58 ;  /* 0x0000001800037c23 */ /* 0x008fe2000800003a */
[----:B------:R-:W-:Y:S06]  /*db90*/  @!P2 BRA `(.L_x_223) ;  /* 0x0000002400d0a947 */ /* 0x000fec0003800000 */
[----:B------:R3:W-:Y:S01]  /*dba0*/  STG.E desc[UR22][R56.64+0x20], R3 ;  /* 0x0000200338007986 */ /* 0x0007e2000c101916 */
[----:B------:R-:W-:Y:S05]  /*dbb0*/  BRA `(.L_x_223) ;  /* 0x0000002400c87947 */ /* 0x000fea0003800000 */
.L_x_32:
[----:B------:R-:W-:Y:S01]  /*dbc0*/  ISETP.GT.AND P3, PT, R50, 0x1, PT ;  /* 0x000000013200780c */ /* 0x000fe20003f64270 */
[----:B------:R-:W-:Y:S01]  /*dbd0*/  ULDC.64 UR6, c[0x0][0x6c0] ;  /* 0x0001b00000067ab9 */ /* 0x000fe20000000a00 */
[----:B-----5:R-:W2:Y:S01]  /*dbe0*/  LDL.LU R0, [R1+0x20] ;  /* 0x0000200001007983 */ /* 0x020ea20000300800 */
[----:B------:R-:W-:Y:S01]  /*dbf0*/  LEA R24, P6, R38, UR6, 0x2 ;  /* 0x0000000626187c11 */ /* 0x000fe2000f8c10ff */
[----:B------:R-:W-:Y:S01]  /*dc00*/  FMUL R29, R228, UR24 ;  /* 0x00000018e41d7c20 */ /* 0x000fe20008400000 */
[----:B------:R-:W-:Y:S01]  /*dc10*/  ISETP.GT.AND P4, PT, R51, RZ, P3 ;  /* 0x000000ff3300720c */ /* 0x000fe20001f84270 */
[----:B------:R-:W-:Y:S01]  /*dc20*/  FMUL R227, R227, UR24 ;  /* 0x00000018e3e37c20 */ /* 0x000fe20008400000 */
[----:B------:R-:W-:Y:S01]  /*dc30*/  ISETP.GT.AND P1, PT, R51, 0x8, P1 ;  /* 0x000000083300780c */ /* 0x000fe20000f24270 */
[----:B------:R-:W-:Y:S01]  /*dc40*/  FMUL R31, R226, UR24 ;  /* 0x00000018e21f7c20 */ /* 0x000fe20008400000 */
[----:B------:R-:W-:Y:S01]  /*dc50*/  LEA.HI.X R25, R38, UR7, R43, 0x2, P6 ;  /* 0x0000000726197c11 */ /* 0x000fe2000b0f142b */
[----:B------:R-:W-:Y:S01]  /*dc60*/  FMUL R225, R225, UR24 ;  /* 0x00000018e1e17c20 */ /* 0x000fe20008400000 */
[C---:B------:R-:W-:Y:S01]  /*dc70*/  LEA R26, P6, R32.reuse, R24, 0x2 ;  /* 0x00000018201a7211 */ /* 0x040fe200078c10ff */
[C---:B------:R-:W-:Y:S01]  /*dc80*/  IMAD.SHL.U32 R37, R32.reuse, 0x20, RZ ;  /* 0x0000002020257824 */ /* 0x040fe200078e00ff */
[----:B------:R-:W-:Y:S01]  /*dc90*/  ISETP.GT.AND P3, PT, R51, 0x8, P3 ;  /* 0x000000083300780c */ /* 0x000fe20001f64270 */
[----:B------:R3:W-:Y:S01]  /*dca0*/  @P2 STG.E desc[UR22][R24.64], R29 ;  /* 0x0000001d18002986 */ /* 0x0007e2000c101916 */
[----:B------:R-:W-:-:S02]  /*dcb0*/  LEA.HI.X R27, R32, R25, R33, 0x2, P6 ;  /* 0x00000019201b7211 */ /* 0x000fc400030f1421 */
[----:B------:R-:W-:Y:S01]  /*dcc0*/  ISETP.GT.AND P2, PT, R50, 0x8, PT ;  /* 0x000000083200780c */ /* 0x000fe20003f44270 */
[----:B------:R-:W-:Y:S02]  /*dcd0*/  IMAD R35, R33, 0x1c, RZ ;  /* 0x0000001c21237824 */ /* 0x000fe400078e02ff */
[----:B------:R-:W-:Y:S01]  /*dce0*/  FMUL R223, R223, UR24 ;  /* 0x00000018dfdf7c20 */ /* 0x000fe20008400000 */
[----:B------:R-:W-:Y:S01]  /*dcf0*/  @P4 STG.E desc[UR22][R26.64], R227 ;  /* 0x000000e31a004986 */ /* 0x000fe2000c101916 */
[----:B------:R-:W-:-:S03]  /*dd00*/  ISETP.GT.AND P4, PT, R51, RZ, P2 ;  /* 0x000000ff3300720c */ /* 0x000fc60001784270 */
[----:B------:R4:W-:Y:S01]  /*dd10*/  @P1 STG.E desc[UR22][R24.64+0x20], R31 ;  /* 0x0000201f18001986 */ /* 0x0009e2000c101916 */
[----:B------:R-:W-:-:S03]  /*dd20*/  ISETP.GT.AND P1, PT, R50, 0x9, PT ;  /* 0x000000093200780c */ /* 0x000fc60003f24270 */
[----:B------:R0:W-:Y:S01]  /*dd30*/  @P3 STG.E desc[UR22][R26.64+0x20], R225 ;  /* 0x000020e11a003986 */ /* 0x0001e2000c101916 */
[C---:B------:R-:W-:Y:S02]  /*dd40*/  ISETP.GT.AND P3, PT, R51.reuse, RZ, P1 ;  /* 0x000000ff3300720c */ /* 0x040fe40000f64270 */
[----:B------:R-:W-:Y:S01]  /*dd50*/  ISETP.GT.AND P2, PT, R51, 0x8, P2 ;  /* 0x000000083300780c */ /* 0x000fe20001744270 */
[----:B---3--:R-:W-:Y:S01]  /*dd60*/  FMUL R29, R224, UR24 ;  /* 0x00000018e01d7c20 */ /* 0x008fe20008400000 */
[----:B------:R-:W-:Y:S01]  /*dd70*/  SHF.L.U64.HI R33, R32, 0x5, R33 ;  /* 0x0000000520217819 */ /* 0x000fe20000010221 */
[----:B------:R-:W-:Y:S01]  /*dd80*/  FMUL R221, R221, UR24 ;  /* 0x00000018dddd7c20 */ /* 0x000fe20008400000 */
[----:B------:R-:W-:Y:S01]  /*dd90*/  FMUL R39, R220, UR24 ;  /* 0x00000018dc277c20 */ /* 0x000fe20008400000 */
[----:B----4-:R-:W-:Y:S01]  /*dda0*/  IMAD.WIDE.U32 R24, R32, 0x1c, R26 ;  /* 0x0000001c20187825 */ /* 0x010fe200078e001a */
[----:B------:R-:W-:-:S03]  /*ddb0*/  ISETP.GT.AND P1, PT, R51, 0x8, P1 ;  /* 0x000000083300780c */ /* 0x000fc60000f24270 */
[----:B------:R-:W-:Y:S01]  /*ddc0*/  FMUL R219, R219, UR24 ;  /* 0x00000018dbdb7c20 */ /* 0x000fe20008400000 */
[----:B------:R-:W-:Y:S01]  /*ddd0*/  FMUL R217, R217, UR24 ;  /* 0x00000018d9d97c20 */ /* 0x000fe20008400000 */
[----:B0-----:R-:W-:Y:S01]  /*dde0*/  IADD3 R26, P6, R37, R26, RZ ;  /* 0x0000001a251a7210 */ /* 0x001fe20007fde0ff */
[----:B------:R-:W-:Y:S02]  /*ddf0*/  IMAD.IADD R25, R35, 0x1, R25 ;  /* 0x0000000123197824 */ /* 0x000fe400078e0219 */
[----:B------:R-:W-:Y:S01]  /*de00*/  FMUL R31, R222, UR24 ;  /* 0x00000018de1f7c20 */ /* 0x000fe20008400000 */
[----:B------:R-:W-:Y:S01]  /*de10*/  FMUL R215, R215, UR24 ;  /* 0x00000018d7d77c20 */ /* 0x000fe20008400000 */
[----:B------:R-:W-:Y:S01]  /*de20*/  FMUL R213, R213, UR24 ;  /* 0x00000018d5d57c20 */ /* 0x000fe20008400000 */
[----:B------:R-:W-:Y:S01]  /*de30*/  IMAD.X R27, R33, 0x1, R27, P6 ;  /* 0x00000001211b7824 */ /* 0x000fe200030e061b */
[----:B------:R-:W-:Y:S01]  /*de40*/  @P4 STG.E desc[UR22][R24.64], R29 ;  /* 0x0000001d18004986 */ /* 0x000fe2000c101916 */
[----:B------:R-:W-:-:S02]  /*de50*/  ISETP.GT.AND P4, PT, R50, 0x10, PT ;  /* 0x000000103200780c */ /* 0x000fc40003f84270 */
[----:B------:R-:W-:Y:S01]  /*de60*/  ISETP.GT.AND P6, PT, R50, 0x11, PT ;  /* 0x000000113200780c */ /* 0x000fe20003fc4270 */
[----:B------:R-:W-:Y:S01]  /*de70*/  @P3 STG.E desc[UR22][R26.64], R223 ;  /* 0x000000df1a003986 */ /* 0x000fe2000c101916 */
[----:B------:R-:W-:-:S03]  /*de80*/  ISETP.GT.AND P3, PT, R51, RZ, P4 ;  /* 0x000000ff3300720c */ /* 0x000fc60002764270 */
[----:B------:R0:W-:Y:S01]  /*de90*/  @P2 STG.E desc[UR22][R24.64+0x20], R31 ;  /* 0x0000201f18002986 */ /* 0x0001e2000c101916 */
[----:B------:R-:W-:-:S03]  /*dea0*/  ISETP.GT.AND P2, PT, R51, RZ, P6 ;  /* 0x000000ff3300720c */ /* 0x000fc60003744270 */
[----:B------:R3:W-:Y:S01]  /*deb0*/  @P1 STG.E desc[UR22][R26.64+0x20], R221 ;  /* 0x000020dd1a001986 */ /* 0x0007e2000c101916 */
[----:B------:R-:W-:Y:S01]  /*dec0*/  ISETP.GT.AND P4, PT, R51, 0x8, P4 ;  /* 0x000000083300780c */ /* 0x000fe20002784270 */
[----:B------:R-:W-:Y:S01]  /*ded0*/  FMUL R211, R211, UR24 ;  /* 0x00000018d3d37c20 */ /* 0x000fe20008400000 */
[----:B------:R-:W-:Y:S01]  /*dee0*/  FMUL R209, R209, UR24 ;  /* 0x00000018d1d17c20 */ /* 0x000fe20008400000 */
[----:B------:R-:W-:Y:S01]  /*def0*/  FMUL R207, R207, UR24 ;  /* 0x00000018cfcf7c20 */ /* 0x000fe20008400000 */
[----:B------:R-:W-:Y:S01]  /*df00*/  FMUL R205, R205, UR24 ;  /* 0x00000018cdcd7c20 */ /* 0x000fe20008400000 */
[----:B------:R-:W-:Y:S01]  /*df10*/  FMUL R203, R203, UR24 ;  /* 0x00000018cbcb7c20 */ /* 0x000fe20008400000 */
[----:B------:R-:W-:Y:S01]  /*df20*/  FMUL R41, R202, UR24 ;  /* 0x00000018ca297c20 */ /* 0x000fe20008400000 */
[----:B0-----:R-:W-:-:S04]  /*df30*/  IMAD.WIDE.U32 R24, R32, 0x1c, R26 ;  /* 0x0000001c20187825 */ /* 0x001fc800078e001a */
[----:B------:R-:W-:Y:S01]  /*df40*/  FMUL R201, R201, UR24 ;  /* 0x00000018c9c97c20 */ /* 0x000fe20008400000 */
[----:B------:R-:W-:Y:S01]  /*df50*/  FMUL R199, R199, UR24 ;  /* 0x00000018c7c77c20 */ /* 0x000fe20008400000 */
[----:B------:R-:W-:Y:S01]  /*df60*/  FMUL R197, R197, UR24 ;  /* 0x00000018c5c57c20 */ /* 0x000fe20008400000 */
[----:B---3--:R-:W-:Y:S01]  /*df70*/  IADD3 R26, P1, R37, R26, RZ ;  /* 0x0000001a251a7210 */ /* 0x008fe20007f3e0ff */
[----:B------:R-:W-:Y:S01]  /*df80*/  IMAD.IADD R25, R35, 0x1, R25 ;  /* 0x0000000123197824 */ /* 0x000fe200078e0219 */
[----:B------:R-:W3:Y:S02]  /*df90*/  LDL.LU R226, [R1+0x14] ;  /* 0x0000140001e27983 */ /* 0x000ee40000300800 */
[----:B------:R-:W-:Y:S02]  /*dfa0*/  IADD3.X R27, R33, R27, RZ, P1, !PT ;  /* 0x0000001b211b7210 */ /* 0x000fe40000ffe4ff */
[----:B------:R-:W-:Y:S01]  /*dfb0*/  ISETP.GT.AND P6, PT, R51, 0x8, P6 ;  /* 0x000000083300780c */ /* 0x000fe200037c4270 */
[----:B------:R0:W-:Y:S01]  /*dfc0*/  @P3 STG.E desc[UR22][R24.64], R39 ;  /* 0x0000002718003986 */ /* 0x0001e2000c101916 */
[----:B------:R-:W-:-:S03]  /*dfd0*/  FMUL R31, R218, UR24 ;  /* 0x00000018da1f7c20 */ /* 0x000fc60008400000 */
[----:B------:R-:W-:Y:S01]  /*dfe0*/  @P2 STG.E desc[UR22][R26.64], R219 ;  /* 0x000000db1a002986 */ /* 0x000fe2000c101916 */
[C---:B------:R-:W-:Y:S02]  /*dff0*/  ISETP.GT.AND P2, PT, R50.reuse, 0x18, PT ;  /* 0x000000183200780c */ /* 0x040fe40003f44270 */
[----:B------:R-:W-:Y:S01]  /*e000*/  ISETP.GT.AND P1, PT, R50, 0x19, PT ;  /* 0x000000193200780c */ /* 0x000fe20003f24270 */
[----:B------:R-:W4:Y:S01]  /*e010*/  LDL.LU R227, [R1+0x10] ;  /* 0x0000100001e37983 */ /* 0x000f220000300800 */
[C---:B------:R-:W-:Y:S01]  /*e020*/  ISETP.GT.AND P3, PT, R51.reuse, RZ, P2 ;  /* 0x000000ff3300720c */ /* 0x040fe20001764270 */
[----:B------:R-:W-:Y:S02]  /*e030*/  IMAD.WIDE.U32 R28, R32, 0x1c, R26 ;  /* 0x0000001c201c7825 */ /* 0x000fe400078e001a */
[----:B------:R1:W-:Y:S01]  /*e040*/  @P4 STG.E desc[UR22][R24.64+0x20], R31 ;  /* 0x0000201f18004986 */ /* 0x0003e2000c101916 */
[C---:B------:R-:W-:Y:S02]  /*e050*/  ISETP.GT.AND P4, PT, R51.reuse, RZ, P1 ;  /* 0x000000ff3300720c */ /* 0x040fe40000f84270 */
[----:B------:R-:W-:Y:S01]  /*e060*/  ISETP.GT.AND P2, PT, R51, 0x8, P2 ;  /* 0x000000083300780c */ /* 0x000fe20001744270 */
[----:B------:R1:W-:Y:S01]  /*e070*/  @P6 STG.E desc[UR22][R26.64+0x20], R217 ;  /* 0x000020d91a006986 */ /* 0x0003e2000c101916 */
[----:B------:R-:W-:-:S02]  /*e080*/  IMAD.IADD R29, R35, 0x1, R29 ;  /* 0x00000001231d7824 */ /* 0x000fc400078e021d */
[----:B0-----:R-:W-:Y:S01]  /*e090*/  FMUL R39, R216, UR24 ;  /* 0x00000018d8277c20 */ /* 0x001fe20008400000 */
[----:B------:R-:W-:Y:S01]  /*e0a0*/  ISETP.GT.AND P1, PT, R51, 0x8, P1 ;  /* 0x000000083300780c */ /* 0x000fe20000f24270 */
[----:B------:R-:W-:Y:S01]  /*e0b0*/  FMUL R195, R195, UR24 ;  /* 0x00000018c3c37c20 */ /* 0x000fe20008400000 */
[----:B------:R-:W-:Y:S01]  /*e0c0*/  FMUL R193, R193, UR24 ;  /* 0x00000018c1c17c20 */ /* 0x000fe20008400000 */
[----:B------:R-:W-:Y:S01]  /*e0d0*/  FMUL R191, R191, UR24 ;  /* 0x00000018bfbf7c20 */ /* 0x000fe20008400000 */
[----:B------:R-:W-:Y:S01]  /*e0e0*/  FMUL R189, R189, UR24 ;  /* 0x00000018bdbd7c20 */ /* 0x000fe20008400000 */
[----:B-1----:R-:W-:Y:S01]  /*e0f0*/  IADD3 R24, P6, R37, R26, RZ ;  /* 0x0000001a25187210 */ /* 0x002fe20007fde0ff */
[----:B------:R0:W-:Y:S01]  /*e100*/  @P3 STG.E desc[UR22][R28.64], R39 ;  /* 0x000000271c003986 */ /* 0x0001e2000c101916 */
[----:B------:R-:W-:Y:S01]  /*e110*/  FMUL R31, R214, UR24 ;  /* 0x00000018d61f7c20 */ /* 0x000fe20008400000 */
[C---:B------:R-:W-:Y:S02]  /*e120*/  ISETP.GT.AND P3, PT, R50.reuse, 0x20, PT ;  /* 0x000000203200780c */ /* 0x040fe40003f64270 */
[----:B------:R-:W-:Y:S01]  /*e130*/  IMAD.X R25, R33, 0x1, R27, P6 ;  /* 0x0000000121197824 */ /* 0x000fe200030e061b */
[----:B------:R-:W-:Y:S01]  /*e140*/  ISETP.GT.AND P6, PT, R50, 0x21, PT ;  /* 0x000000213200780c */ /* 0x000fe20003fc4270 */
[----:B------:R-:W-:Y:S01]  /*e150*/  FMUL R43, R188, UR24 ;  /* 0x00000018bc2b7c20 */ /* 0x000fe20008400000 */
[----:B------:R-:W-:Y:S01]  /*e160*/  FMUL R187, R187, UR24 ;  /* 0x00000018bbbb7c20 */ /* 0x000fe20008400000 */
[----:B------:R-:W-:Y:S01]  /*e170*/  FMUL R185, R185, UR24 ;  /* 0x00000018b9b97c20 */ /* 0x000fe20008400000 */
[----:B------:R-:W-:Y:S01]  /*e180*/  @P4 STG.E desc[UR22][R24.64], R215 ;  /* 0x000000d718004986 */ /* 0x000fe2000c101916 */
[----:B------:R-:W-:-:S03]  /*e190*/  ISETP.GT.AND P4, PT, R51, RZ, P3 ;  /* 0x000000ff3300720c */ /* 0x000fc60001f84270 */
[----:B------:R-:W-:Y:S01]  /*e1a0*/  @P2 STG.E desc[UR22][R28.64+0x20], R31 ;  /* 0x0000201f1c002986 */ /* 0x000fe2000c101916 */
[----:B------:R-:W-:Y:S01]  /*e1b0*/  ISETP.GT.AND P2, PT, R51, RZ, P6 ;  /* 0x000000ff3300720c */ /* 0x000fe20003744270 */
[----:B------:R-:W-:Y:S02]  /*e1c0*/  IMAD.WIDE.U32 R26, R32, 0x1c, R24 ;  /* 0x0000001c201a7825 */ /* 0x000fe400078e0018 */
[----:B------:R1:W-:Y:S02]  /*e1d0*/  @P1 STG.E desc[UR22][R24.64+0x20], R213 ;  /* 0x000020d518001986 */ /* 0x0003e4000c101916 */
[----:B0-----:R-:W-:Y:S01]  /*e1e0*/  FMUL R39, R212, UR24 ;  /* 0x00000018d4277c20 */ /* 0x001fe20008400000 */
[----:B------:R-:W-:Y:S01]  /*e1f0*/  IMAD.IADD R27, R35, 0x1, R27 ;  /* 0x00000001231b7824 */ /* 0x000fe200078e021b */
[----:B------:R-:W-:Y:S01]  /*e200*/  ISETP.GT.AND P3, PT, R51, 0x8, P3 ;  /* 0x000000083300780c */ /* 0x000fe20001f64270 */
[----:B------:R-:W-:Y:S01]  /*e210*/  FMUL R183, R183, UR24 ;  /* 0x00000018b7b77c20 */ /* 0x000fe20008400000 */
[----:B------:R-:W-:Y:S01]  /*e220*/  FMUL R181, R181, UR24 ;  /* 0x00000018b5b57c20 */ /* 0x000fe20008400000 */
[----:B------:R-:W-:Y:S01]  /*e230*/  FMUL R177, R177, UR24 ;  /* 0x00000018b1b17c20 */ /* 0x000fe20008400000 */
[----:B------:R-:W-:Y:S01]  /*e240*/  FMUL R175, R175, UR24 ;  /* 0x00000018afaf7c20 */ /* 0x000fe20008400000 */
[----:B------:R-:W-:Y:S01]  /*e250*/  FMUL R173, R173, UR24 ;  /* 0x00000018adad7c20 */ /* 0x000fe20008400000 */
[----:B------:R-:W-:Y:S01]  /*e260*/  FMUL R171, R171, UR24 ;  /* 0x00000018abab7c20 */ /* 0x000fe20008400000 */
[----:B------:R-:W-:Y:S01]  /*e270*/  FMUL R169, R169, UR24 ;  /* 0x00000018a9a97c20 */ /* 0x000fe20008400000 */
[----:B------:R-:W-:Y:S01]  /*e280*/  FMUL R167, R167, UR24 ;  /* 0x00000018a7a77c20 */ /* 0x000fe20008400000 */
[----:B-1----:R-:W-:Y:S01]  /*e290*/  IADD3 R24, P1, R37, R24, RZ ;  /* 0x0000001825187210 */ /* 0x002fe20007f3e0ff */
[----:B------:R0:W-:Y:S01]  /*e2a0*/  @P4 STG.E desc[UR22][R26.64], R39 ;  /* 0x000000271a004986 */ /* 0x0001e2000c101916 */
[----:B------:R-:W-:-:S03]  /*e2b0*/  ISETP.GT.AND P6, PT, R51, 0x8, P6 ;  /* 0x000000083300780c */ /* 0x000fc600037c4270 */
[----:B------:R-:W-:Y:S02]  /*e2c0*/  IMAD.X R25, R33, 0x1, R25, P1 ;  /* 0x0000000121197824 */ /* 0x000fe400008e0619 */
[----:B------:R-:W-:Y:S01]  /*e2d0*/  FMUL R31, R210, UR24 ;  /* 0x00000018d21f7c20 */ /* 0x000fe20008400000 */
[----:B------:R-:W-:Y:S01]  /*e2e0*/  FMUL R165, R165, UR24 ;  /* 0x00000018a5a57c20 */ /* 0x000fe20008400000 */
[----:B------:R-:W-:Y:S01]  /*e2f0*/  FMUL R163, R163, UR24 ;  /* 0x00000018a3a37c20 */ /* 0x000fe20008400000 */
[----:B------:R-:W-:Y:S01]  /*e300*/  FMUL R161, R161, UR24 ;  /* 0x00000018a1a17c20 */ /* 0x000fe20008400000 */
[----:B------:R-:W-:Y:S01]  /*e310*/  @P2 STG.E desc[UR22][R24.64], R211 ;  /* 0x000000d318002986 */ /* 0x000fe2000c101916 */
[C---:B------:R-:W-:Y:S02]  /*e320*/  ISETP.GT.AND P2, PT, R50.reuse, 0x28, PT ;  /* 0x000000283200780c */ /* 0x040fe40003f44270 */
[----:B------:R-:W-:Y:S01]  /*e330*/  ISETP.GT.AND P1, PT, R50, 0x29, PT ;  /* 0x000000293200780c */ /* 0x000fe20003f24270 */
[----:B------:R-:W-:Y:S01]  /*e340*/  FMUL R159, R159, UR24 ;  /* 0x000000189f9f7c20 */ /* 0x000fe20008400000 */
[C---:B------:R-:W-:Y:S01]  /*e350*/  ISETP.GT.AND P4, PT, R51.reuse, RZ, P2 ;  /* 0x000000ff3300720c */ /* 0x040fe20001784270 */
[----:B------:R-:W-:Y:S01]  /*e360*/  @P3 STG.E desc[UR22][R26.64+0x20], R31 ;  /* 0x0000201f1a003986 */ /* 0x000fe2000c101916 */
[----:B------:R-:W-:Y:S01]  /*e370*/  IMAD.WIDE.U32 R28, R32, 0x1c, R24 ;  /* 0x0000001c201c7825 */ /* 0x000fe200078e0018 */
[----:B------:R-:W-:-:S02]  /*e380*/  ISETP.GT.AND P3, PT, R51, RZ, P1 ;  /* 0x000000ff3300720c */ /* 0x000fc40000f64270 */
[----:B------:R-:W-:Y:S01]  /*e390*/  ISETP.GT.AND P2, PT, R51, 0x8, P2 ;  /* 0x000000083300780c */ /* 0x000fe20001744270 */
[----:B------:R1:W-:Y:S01]  /*e3a0*/  @P6 STG.E desc[UR22][R24.64+0x20], R209 ;  /* 0x000020d118006986 */ /* 0x0003e2000c101916 */
[----:B------:R-:W-:Y:S02]  /*e3b0*/  IMAD.IADD R29, R35, 0x1, R29 ;  /* 0x00000001231d7824 */ /* 0x000fe400078e021d */
[----:B0-----:R-:W-:Y:S01]  /*e3c0*/  FMUL R39, R208, UR24 ;  /* 0x00000018d0277c20 */ /* 0x001fe20008400000 */
[----:B------:R-:W-:Y:S01]  /*e3d0*/  ISETP.GT.AND P1, PT, R51, 0x8, P1 ;  /* 0x000000083300780c */ /* 0x000fe20000f24270 */
[----:B------:R-:W-:Y:S01]  /*e3e0*/  FMUL R157, R157, UR24 ;  /* 0x000000189d9d7c20 */ /* 0x000fe20008400000 */
[----:B------:R-:W-:Y:S01]  /*e3f0*/  FMUL R155, R155, UR24 ;  /* 0x000000189b9b7c20 */ /* 0x000fe20008400000 */
[----:B------:R-:W-:Y:S01]  /*e400*/  FMUL R17, R17, UR24 ;  /* 0x0000001811117c20 */ /* 0x000fe20008400000 */
[----:B------:R-:W-:Y:S01]  /*e410*/  FMUL R9, R9, UR24 ;  /* 0x0000001809097c20 */ /* 0x000fe20008400000 */
[----:B------:R-:W2:Y:S01]  /*e420*/  LDL.LU R225, [R1+0x24] ;  /* 0x0000240001e17983 */ /* 0x000ea20000300800 */
[----:B-1----:R-:W-:-:S03]  /*e430*/  IADD3 R24, P6, R37, R24, RZ ;  /* 0x0000001825187210 */ /* 0x002fc60007fde0ff */
[----:B------:R0:W-:Y:S01]  /*e440*/  @P4 STG.E desc[UR22][R28.64], R39 ;  /* 0x000000271c004986 */ /* 0x0001e2000c101916 */
[----:B------:R-:W-:Y:S01]  /*e450*/  FMUL R31, R206, UR24 ;  /* 0x00000018ce1f7c20 */ /* 0x000fe20008400000 */
[C---:B------:R-:W-:Y:S01]  /*e460*/  ISETP.GT.AND P4, PT, R50.reuse, 0x30, PT ;  /* 0x000000303200780c */ /* 0x040fe20003f84270 */
[----:B------:R-:W-:Y:S01]  /*e470*/  IMAD.X R25, R33, 0x1, R25, P6 ;  /* 0x0000000121197824 */ /* 0x000fe200030e0619 */
[----:B------:R-:W-:Y:S01]  /*e480*/  ISETP.GT.AND P6, PT, R50, 0x31, PT ;  /* 0x000000313200780c */ /* 0x000fe20003fc4270 */
[----:B------:R-:W2:Y:S04]  /*e490*/  LDL.LU R224, [R1+0x1c] ;  /* 0x00001c0001e07983 */ /* 0x000ea80000300800 */
[----:B------:R-:W-:Y:S01]  /*e4a0*/  @P3 STG.E desc[UR22][R24.64], R207 ;  /* 0x000000cf18003986 */ /* 0x000fe2000c101916 */
[----:B------:R-:W-:-:S03]  /*e4b0*/  ISETP.GT.AND P3, PT, R51, RZ, P4 ;  /* 0x000000ff3300720c */ /* 0x000fc60002764270 */
[----:B------:R-:W-:Y:S01]  /*e4c0*/  @P2 STG.E desc[UR22][R28.64+0x20], R31 ;  /* 0x0000201f1c002986 */ /* 0x000fe2000c101916 */
[C---:B------:R-:W-:Y:S01]  /*e4d0*/  ISETP.GT.AND P2, PT, R51.reuse, RZ, P6 ;  /* 0x000000ff3300720c */ /* 0x040fe20003744270 */
[----:B------:R-:W-:Y:S02]  /*e4e0*/  IMAD.WIDE.U32 R26, R32, 0x1c, R24 ;  /* 0x0000001c201a7825 */ /* 0x000fe400078e0018 */
[----:B------:R1:W-:Y:S02]  /*e4f0*/  @P1 STG.E desc[UR22][R24.64+0x20], R205 ;  /* 0x000020cd18001986 */ /* 0x0003e4000c101916 */
[----:B0-----:R-:W-:Y:S01]  /*e500*/  FMUL R39, R204, UR24 ;  /* 0x00000018cc277c20 */ /* 0x001fe20008400000 */
[----:B------:R-:W-:Y:S02]  /*e510*/  ISETP.GT.AND P4, PT, R51, 0x8, P4 ;  /* 0x000000083300780c */ /* 0x000fe40002784270 */
[----:B------:R-:W-:Y:S01]  /*e520*/  IADD3 R27, R35, R27, RZ ;  /* 0x0000001b231b7210 */ /* 0x000fe20007ffe0ff */
[----:B------:R-:W-:Y:S01]  /*e530*/  FMUL R153, R153, UR24 ;  /* 0x0000001899997c20 */ /* 0x000fe20008400000 */
[----:B------:R-:W-:Y:S01]  /*e540*/  FMUL R229, R229, UR24 ;  /* 0x00000018e5e57c20 */ /* 0x000fe20008400000 */
[----:B------:R-:W2:Y:S01]  /*e550*/  LDL.LU R223, [R1+0x18] ;  /* 0x0000180001df7983 */ /* 0x000ea20000300800 */
[----:B------:R-:W-:-:S03]  /*e560*/  ISETP.GT.AND P6, PT, R51, 0x8, P6 ;  /* 0x000000083300780c */ /* 0x000fc600037c4270 */
[----:B------:R0:W-:Y:S01]  /*e570*/  @P3 STG.E desc[UR22][R26.64], R39 ;  /* 0x000000271a003986 */ /* 0x0001e2000c101916 */
[----:B-1----:R-:W-:-:S03]  /*e580*/  IADD3 R24, P1, R37, R24, RZ ;  /* 0x0000001825187210 */ /* 0x002fc60007f3e0ff */
[----:B------:R-:W2:Y:S02]  /*e590*/  LDL.LU R222, [R1+0x28] ;  /* 0x0000280001de7983 */ /* 0x000ea40000300800 */
[----:B------:R-:W-:Y:S01]  /*e5a0*/  IMAD.X R25, R33, 0x1, R25, P1 ;  /* 0x0000000121197824 */ /* 0x000fe200008e0619 */
[----:B------:R-:W-:Y:S01]  /*e5b0*/  ISETP.GT.AND P1, PT, R50, 0x39, PT ;  /* 0x000000393200780c */ /* 0x000fe20003f24270 */
[----:B------:R-:W-:-:S03]  /*e5c0*/  IMAD.WIDE.U32 R28, R32, 0x1c, R24 ;  /* 0x0000001c201c7825 */ /* 0x000fc600078e0018 */
[----:B------:R-:W-:Y:S01]  /*e5d0*/  @P2 STG.E desc[UR22][R24.64], R203 ;  /* 0x000000cb18002986 */ /* 0x000fe2000c101916 */
[----:B------:R-:W-:Y:S01]  /*e5e0*/  ISETP.GT.AND P2, PT, R50, 0x38, PT ;  /* 0x000000383200780c */ /* 0x000fe20003f44270 */
[----:B0-----:R-:W-:Y:S01]  /*e5f0*/  FMUL R39, R200, UR24 ;  /* 0x00000018c8277c20 */ /* 0x001fe20008400000 */
[----:B------:R-:W-:Y:S01]  /*e600*/  IMAD.IADD R29, R35, 0x1, R29 ;  /* 0x00000001231d7824 */ /* 0x000fe200078e021d */
[----:B------:R0:W-:Y:S01]  /*e610*/  @P4 STG.E desc[UR22][R26.64+0x20], R41 ;  /* 0x000020291a004986 */ /* 0x0001e2000c101916 */
[C---:B------:R-:W-:Y:S02]  /*e620*/  ISETP.GT.AND P3, PT, R51.reuse, RZ, P2 ;  /* 0x000000ff3300720c */ /* 0x040fe40001764270 */
[C---:B------:R-:W-:Y:S01]  /*e630*/  ISETP.GT.AND P4, PT, R51.reuse, RZ, P1 ;  /* 0x000000ff3300720c */ /* 0x040fe20000f84270 */
[----:B------:R1:W-:Y:S01]  /*e640*/  @P6 STG.E desc[UR22][R24.64+0x20], R201 ;  /* 0x000020c918006986 */ /* 0x0003e2000c101916 */
[----:B------:R-:W-:Y:S02]  /*e650*/  ISETP.GT.AND P2, PT, R51, 0x8, P2 ;  /* 0x000000083300780c */ /* 0x000fe40001744270 */
[----:B------:R-:W-:-:S02]  /*e660*/  IADD3 R30, P6, R37, R24, RZ ;  /* 0x00000018251e7210 */ /* 0x000fc40007fde0ff */
[----:B------:R-:W-:-:S03]  /*e670*/  ISETP.GT.AND P1, PT, R51, 0x8, P1 ;  /* 0x000000083300780c */ /* 0x000fc60000f24270 */
[----:B------:R-:W-:Y:S02]  /*e680*/  IMAD.X R31, R33, 0x1, R25, P6 ;  /* 0x00000001211f7824 */ /* 0x000fe400030e0619 */
[----:B0-----:R-:W-:Y:S01]  /*e690*/  FMUL R41, R198, UR24 ;  /* 0x00000018c6297c20 */ /* 0x001fe20008400000 */
[----:B------:R0:W-:Y:S01]  /*e6a0*/  @P3 STG.E desc[UR22][R28.64], R39 ;  /* 0x000000271c003986 */ /* 0x0001e2000c101916 */
[----:B------:R-:W-:Y:S01]  /*e6b0*/  ISETP.GT.AND P3, PT, R50, 0x40, PT ;  /* 0x000000403200780c */ /* 0x000fe20003f64270 */
[----:B------:R-:W-:Y:S01]  /*e6c0*/  IMAD.WIDE.U32 R26, R32, 0x1c, R30 ;  /* 0x0000001c201a7825 */ /* 0x000fe200078e001e */
[----:B------:R-:W-:Y:S01]  /*e6d0*/  ISETP.GT.AND P6, PT, R50, 0x41, PT ;  /* 0x000000413200780c */ /* 0x000fe20003fc4270 */
[----:B------:R-:W-:Y:S01]  /*e6e0*/  @P4 STG.E desc[UR22][R30.64], R199 ;  /* 0x000000c71e004986 */ /* 0x000fe2000c101916 */
[----:B------:R-:W-:Y:S01]  /*e6f0*/  ISETP.GT.AND P4, PT, R51, RZ, P3 ;  /* 0x000000ff3300720c */ /* 0x000fe20001f84270 */
[----:B------:R-:W-:Y:S01]  /*e700*/  IMAD.IADD R27, R35, 0x1, R27 ;  /* 0x00000001231b7824 */ /* 0x000fe200078e021b */
[C---:B------:R-:W-:Y:S01]  /*e710*/  ISETP.GT.AND P3, PT, R51.reuse, 0x8, P3 ;  /* 0x000000083300780c */ /* 0x040fe20001f64270 */
[----:B------:R0:W-:Y:S01]  /*e720*/  @P2 STG.E desc[UR22][R28.64+0x20], R41 ;  /* 0x000020291c002986 */ /* 0x0001e2000c101916 */
[----:B------:R-:W-:-:S02]  /*e730*/  ISETP.GT.AND P2, PT, R51, RZ, P6 ;  /* 0x000000ff3300720c */ /* 0x000fc40003744270 */
[----:B------:R-:W-:Y:S01]  /*e740*/  ISETP.GT.AND P6, PT, R51, 0x8, P6 ;  /* 0x000000083300780c */ /* 0x000fe200037c4270 */
[----:B------:R0:W-:Y:S01]  /*e750*/  @P1 STG.E desc[UR22][R30.64+0x20], R197 ;  /* 0x000020c51e001986 */ /* 0x0001e2000c101916 */
[----:B-1----:R-:W-:Y:S01]  /*e760*/  IADD3 R24, P1, R37, R30, RZ ;  /* 0x0000001e25187210 */ /* 0x002fe20007f3e0ff */
[----:B0-----:R-:W-:-:S04]  /*e770*/  FMUL R39, R196, UR24 ;  /* 0x00000018c4277c20 */ /* 0x001fc80008400000 */
[----:B------:R-:W-:Y:S01]  /*e780*/  IMAD.X R25, R33, 0x1, R31, P1 ;  /* 0x0000000121197824 */ /* 0x000fe200008e061f */
[----:B------:R0:W-:Y:S01]  /*e790*/  @P4 STG.E desc[UR22][R26.64], R39 ;  /* 0x000000271a004986 */ /* 0x0001e2000c101916 */
[----:B------:R-:W-:Y:S01]  /*e7a0*/  FMUL R41, R194, UR24 ;  /* 0x00000018c2297c20 */ /* 0x000fe20008400000 */
[----:B------:R-:W-:Y:S01]  /*e7b0*/  ISETP.GT.AND P1, PT, R50, 0x49, PT ;  /* 0x000000493200780c */ /* 0x000fe20003f24270 */
[----:B------:R-:W-:Y:S01]  /*e7c0*/  IMAD.WIDE.U32 R28, R32, 0x1c, R24 ;  /* 0x0000001c201c7825 */ /* 0x000fe200078e0018 */
[----:B------:R-:W-:Y:S01]  /*e7d0*/  @P2 STG.E desc[UR22][R24.64], R195 ;  /* 0x000000c318002986 */ /* 0x000fe2000c101916 */
[----:B------:R-:W-:Y:S02]  /*e7e0*/  ISETP.GT.AND P2, PT, R50, 0x48, PT ;  /* 0x000000483200780c */ /* 0x000fe40003f44270 */
[----:B------:R-:W-:Y:S01]  /*e7f0*/  IMAD.IADD R29, R35, 0x1, R29 ;  /* 0x00000001231d7824 */ /* 0x000fe200078e021d */
[----:B------:R1:W-:Y:S01]  /*e800*/  @P3 STG.E desc[UR22][R26.64+0x20], R41 ;  /* 0x000020291a003986 */ /* 0x0003e2000c101916 */
[----:B------:R-:W-:-:S02]  /*e810*/  ISETP.GT.AND P4, PT, R51, RZ, P2 ;  /* 0x000000ff3300720c */ /* 0x000fc40001784270 */
[----:B------:R-:W-:Y:S01]  /*e820*/  ISETP.GT.AND P3, PT, R51, RZ, P1 ;  /* 0x000000ff3300720c */ /* 0x000fe20000f64270 */
[----:B------:R1:W-:Y:S01]  /*e830*/  @P6 STG.E desc[UR22][R24.64+0x20], R193 ;  /* 0x000020c118006986 */ /* 0x0003e2000c101916 */
[----:B------:R-:W-:Y:S01]  /*e840*/  IADD3 R30, P6, R37, R24, RZ ;  /* 0x00000018251e7210 */ /* 0x000fe20007fde0ff */
[----:B0-----:R-:W-:Y:S01]  /*e850*/  FMUL R39, R192, UR24 ;  /* 0x00000018c0277c20 */ /* 0x001fe20008400000 */
[C---:B------:R-:W-:Y:S02]  /*e860*/  ISETP.GT.AND P2, PT, R51.reuse, 0x8, P2 ;  /* 0x000000083300780c */ /* 0x040fe40001744270 */
[----:B------:R-:W-:Y:S02]  /*e870*/  ISETP.GT.AND P1, PT, R51, 0x8, P1 ;  /* 0x000000083300780c */ /* 0x000fe40000f24270 */
[----:B------:R-:W-:Y:S01]  /*e880*/  IADD3.X R31, R33, R25, RZ, P6, !PT ;  /* 0x00000019211f7210 */ /* 0x000fe200037fe4ff */
[----:B-1----:R-:W-:Y:S02]  /*e890*/  FMUL R41, R190, UR24 ;  /* 0x00000018be297c20 */ /* 0x002fe40008400000 */
[----:B------:R0:W-:Y:S01]  /*e8a0*/  @P4 STG.E desc[UR22][R28.64], R39 ;  /* 0x000000271c004986 */ /* 0x0001e2000c101916 */
[----:B------:R-:W-:Y:S01]  /*e8b0*/  ISETP.GT.AND P4, PT, R50, 0x50, PT ;  /* 0x000000503200780c */ /* 0x000fe20003f84270 */
[----:B------:R-:W-:-:S02]  /*e8c0*/  IMAD.WIDE.U32 R24, R32, 0x1c, R30 ;  /* 0x0000001c20187825 */ /* 0x000fc400078e001e */
[----:B------:R-:W-:Y:S01]  /*e8d0*/  @P3 STG.E desc[UR22][R30.64], R191 ;  /* 0x000000bf1e003986 */ /* 0x000fe2000c101916 */
[----:B------:R-:W-:Y:S01]  /*e8e0*/  ISETP.GT.AND P3, PT, R50, 0x51, PT ;  /* 0x000000513200780c */ /* 0x000fe20003f64270 */
[----:B------:R-:W-:Y:S01]  /*e8f0*/  IMAD.MOV.U32 R38, RZ, RZ, R24 ;  /* 0x000000ffff267224 */ /* 0x000fe200078e0018 */
[C---:B------:R-:W-:Y:S01]  /*e900*/  ISETP.GT.AND P6, PT, R51.reuse, RZ, P4 ;  /* 0x000000ff3300720c */ /* 0x040fe200027c4270 */
[----:B------:R1:W-:Y:S01]  /*e910*/  @P2 STG.E desc[UR22][R28.64+0x20], R41 ;  /* 0x000020291c002986 */ /* 0x0003e2000c101916 */
[C---:B------:R-:W-:Y:S02]  /*e920*/  ISETP.GT.AND P2, PT, R51.reuse, RZ, P3 ;  /* 0x000000ff3300720c */ /* 0x040fe40001f44270 */
[----:B------:R-:W-:Y:S01]  /*e930*/  ISETP.GT.AND P4, PT, R51, 0x8, P4 ;  /* 0x000000083300780c */ /* 0x000fe20002784270 */
[----:B------:R1:W-:Y:S01]  /*e940*/  @P1 STG.E desc[UR22][R30.64+0x20], R189 ;  /* 0x000020bd1e001986 */ /* 0x0003e2000c101916 */
[----:B------:R-:W-:Y:S01]  /*e950*/  IADD3 R26, P1, R37, R30, RZ ;  /* 0x0000001e251a7210 */ /* 0x000fe20007f3e0ff */
[----:B0-----:R-:W-:Y:S01]  /*e960*/  IMAD.IADD R39, R35, 0x1, R25 ;  /* 0x0000000123277824 */ /* 0x001fe200078e0219 */
[----:B------:R-:W-:-:S03]  /*e970*/  ISETP.GT.AND P3, PT, R51, 0x8, P3 ;  /* 0x000000083300780c */ /* 0x000fc60001f64270 */
[----:B------:R-:W-:Y:S01]  /*e980*/  IMAD.X R27, R33, 0x1, R31, P1 ;  /* 0x00000001211b7824 */ /* 0x000fe200008e061f */
[----:B------:R-:W-:Y:S01]  /*e990*/  ISETP.GT.AND P1, PT, R50, 0x58, PT ;  /* 0x000000583200780c */ /* 0x000fe20003f24270 */
[----:B------:R0:W-:Y:S01]  /*e9a0*/  @P6 STG.E desc[UR22][R38.64], R43 ;  /* 0x0000002b26006986 */ /* 0x0001e2000c101916 */
[----:B-1----:R-:W-:Y:S01]  /*e9b0*/  FMUL R41, R186, UR24 ;  /* 0x00000018ba297c20 */ /* 0x002fe20008400000 */
[----:B------:R-:W-:Y:S01]  /*e9c0*/  IMAD.WIDE.U32 R24, R32, 0x1c, R26 ;  /* 0x0000001c20187825 */ /* 0x000fe200078e001a */
[----:B------:R-:W-:Y:S01]  /*e9d0*/  ISETP.GT.AND P6, PT, R51, RZ, P1 ;  /* 0x000000ff3300720c */ /* 0x000fe20000fc4270 */
[----:B------:R-:W-:Y:S01]  /*e9e0*/  @P2 STG.E desc[UR22][R26.64], R187 ;  /* 0x000000bb1a002986 */ /* 0x000fe2000c101916 */
[----:B------:R-:W-:Y:S01]  /*e9f0*/  ISETP.GT.AND P2, PT, R50, 0x59, PT ;  /* 0x000000593200780c */ /* 0x000fe20003f44270 */
[----:B------:R-:W-:Y:S01]  /*ea00*/  IMAD.IADD R31, R35, 0x1, R25 ;  /* 0x00000001231f7824 */ /* 0x000fe200078e0219 */
[C---:B------:R-:W-:Y:S01]  /*ea10*/  ISETP.GT.AND P1, PT, R51.reuse, 0x8, P1 ;  /* 0x000000083300780c */ /* 0x040fe20000f24270 */
[----:B------:R1:W-:Y:S01]  /*ea20*/  @P4 STG.E desc[UR22][R38.64+0x20], R41 ;  /* 0x0000202926004986 */ /* 0x0003e2000c101916 */
[C---:B------:R-:W-:Y:S01]  /*ea30*/  ISETP.GT.AND P4, PT, R51.reuse, RZ, P2 ;  /* 0x000000ff3300720c */ /* 0x040fe20001784270 */
[----:B------:R-:W-:Y:S01]  /*ea40*/  IMAD.MOV.U32 R30, RZ, RZ, R24 ;  /* 0x000000ffff1e7224 */ /* 0x000fe200078e0018 */
[----:B------:R-:W-:Y:S01]  /*ea50*/  ISETP.GT.AND P2, PT, R51, 0x8, P2 ;  /* 0x000000083300780c */ /* 0x000fe20001744270 */
[----:B------:R1:W-:Y:S01]  /*ea60*/  @P3 STG.E desc[UR22][R26.64+0x20], R185 ;  /* 0x000020b91a003986 */ /* 0x0003e2000c101916 */
[----:B------:R-:W-:Y:S01]  /*ea70*/  IADD3 R28, P3, R37, R26, RZ ;  /* 0x0000001a251c7210 */ /* 0x000fe20007f7e0ff */
[----:B0-----:R-:W-:-:S04]  /*ea80*/  FMUL R43, R184, UR24 ;  /* 0x00000018b82b7c20 */ /* 0x001fc80008400000 */
[----:B------:R-:W-:Y:S01]  /*ea90*/  IMAD.X R29, R33, 0x1, R27, P3 ;  /* 0x00000001211d7824 */ /* 0x000fe200018e061b */
[----:B------:R0:W-:Y:S01]  /*eaa0*/  @P6 STG.E desc[UR22][R30.64], R43 ;  /* 0x0000002b1e006986 */ /* 0x0001e2000c101916 */
[----:B-1----:R-:W-:Y:S01]  /*eab0*/  FMUL R41, R182, UR24 ;  /* 0x00000018b6297c20 */ /* 0x002fe20008400000 */
[----:B------:R-:W-:Y:S01]  /*eac0*/  ISETP.GT.AND P3, PT, R50, 0x60, PT ;  /* 0x000000603200780c */ /* 0x000fe20003f64270 */
[----:B------:R-:W-:Y:S01]  /*ead0*/  IMAD.WIDE.U32 R24, R32, 0x1c, R28 ;  /* 0x0000001c20187825 */ /* 0x000fe200078e001c */
[----:B------:R-:W-:Y:S01]  /*eae0*/  @P4 STG.E desc[UR22][R28.64], R183 ;  /* 0x000000b71c004986 */ /* 0x000fe2000c101916 */
[----:B------:R-:W-:Y:S02]  /*eaf0*/  ISETP.GT.AND P4, PT, R50, 0x61, PT ;  /* 0x000000613200780c */ /* 0x000fe40003f84270 */
[C---:B------:R-:W-:Y:S01]  /*eb00*/  ISETP.GT.AND P6, PT, R51.reuse, RZ, P3 ;  /* 0x000000ff3300720c */ /* 0x040fe20001fc4270 */
[----:B------:R1:W-:Y:S01]  /*eb10*/  @P1 STG.E desc[UR22][R30.64+0x20], R41 ;  /* 0x000020291e001986 */ /* 0x0003e2000c101916 */
[C---:B------:R-:W-:Y:S01]  /*eb20*/  ISETP.GT.AND P1, PT, R51.reuse, RZ, P4 ;  /* 0x000000ff3300720c */ /* 0x040fe20002724270 */
[----:B------:R-:W-:Y:S01]  /*eb30*/  IMAD.MOV.U32 R38, RZ, RZ, R24 ;  /* 0x000000ffff267224 */ /* 0x000fe200078e0018 */
[----:B------:R-:W-:Y:S01]  /*eb40*/  ISETP.GT.AND P3, PT, R51, 0x8, P3 ;  /* 0x000000083300780c */ /* 0x000fe20001f64270 */
[----:B------:R1:W-:Y:S01]  /*eb50*/  @P2 STG.E desc[UR22][R28.64+0x20], R181 ;  /* 0x000020b51c002986 */ /* 0x0003e2000c101916 */
[----:B------:R-:W-:Y:S01]  /*eb60*/  IADD3 R26, P2, R37, R28, RZ ;  /* 0x0000001c251a7210 */ /* 0x000fe20007f5e0ff */
[----:B0-----:R-:W-:Y:S01]  /*eb70*/  FMUL R43, R180, UR24 ;  /* 0x00000018b42b7c20 */ /* 0x001fe20008400000 */
[----:B------:R-:W-:-:S02]  /*eb80*/  IADD3 R39, R35, R25, RZ ;  /* 0x0000001923277210 */ /* 0x000fc40007ffe0ff */
[----:B------:R-:W-:Y:S01]  /*eb90*/  ISETP.GT.AND P4, PT, R51, 0x8, P4 ;  /* 0x000000083300780c */ /* 0x000fe20002784270 */
[----:B------:R-:W-:Y:S01]  /*eba0*/  IMAD.X R27, R33, 0x1, R29, P2 ;  /* 0x00000001211b7824 */ /* 0x000fe200010e061d */
[----:B------:R-:W-:Y:S01]  /*ebb0*/  ISETP.GT.AND P2, PT, R50, 0x69, PT ;  /* 0x000000693200780c */ /* 0x000fe20003f44270 */
[----:B------:R0:W-:Y:S01]  /*ebc0*/  @P6 STG.E desc[UR22][R38.64], R43 ;  /* 0x0000002b26006986 */ /* 0x0001e2000c101916 */
[----:B-1----:R-:W-:Y:S01]  /*ebd0*/  FMUL R41, R176, UR24 ;  /* 0x00000018b0297c20 */ /* 0x002fe20008400000 */
[----:B------:R-:W-:Y:S02]  /*ebe0*/  IMAD.WIDE.U32 R24, R32, 0x1c, R26 ;  /* 0x0000001c20187825 */ /* 0x000fe400078e001a */
[----:B------:R-:W-:Y:S01]  /*ebf0*/  @P1 STG.E desc[UR22][R26.64], R177 ;  /* 0x000000b11a001986 */ /* 0x000fe2000c101916 */
[----:B------:R-:W-:Y:S01]  /*ec00*/  ISETP.GT.AND P1, PT, R50, 0x68, PT ;  /* 0x000000683200780c */ /* 0x000fe20003f24270 */
[----:B------:R-:W-:Y:S02]  /*ec10*/  IMAD.IADD R31, R35, 0x1, R25 ;  /* 0x00000001231f7824 */ /* 0x000fe400078e0219 */
[----:B------:R1:W-:Y:S01]  /*ec20*/  @P3 STG.E desc[UR22][R38.64+0x20], R41 ;  /* 0x0000202926003986 */ /* 0x0003e2000c101916 */
[C---:B------:R-:W-:Y:S01]  /*ec30*/  ISETP.GT.AND P6, PT, R51.reuse, RZ, P1 ;  /* 0x000000ff3300720c */ /* 0x040fe20000fc4270 */
[----:B------:R-:W-:Y:S01]  /*ec40*/  IMAD.MOV.U32 R30, RZ, RZ, R24 ;  /* 0x000000ffff1e7224 */ /* 0x000fe200078e0018 */
[----:B------:R-:W-:Y:S01]  /*ec50*/  ISETP.GT.AND P3, PT, R51, RZ, P2 ;  /* 0x000000ff3300720c */ /* 0x000fe20001764270 */
[----:B------:R1:W-:Y:S01]  /*ec60*/  @P4 STG.E desc[UR22][R26.64+0x20], R175 ;  /* 0x000020af1a004986 */ /* 0x0003e2000c101916 */
[----:B------:R-:W-:Y:S01]  /*ec70*/  IADD3 R28, P4, R37, R26, RZ ;  /* 0x0000001a251c7210 */ /* 0x000fe20007f9e0ff */
[----:B0-----:R-:W-:Y:S01]  /*ec80*/  FMUL R43, R174, UR24 ;  /* 0x00000018ae2b7c20 */ /* 0x001fe20008400000 */
[----:B------:R-:W-:-:S02]  /*ec90*/  ISETP.GT.AND P1, PT, R51, 0x8, P1 ;  /* 0x000000083300780c */ /* 0x000fc40000f24270 */
[----:B------:R-:W-:Y:S01]  /*eca0*/  ISETP.GT.AND P2, PT, R51, 0x8, P2 ;  /* 0x000000083300780c */ /* 0x000fe20001744270 */
[----:B------:R-:W-:Y:S01]  /*ecb0*/  IMAD.X R29, R33, 0x1, R27, P4 ;  /* 0x00000001211d7824 */ /* 0x000fe200020e061b */
[----:B------:R-:W-:Y:S01]  /*ecc0*/  ISETP.GT.AND P4, PT, R50, 0x70, PT ;  /* 0x000000703200780c */ /* 0x000fe20003f84270 */
[----:B-1----:R-:W-:Y:S02]  /*ecd0*/  FMUL R41, R172, UR24 ;  /* 0x00000018ac297c20 */ /* 0x002fe40008400000 */
[----:B------:R0:W-:Y:S01]  /*ece0*/  @P6 STG.E desc[UR22][R30.64], R43 ;  /* 0x0000002b1e006986 */ /* 0x0001e2000c101916 */
[C---:B------:R-:W-:Y:S01]  /*ecf0*/  ISETP.GT.AND P6, PT, R51.reuse, RZ, P4 ;  /* 0x000000ff3300720c */ /* 0x040fe200027c4270 */
[----:B------:R-:W-:Y:S01]  /*ed00*/  IMAD.WIDE.U32 R24, R32, 0x1c, R28 ;  /* 0x0000001c20187825 */ /* 0x000fe200078e001c */
[----:B------:R-:W-:Y:S01]  /*ed10*/  ISETP.GT.AND P4, PT, R51, 0x8, P4 ;  /* 0x000000083300780c */ /* 0x000fe20002784270 */
[----:B------:R-:W-:Y:S01]  /*ed20*/  @P3 STG.E desc[UR22][R28.64], R173 ;  /* 0x000000ad1c003986 */ /* 0x000fe2000c101916 */
[----:B------:R-:W-:Y:S01]  /*ed30*/  ISETP.GT.AND P3, PT, R50, 0x71, PT ;  /* 0x000000713200780c */ /* 0x000fe20003f64270 */
[----:B------:R-:W-:Y:S01]  /*ed40*/  IMAD.MOV.U32 R38, RZ, RZ, R24 ;  /* 0x000000ffff267224 */ /* 0x000fe200078e0018 */
[----:B------:R-:W-:Y:S01]  /*ed50*/  IADD3 R39, R35, R25, RZ ;  /* 0x0000001923277210 */ /* 0x000fe20007ffe0ff */
[----:B------:R1:W-:Y:S01]  /*ed60*/  @P1 STG.E desc[UR22][R30.64+0x20], R41 ;  /* 0x000020291e001986 */ /* 0x0003e2000c101916 */
[----:B------:R-:W-:-:S02]  /*ed70*/  ISETP.GT.AND P1, PT, R51, RZ, P3 ;  /* 0x000000ff3300720c */ /* 0x000fc40001f24270 */
        /* <DEDUP_REMOVED lines=11> */
[----:B------:R-:W-:Y:S01]  /*ee30*/  IMAD.IADD R31, R35, 0x1, R25 ;  /* 0x00000001231f7824 */ /* 0x000fe200078e0219 */
[----:B------:R1:W-:Y:S01]  /*ee40*/  @P4 STG.E desc[UR22][R38.64+0x20], R41 ;  /* 0x0000202926004986 */ /* 0x0003e2000c101916 */
[C---:B------:R-:W-:Y:S01]  /*ee50*/  ISETP.GT.AND P6, PT, R51.reuse, RZ, P1 ;  /* 0x000000ff3300720c */ /* 0x040fe20000fc4270 */
[----:B------:R-:W-:Y:S01]  /*ee60*/  IMAD.MOV.U32 R30, RZ, RZ, R24 ;  /* 0x000000ffff1e7224 */ /* 0x000fe200078e0018 */
[----:B------:R-:W-:Y:S01]  /*ee70*/  ISETP.GT.AND P4, PT, R51, RZ, P2 ;  /* 0x000000ff3300720c */ /* 0x000fe20001784270 */
[----:B------:R4:W-:Y:S01]  /*ee80*/  @P3 STG.E desc[UR22][R26.64+0x20], R167 ;  /* 0x000020a71a003986 */ /* 0x0009e2000c101916 */
[----:B---3--:R-:W-:Y:S01]  /*ee90*/  IADD3 R28, P3, R37, R26, RZ ;  /* 0x0000001a251c7210 */ /* 0x008fe20007f7e0ff */
        /* <DEDUP_REMOVED lines=18> */
[----:B----4-:R-:W-:Y:S01]  /*efc0*/  IADD3 R26, P2, R37, R28, RZ ;  /* 0x0000001c251a7210 */ /* 0x010fe20007f5e0ff */
        /* <DEDUP_REMOVED lines=20> */
[----:B-1----:R-:W-:Y:S01]  /*f110*/  FMUL R39, R156, UR24 ;  /* 0x000000189c277c20 */ /* 0x002fe20008400000 */
[----:B------:R-:W-:Y:S01]  /*f120*/  FMUL R41, R154, UR24 ;  /* 0x000000189a297c20 */ /* 0x000fe20008400000 */
[----:B------:R0:W-:Y:S01]  /*f130*/  @P6 STG.E desc[UR22][R30.64], R43 ;  /* 0x0000002b1e006986 */ /* 0x0001e2000c101916 */
[C---:B------:R-:W-:Y:S01]  /*f140*/  ISETP.GT.AND P6, PT, R51.reuse, RZ, P4 ;  /* 0x000000ff3300720c */ /* 0x040fe200027c4270 */
[----:B------:R-:W-:Y:S01]  /*f150*/  IMAD.WIDE.U32 R24, R32, 0x1c, R28 ;  /* 0x0000001c20187825 */ /* 0x000fe200078e001c */
[----:B------:R-:W-:Y:S01]  /*f160*/  ISETP.GT.AND P4, PT, R51, 0x8, P4 ;  /* 0x000000083300780c */ /* 0x000fe20002784270 */
[----:B------:R-:W-:Y:S01]  /*f170*/  @P3 STG.E desc[UR22][R28.64], R157 ;  /* 0x0000009d1c003986 */ /* 0x000fe2000c101916 */
[----:B------:R-:W-:-:S02]  /*f180*/  ISETP.GT.AND P3, PT, R50, 0x91, PT ;  /* 0x000000913200780c */ /* 0x000fc40003f64270 */
[----:B------:R-:W-:Y:S01]  /*f190*/  IADD3 R25, R35, R25, RZ ;  /* 0x0000001923197210 */ /* 0x000fe20007ffe0ff */
[----:B------:R1:W-:Y:S01]  /*f1a0*/  @P1 STG.E desc[UR22][R30.64+0x20], R39 ;  /* 0x000020271e001986 */ /* 0x0003e2000c101916 */
[C---:B------:R-:W-:Y:S02]  /*f1b0*/  ISETP.GT.AND P1, PT, R51.reuse, RZ, P3 ;  /* 0x000000ff3300720c */ /* 0x040fe40001f24270 */
[----:B------:R-:W-:Y:S01]  /*f1c0*/  ISETP.GT.AND P3, PT, R51, 0x8, P3 ;  /* 0x000000083300780c */ /* 0x000fe20001f64270 */
[----:B------:R3:W-:Y:S01]  /*f1d0*/  @P2 STG.E desc[UR22][R28.64+0x20], R155 ;  /* 0x0000209b1c002986 */ /* 0x0007e2000c101916 */
[----:B----4-:R-:W-:Y:S01]  /*f1e0*/  IADD3 R26, P2, R37, R28, RZ ;  /* 0x0000001c251a7210 */ /* 0x010fe20007f5e0ff */
[----:B0-----:R-:W-:Y:S02]  /*f1f0*/  FMUL R43, R23, UR24 ;  /* 0x00000018172b7c20 */ /* 0x001fe40008400000 */
[----:B------:R0:W-:Y:S02]  /*f200*/  @P6 STG.E desc[UR22][R24.64], R41 ;  /* 0x0000002918006986 */ /* 0x0001e4000c101916 */
[----:B------:R-:W-:Y:S01]  /*f210*/  IMAD.X R27, R33, 0x1, R29, P2 ;  /* 0x00000001211b7824 */ /* 0x000fe200010e061d */
[----:B------:R-:W-:Y:S01]  /*f220*/  ISETP.GT.AND P2, PT, R50, 0x99, PT ;  /* 0x000000993200780c */ /* 0x000fe20003f44270 */
[----:B-1----:R-:W-:Y:S01]  /*f230*/  FMUL R31, R22, UR24 ;  /* 0x00000018161f7c20 */ /* 0x002fe20008400000 */
[----:B------:R-:W-:Y:S01]  /*f240*/  FMUL R39, R21, UR24 ;  /* 0x0000001815277c20 */ /* 0x000fe20008400000 */
[----:B------:R-:W-:Y:S01]  /*f250*/  IMAD.WIDE.U32 R22, R32, 0x1c, R26 ;  /* 0x0000001c20167825 */ /* 0x000fe200078e001a */
[----:B------:R-:W-:Y:S01]  /*f260*/  @P1 STG.E desc[UR22][R26.64], R43 ;  /* 0x0000002b1a001986 */ /* 0x000fe2000c101916 */
[----:B------:R-:W-:-:S02]  /*f270*/  ISETP.GT.AND P1, PT, R50, 0x98, PT ;  /* 0x000000983200780c */ /* 0x000fc40003f24270 */
[----:B---3--:R-:W-:Y:S01]  /*f280*/  IMAD.IADD R29, R35, 0x1, R23 ;  /* 0x00000001231d7824 */ /* 0x008fe200078e0217 */
[----:B------:R1:W-:Y:S01]  /*f290*/  @P4 STG.E desc[UR22][R24.64+0x20], R31 ;  /* 0x0000201f18004986 */ /* 0x0003e2000c101916 */
[C---:B------:R-:W-:Y:S01]  /*f2a0*/  ISETP.GT.AND P6, PT, R51.reuse, RZ, P1 ;  /* 0x000000ff3300720c */ /* 0x040fe20000fc4270 */
[----:B------:R-:W-:Y:S01]  /*f2b0*/  FMUL R23, R20, UR24 ;  /* 0x0000001814177c20 */ /* 0x000fe20008400000 */
[----:B------:R-:W-:Y:S01]  /*f2c0*/  ISETP.GT.AND P4, PT, R51, RZ, P2 ;  /* 0x000000ff3300720c */ /* 0x000fe20001784270 */
[----:B------:R3:W-:Y:S01]  /*f2d0*/  @P3 STG.E desc[UR22][R26.64+0x20], R39 ;  /* 0x000020271a003986 */ /* 0x0007e2000c101916 */
[----:B------:R-:W-:Y:S01]  /*f2e0*/  IADD3 R20, P3, R37, R26, RZ ;  /* 0x0000001a25147210 */ /* 0x000fe20007f7e0ff */
[----:B------:R-:W-:Y:S01]  /*f2f0*/  IMAD.MOV.U32 R28, RZ, RZ, R22 ;  /* 0x000000ffff1c7224 */ /* 0x000fe200078e0016 */
[----:B------:R-:W-:Y:S01]  /*f300*/  ISETP.GT.AND P1, PT, R51, 0x8, P1 ;  /* 0x000000083300780c */ /* 0x000fe20000f24270 */
[----:B0-----:R-:W-:Y:S01]  /*f310*/  FMUL R41, R19, UR24 ;  /* 0x0000001813297c20 */ /* 0x001fe20008400000 */
        /* <DEDUP_REMOVED lines=10> */
[----:B------:R-:W-:Y:S01]  /*f3c0*/  ISETP.GT.AND P4, PT, R50, 0xa1, PT ;  /* 0x000000a13200780c */ /* 0x000fe20003f84270 */
[----:B------:R-:W-:-:S02]  /*f3d0*/  IMAD.IADD R19, R35, 0x1, R19 ;  /* 0x0000000123137824 */ /* 0x000fc400078e0213 */
[----:B---3--:R-:W-:Y:S01]  /*f3e0*/  FMUL R27, R16, UR24 ;  /* 0x00000018101b7c20 */ /* 0x008fe20008400000 */
[----:B------:R1:W-:Y:S01]  /*f3f0*/  @P1 STG.E desc[UR22][R28.64+0x20], R25 ;  /* 0x000020191c001986 */ /* 0x0003e2000c101916 */
[C---:B------:R-:W-:Y:S02]  /*f400*/  ISETP.GT.AND P1, PT, R51.reuse, RZ, P4 ;  /* 0x000000ff3300720c */ /* 0x040fe40002724270 */
[----:B------:R-:W-:Y:S01]  /*f410*/  ISETP.GT.AND P4, PT, R51, 0x8, P4 ;  /* 0x000000083300780c */ /* 0x000fe20002784270 */
[----:B------:R3:W-:Y:S01]  /*f420*/  @P2 STG.E desc[UR22][R20.64+0x20], R17 ;  /* 0x0000201114002986 */ /* 0x0007e2000c101916 */
[----:B------:R-:W-:-:S03]  /*f430*/  IADD3 R22, P2, R37, R20, RZ ;  /* 0x0000001425167210 */ /* 0x000fc60007f5e0ff */
[----:B------:R4:W-:Y:S01]  /*f440*/  @P6 STG.E desc[UR22][R18.64], R27 ;  /* 0x0000001b12006986 */ /* 0x0009e2000c101916 */
[----:B0-----:R-:W-:Y:S02]  /*f450*/  IADD3.X R23, R33, R21, RZ, P2, !PT ;  /* 0x0000001521177210 */ /* 0x001fe400017fe4ff */
[C---:B------:R-:W-:Y:S01]  /*f460*/  ISETP.GT.AND P2, PT, R50.reuse, 0xa9, PT ;  /* 0x000000a93200780c */ /* 0x040fe20003f44270 */
[----:B-1----:R-:W-:Y:S02]  /*f470*/  FMUL R25, R13, UR24 ;  /* 0x000000180d197c20 */ /* 0x002fe40008400000 */
[----:B------:R-:W-:Y:S01]  /*f480*/  @P1 STG.E desc[UR22][R22.64], R31 ;  /* 0x0000001f16001986 */ /* 0x000fe2000c101916 */
[----:B------:R-:W-:Y:S01]  /*f490*/  ISETP.GT.AND P1, PT, R50, 0xa8, PT ;  /* 0x000000a83200780c */ /* 0x000fe20003f24270 */
[----:B---3--:R-:W-:Y:S01]  /*f4a0*/  FMUL R21, R14, UR24 ;  /* 0x000000180e157c20 */ /* 0x008fe20008400000 */
[----:B------:R-:W-:Y:S02]  /*f4b0*/  IMAD.WIDE.U32 R14, R32, 0x1c, R22 ;  /* 0x0000001c200e7825 */ /* 0x000fe400078e0016 */
[----:B------:R-:W-:-:S02]  /*f4c0*/  ISETP.GT.AND P6, PT, R51, RZ, P1 ;  /* 0x000000ff3300720c */ /* 0x000fc40000fc4270 */
[----:B----4-:R-:W-:Y:S01]  /*f4d0*/  FMUL R27, R11, UR24 ;  /* 0x000000180b1b7c20 */ /* 0x010fe20008400000 */
[----:B------:R0:W-:Y:S01]  /*f4e0*/  @P3 STG.E desc[UR22][R18.64+0x20], R21 ;  /* 0x0000201512003986 */ /* 0x0001e2000c101916 */
[----:B------:R-:W-:Y:S01]  /*f4f0*/  ISETP.GT.AND P3, PT, R51, RZ, P2 ;  /* 0x000000ff3300720c */ /* 0x000fe20001764270 */
[----:B------:R-:W-:Y:S02]  /*f500*/  IMAD.IADD R17, R35, 0x1, R15 ;  /* 0x0000000123117824 */ /* 0x000fe400078e020f */
[----:B------:R-:W-:Y:S01]  /*f510*/  FMUL R15, R12, UR24 ;  /* 0x000000180c0f7c20 */ /* 0x000fe20008400000 */
[----:B------:R1:W-:Y:S01]  /*f520*/  @P4 STG.E desc[UR22][R22.64+0x20], R25 ;  /* 0x0000201916004986 */ /* 0x0003e2000c101916 */
[----:B------:R-:W-:Y:S01]  /*f530*/  IADD3 R12, P4, R37, R22, RZ ;  /* 0x00000016250c7210 */ /* 0x000fe20007f9e0ff */
[----:B------:R-:W-:Y:S01]  /*f540*/  IMAD.MOV.U32 R16, RZ, RZ, R14 ;  /* 0x000000ffff107224 */ /* 0x000fe200078e000e */
[C---:B------:R-:W-:Y:S02]  /*f550*/  ISETP.GT.AND P1, PT, R51.reuse, 0x8, P1 ;  /* 0x000000083300780c */ /* 0x040fe40000f24270 */
[----:B------:R-:W-:Y:S01]  /*f560*/  ISETP.GT.AND P2, PT, R51, 0x8, P2 ;  /* 0x000000083300780c */ /* 0x000fe20001744270 */
[----:B------:R-:W-:Y:S01]  /*f570*/  IMAD.X R13, R33, 0x1, R23, P4 ;  /* 0x00000001210d7824 */ /* 0x000fe200020e0617 */
[----:B------:R3:W-:Y:S01]  /*f580*/  @P6 STG.E desc[UR22][R16.64], R15 ;  /* 0x0000000f10006986 */ /* 0x0007e2000c101916 */
[----:B0-----:R-:W-:Y:S01]  /*f590*/  FMUL R19, R10, UR24 ;  /* 0x000000180a137c20 */ /* 0x001fe20008400000 */
[----:B------:R-:W-:Y:S01]  /*f5a0*/  ISETP.GT.AND P4, PT, R50, 0xb0, PT ;  /* 0x000000b03200780c */ /* 0x000fe20003f84270 */
[----:B------:R-:W-:Y:S01]  /*f5b0*/  IMAD.WIDE.U32 R10, R32, 0x1c, R12 ;  /* 0x0000001c200a7825 */ /* 0x000fe200078e000c */
[----:B------:R-:W-:Y:S01]  /*f5c0*/  @P3 STG.E desc[UR22][R12.64], R27 ;  /* 0x0000001b0c003986 */ /* 0x000fe2000c101916 */
[----:B------:R-:W-:-:S02]  /*f5d0*/  ISETP.GT.AND P3, PT, R50, 0xb1, PT ;  /* 0x000000b13200780c */ /* 0x000fc40003f64270 */
[----:B------:R-:W-:Y:S01]  /*f5e0*/  FMUL R21, R8, UR24 ;  /* 0x0000001808157c20 */ /* 0x000fe20008400000 */
[----:B------:R-:W-:Y:S01]  /*f5f0*/  ISETP.GT.AND P6, PT, R51, RZ, P4 ;  /* 0x000000ff3300720c */ /* 0x000fe200027c4270 */
[----:B------:R-:W-:Y:S01]  /*f600*/  IMAD.IADD R11, R35, 0x1, R11 ;  /* 0x00000001230b7824 */ /* 0x000fe200078e020b */
[----:B------:R0:W-:Y:S01]  /*f610*/  @P1 STG.E desc[UR22][R16.64+0x20], R19 ;  /* 0x0000201310001986 */ /* 0x0001e2000c101916 */
[----:B------:R-:W-:Y:S01]  /*f620*/  ISETP.GT.AND P1, PT, R51, RZ, P3 ;  /* 0x000000ff3300720c */ /* 0x000fe20001f24270 */
[----:B-1----:R-:W-:Y:S01]  /*f630*/  FMUL R23, R7, UR24 ;  /* 0x0000001807177c20 */ /* 0x002fe20008400000 */
[----:B------:R-:W-:Y:S01]  /*f640*/  ISETP.GT.AND P4, PT, R51, 0x8, P4 ;  /* 0x000000083300780c */ /* 0x000fe20002784270 */
[----:B------:R1:W-:Y:S01]  /*f650*/  @P2 STG.E desc[UR22][R12.64+0x20], R9 ;  /* 0x000020090c002986 */ /* 0x0003e2000c101916 */
[----:B------:R-:W-:Y:S02]  /*f660*/  IADD3 R14, P2, R37, R12, RZ ;  /* 0x0000000c250e7210 */ /* 0x000fe40007f5e0ff */
[----:B------:R-:W-:-:S03]  /*f670*/  ISETP.GT.AND P3, PT, R51, 0x8, P3 ;  /* 0x000000083300780c */ /* 0x000fc60001f64270 */
[----:B---3--:R-:W-:Y:S01]  /*f680*/  IMAD.X R15, R33, 0x1, R13, P2 ;  /* 0x00000001210f7824 */ /* 0x008fe200010e060d */
[----:B------:R-:W-:Y:S01]  /*f690*/  @P6 STG.E desc[UR22][R10.64], R21 ;  /* 0x000000150a006986 */ /* 0x000fe2000c101916 */
[----:B------:R-:W-:Y:S01]  /*f6a0*/  ISETP.GT.AND P2, PT, R50, 0xb9, PT ;  /* 0x000000b93200780c */ /* 0x000fe20003f44270 */
[----:B0-----:R-:W-:Y:S01]  /*f6b0*/  FMUL R17, R5, UR24 ;  /* 0x0000001805117c20 */ /* 0x001fe20008400000 */
[----:B------:R-:W-:Y:S01]  /*f6c0*/  FMUL R19, R3, UR24 ;  /* 0x0000001803137c20 */ /* 0x000fe20008400000 */
[----:B------:R-:W-:Y:S01]  /*f6d0*/  @P1 STG.E desc[UR22][R14.64], R23 ;  /* 0x000000170e001986 */ /* 0x000fe2000c101916 */
[----:B-1----:R-:W-:Y:S01]  /*f6e0*/  FMUL R13, R6, UR24 ;  /* 0x00000018060d7c20 */ /* 0x002fe20008400000 */
[----:B------:R-:W-:Y:S01]  /*f6f0*/  ISETP.GT.AND P1, PT, R50, 0xb8, PT ;  /* 0x000000b83200780c */ /* 0x000fe20003f24270 */
[----:B------:R-:W-:-:S03]  /*f700*/  IMAD.WIDE.U32 R6, R32, 0x1c, R14 ;  /* 0x0000001c20067825 */ /* 0x000fc600078e000e */
[C---:B------:R-:W-:Y:S01]  /*f710*/  ISETP.GT.AND P6, PT, R51.reuse, RZ, P1 ;  /* 0x000000ff3300720c */ /* 0x040fe20000fc4270 */
[----:B------:R0:W-:Y:S01]  /*f720*/  @P4 STG.E desc[UR22][R10.64+0x20], R13 ;  /* 0x0000200d0a004986 */ /* 0x0001e2000c101916 */
[----:B------:R-:W-:Y:S01]  /*f730*/  ISETP.GT.AND P4, PT, R51, RZ, P2 ;  /* 0x000000ff3300720c */ /* 0x000fe20001784270 */
[----:B------:R-:W-:Y:S01]  /*f740*/  IMAD.MOV.U32 R8, RZ, RZ, R6 ;  /* 0x000000ffff087224 */ /* 0x000fe200078e0006 */
[----:B------:R-:W-:Y:S01]  /*f750*/  IADD3 R9, R35, R7, RZ ;  /* 0x0000000723097210 */ /* 0x000fe20007ffe0ff */
[----:B------:R1:W-:Y:S01]  /*f760*/  @P3 STG.E desc[UR22][R14.64+0x20], R17 ;  /* 0x000020110e003986 */ /* 0x0003e2000c101916 */
[----:B------:R-:W-:Y:S01]  /*f770*/  FMUL R7, R4, UR24 ;  /* 0x0000001804077c20 */ /* 0x000fe20008400000 */
[----:B------:R-:W-:Y:S02]  /*f780*/  IADD3 R4, P3, R37, R14, RZ ;  /* 0x0000000e25047210 */ /* 0x000fe40007f7e0ff */
        /* <DEDUP_REMOVED lines=9> */
[----:B-1----:R-:W-:Y:S01]  /*f820*/  FMUL R15, R152, UR24 ;  /* 0x00000018980f7c20 */ /* 0x002fe20008400000 */
[----:B------:R-:W-:Y:S01]  /*f830*/  ISETP.GT.AND P6, PT, R51, RZ, P3 ;  /* 0x000000ff3300720c */ /* 0x000fe20001fc4270 */
[----:B------:R-:W-:Y:S01]  /*f840*/  IMAD.IADD R11, R35, 0x1, R3 ;  /* 0x00000001230b7824 */ /* 0x000fe200078e0203 */
[----:B------:R0:W-:Y:S01]  /*f850*/  @P1 STG.E desc[UR22][R8.64+0x20], R13 ;  /* 0x0000200d08001986 */ /* 0x0001e2000c101916 */
[C---:B------:R-:W-:Y:S01]  /*f860*/  ISETP.GT.AND P1, PT, R51.reuse, RZ, P4 ;  /* 0x000000ff3300720c */ /* 0x040fe20002724270 */
[----:B------:R-:W-:Y:S01]  /*f870*/  IMAD.MOV.U32 R10, RZ, RZ, R2 ;  /* 0x000000ffff0a7224 */ /* 0x000fe200078e0002 */
[----:B------:R-:W-:Y:S01]  /*f880*/  ISETP.GT.AND P3, PT, R51, 0x8, P3 ;  /* 0x000000083300780c */ /* 0x000fe20001f64270 */
[----:B------:R1:W-:Y:S01]  /*f890*/  @P2 STG.E desc[UR22][R4.64+0x20], R15 ;  /* 0x0000200f04002986 */ /* 0x0003e2000c101916 */
[----:B------:R-:W-:Y:S02]  /*f8a0*/  IADD3 R6, P2, R37, R4, RZ ;  /* 0x0000000425067210 */ /* 0x000fe40007f5e0ff */
[----:B------:R-:W-:-:S03]  /*f8b0*/  ISETP.GT.AND P4, PT, R51, 0x8, P4 ;  /* 0x000000083300780c */ /* 0x000fc60002784270 */
[----:B---3--:R-:W-:Y:S01]  /*f8c0*/  IMAD.X R7, R33, 0x1, R5, P2 ;  /* 0x0000000121077824 */ /* 0x008fe200010e0605 */
[----:B------:R-:W-:Y:S01]  /*f8d0*/  @P6 STG.E desc[UR22][R10.64], R153 ;  /* 0x000000990a006986 */ /* 0x000fe2000c101916 */
[----:B0-----:R-:W-:Y:S01]  /*f8e0*/  FMUL R13, R227, UR24 ;  /* 0x00000018e30d7c20 */ /* 0x001fe20008400000 */
[----:B------:R-:W-:Y:S02]  /*f8f0*/  ISETP.GT.AND P2, PT, R50, 0xc8, PT ;  /* 0x000000c83200780c */ /* 0x000fe40003f44270 */
[----:B------:R-:W-:Y:S01]  /*f900*/  @P1 STG.E desc[UR22][R6.64], R229 ;  /* 0x000000e506001986 */ /* 0x000fe2000c101916 */
[----:B-1----:R-:W-:-:S03]  /*f910*/  FMUL R15, R226, UR24 ;  /* 0x00000018e20f7c20 */ /* 0x002fc60008400000 */
[----:B------:R-:W3:Y:S04]  /*f920*/  LDL.LU R227, [R1+0x2c] ;  /* 0x00002c0001e37983 */ /* 0x000ee80000300800 */
[----:B------:R2:W-:Y:S04]  /*f930*/  @P3 STG.E desc[UR22][R10.64+0x20], R13 ;  /* 0x0000200d0a003986 */ /* 0x0005e8000c101916 */
[----:B------:R-:W4:Y:S01]  /*f940*/  LDL.LU R226, [R1+0x30] ;  /* 0x0000300001e27983 */ /* 0x000f220000300800 */
[----:B--2---:R-:W-:-:S03]  /*f950*/  FMUL R13, R0, UR24 ;  /* 0x00000018000d7c20 */ /* 0x004fc60008400000 */
[----:B------:R-:W2:Y:S01]  /*f960*/  LDL.LU R0, [R1+0x34] ;  /* 0x0000340001007983 */ /* 0x000ea20000300800 */
[----:B------:R-:W-:Y:S02]  /*f970*/  ISETP.GT.AND P1, PT, R50, 0xc9, PT ;  /* 0x000000c93200780c */ /* 0x000fe40003f24270 */
[C---:B------:R-:W-:Y:S01]  /*f980*/  ISETP.GT.AND P6, PT, R51.reuse, RZ, P2 ;  /* 0x000000ff3300720c */ /* 0x040fe200017c4270 */
[----:B------:R-:W-:Y:S01]  /*f990*/  FMUL R19, R224, UR24 ;  /* 0x00000018e0137c20 */ /* 0x000fe20008400000 */
[----:B------:R-:W-:Y:S01]  /*f9a0*/  ISETP.GT.AND P3, PT, R51, RZ, P1 ;  /* 0x000000ff3300720c */ /* 0x000fe20000f64270 */
[----:B------:R-:W-:Y:S01]  /*f9b0*/  IMAD.WIDE.U32 R2, R32, 0x1c, R6 ;  /* 0x0000001c20027825 */ /* 0x000fe200078e0006 */
[----:B------:R3:W-:Y:S01]  /*f9c0*/  @P4 STG.E desc[UR22][R6.64+0x20], R15 ;  /* 0x0000200f06004986 */ /* 0x0007e2000c101916 */
[----:B------:R-:W-:-:S03]  /*f9d0*/  IADD3 R4, P4, R37, R6, RZ ;  /* 0x0000000625047210 */ /* 0x000fc60007f9e0ff */
[----:B------:R-:W2:Y:S01]  /*f9e0*/  LDL.LU R224, [R1+0x38] ;  /* 0x0000380001e07983 */ /* 0x000ea20000300800 */
[----:B------:R-:W-:Y:S01]  /*f9f0*/  IADD3 R9, R35, R3, RZ ;  /* 0x0000000323097210 */ /* 0x000fe20007ffe0ff */
[----:B------:R-:W-:Y:S01]  /*fa00*/  FMUL R17, R223, UR24 ;  /* 0x00000018df117c20 */ /* 0x000fe20008400000 */
[----:B------:R-:W-:Y:S02]  /*fa10*/  IMAD.MOV.U32 R8, RZ, RZ, R2 ;  /* 0x000000ffff087224 */ /* 0x000fe400078e0002 */
[----:B------:R-:W-:Y:S02]  /*fa20*/  IMAD.X R5, R33, 0x1, R7, P4 ;  /* 0x0000000121057824 */ /* 0x000fe400020e0607 */
[----:B------:R-:W-:Y:S02]  /*fa30*/  FMUL R21, R225, UR24 ;  /* 0x00000018e1157c20 */ /* 0x000fe40008400000 */
[----:B------:R-:W2:Y:S04]  /*fa40*/  LDL.LU R225, [R1+0x3c] ;  /* 0x00003c0001e17983 */ /* 0x000ea80000300800 */
[----:B------:R4:W-:Y:S04]  /*fa50*/  @P6 STG.E desc[UR22][R8.64], R17 ;  /* 0x0000001108006986 */ /* 0x0009e8000c101916 */
[----:B------:R-:W2:Y:S04]  /*fa60*/  LDL.LU R223, [R1+0x40] ;  /* 0x0000400001df7983 */ /* 0x000ea80000300800 */
[----:B------:R2:W-:Y:S01]  /*fa70*/  @P3 STG.E desc[UR22][R4.64], R19 ;  /* 0x0000001304003986 */ /* 0x0005e2000c101916 */
[----:B---3--:R-:W-:-:S03]  /*fa80*/  FMUL R15, R227, UR24 ;  /* 0x00000018e30f7c20 */ /* 0x008fc60008400000 */
[----:B------:R-:W3:Y:S01]  /*fa90*/  LDL.LU R227, [R1+0x44] ;  /* 0x0000440001e37983 */ /* 0x000ee20000300800 */
[----:B----4-:R-:W-:-:S03]  /*faa0*/  FMUL R17, R226, UR24 ;  /* 0x00000018e2117c20 */ /* 0x010fc60008400000 */
[----:B------:R-:W4:Y:S01]  /*fab0*/  LDL.LU R226, [R1+0x48] ;  /* 0x0000480001e27983 */ /* 0x000f220000300800 */
[----:B--2---:R-:W-:-:S03]  /*fac0*/  FMUL R19, R0, UR24 ;  /* 0x0000001800137c20 */ /* 0x004fc60008400000 */
[----:B------:R-:W2:Y:S01]  /*fad0*/  LDL.LU R0, [R1+0x4c] ;  /* 0x00004c0001007983 */ /* 0x000ea20000300800 */
[C---:B------:R-:W-:Y:S02]  /*fae0*/  ISETP.GT.AND P2, PT, R51.reuse, 0x8, P2 ;  /* 0x000000083300780c */ /* 0x040fe40001744270 */
[----:B------:R-:W-:Y:S02]  /*faf0*/  ISETP.GT.AND P1, PT, R51, 0x8, P1 ;  /* 0x000000083300780c */ /* 0x000fe40000f24270 */
[----:B------:R-:W-:-:S09]  /*fb00*/  ISETP.GT.AND P3, PT, R50, 0xd1, PT ;  /* 0x000000d13200780c */ /* 0x000fd20003f64270 */
[----:B------:R0:W-:Y:S01]  /*fb10*/  @P2 STG.E desc[UR22][R8.64+0x20], R13 ;  /* 0x0000200d08002986 */ /* 0x0001e2000c101916 */
[----:B------:R-:W-:-:S04]  /*fb20*/  ISETP.GT.AND P2, PT, R50, 0xd0, PT ;  /* 0x000000d03200780c */ /* 0x000fc80003f44270 */
[C---:B------:R-:W-:Y:S01]  /*fb30*/  ISETP.GT.AND P4, PT, R51.reuse, RZ, P2 ;  /* 0x000000ff3300720c */ /* 0x040fe20001784270 */
[----:B------:R-:W-:Y:S01]  /*fb40*/  @P1 STG.E desc[UR22][R4.64+0x20], R21 ;  /* 0x0000201504001986 */ /* 0x000fe2000c101916 */
[C---:B------:R-:W-:Y:S01]  /*fb50*/  ISETP.GT.AND P1, PT, R51.reuse, 0x8, P2 ;  /* 0x000000083300780c */ /* 0x040fe20001724270 */
[----:B------:R-:W-:Y:S01]  /*fb60*/  IMAD.WIDE.U32 R2, R32, 0x1c, R4 ;  /* 0x0000001c20027825 */ /* 0x000fe200078e0004 */
[----:B------:R-:W-:Y:S02]  /*fb70*/  ISETP.GT.AND P2, PT, R51, RZ, P3 ;  /* 0x000000ff3300720c */ /* 0x000fe40001f44270 */
[----:B------:R-:W-:Y:S01]  /*fb80*/  IADD3 R6, P6, R37, R4, RZ ;  /* 0x0000000425067210 */ /* 0x000fe20007fde0ff */
[----:B------:R-:W-:Y:S02]  /*fb90*/  IMAD.IADD R11, R35, 0x1, R3 ;  /* 0x00000001230b7824 */ /* 0x000fe400078e0203 */
[----:B0-----:R-:W-:Y:S01]  /*fba0*/  FMUL R13, R222, UR24 ;  /* 0x00000018de0d7c20 */ /* 0x001fe20008400000 */
[----:B------:R-:W-:Y:S01]  /*fbb0*/  IMAD.MOV.U32 R10, RZ, RZ, R2 ;  /* 0x000000ffff0a7224 */ /* 0x000fe200078e0002 */
[----:B------:R-:W2:Y:S01]  /*fbc0*/  LDL.LU R222, [R1+0x50] ;  /* 0x0000500001de7983 */ /* 0x000ea20000300800 */
[----:B------:R-:W-:-:S03]  /*fbd0*/  IMAD.X R7, R33, 0x1, R5, P6 ;  /* 0x0000000121077824 */ /* 0x000fc600030e0605 */
[----:B------:R0:W-:Y:S01]  /*fbe0*/  @P4 STG.E desc[UR22][R10.64], R13 ;  /* 0x0000000d0a004986 */ /* 0x0001e2000c101916 */
[----:B------:R-:W-:Y:S02]  /*fbf0*/  ISETP.GT.AND P4, PT, R50, 0xd8, PT ;  /* 0x000000d83200780c */ /* 0x000fe40003f84270 */
[C---:B------:R-:W-:Y:S01]  /*fc00*/  ISETP.GT.AND P3, PT, R51.reuse, 0x8, P3 ;  /* 0x000000083300780c */ /* 0x040fe20001f64270 */
[----:B------:R1:W-:Y:S01]  /*fc10*/  @P2 STG.E desc[UR22][R6.64], R15 ;  /* 0x0000000f06002986 */ /* 0x0003e2000c101916 */
[----:B------:R-:W-:Y:S01]  /*fc20*/  ISETP.GT.AND P2, PT, R51, RZ, P4 ;  /* 0x000000ff3300720c */ /* 0x000fe20002744270 */
[----:B------:R-:W-:-:S04]  /*fc30*/  IMAD.WIDE.U32 R2, R32, 0x1c, R6 ;  /* 0x0000001c20027825 */ /* 0x000fc800078e0006 */
[----:B0-----:R-:W-:Y:S02]  /*fc40*/  FMUL R13, R224, UR24 ;  /* 0x00000018e00d7c20 */ /* 0x001fe40008400000 */
[----:B------:R-:W2:Y:S01]  /*fc50*/  LDL.LU R224, [R1+0x54] ;  /* 0x0000540001e07983 */ /* 0x000ea20000300800 */
[----:B------:R-:W-:Y:S01]  /*fc60*/  IADD3 R9, R35, R3, RZ ;  /* 0x0000000323097210 */ /* 0x000fe20007ffe0ff */
[----:B------:R-:W-:Y:S02]  /*fc70*/  IMAD.MOV.U32 R8, RZ, RZ, R2 ;  /* 0x000000ffff087224 */ /* 0x000fe400078e0002 */
[----:B-1----:R-:W-:Y:S01]  /*fc80*/  FMUL R15, R225, UR24 ;  /* 0x00000018e10f7c20 */ /* 0x002fe20008400000 */
[----:B------:R3:W-:Y:S04]  /*fc90*/  @P1 STG.E desc[UR22][R10.64+0x20], R17 ;  /* 0x000020110a001986 */ /* 0x0007e8000c101916 */
        /* <DEDUP_REMOVED lines=9> */
[C---:B------:R-:W-:Y:S02]  /*fd30*/  ISETP.GT.AND P6, PT, R50.reuse, 0xd9, PT ;  /* 0x000000d93200780c */ /* 0x040fe40003fc4270 */
[----:B------:R-:W-:Y:S01]  /*fd40*/  IADD3 R4, P1, R37, R6, RZ ;  /* 0x0000000625047210 */ /* 0x000fe20007f3e0ff */
[----:B------:R-:W2:Y:S01]  /*fd50*/  LDL.LU R221, [R1+0x68] ;  /* 0x0000680001dd7983 */ /* 0x000ea20000300800 */
[C---:B------:R-:W-:Y:S02]  /*fd60*/  ISETP.GT.AND P3, PT, R51.reuse, RZ, P6 ;  /* 0x000000ff3300720c */ /* 0x040fe40003764270 */
[----:B------:R-:W-:Y:S01]  /*fd70*/  ISETP.GT.AND P4, PT, R51, 0x8, P4 ;  /* 0x000000083300780c */ /* 0x000fe20002784270 */
[----:B------:R-:W-:Y:S01]  /*fd80*/  IMAD.X R5, R33, 0x1, R7, P1 ;  /* 0x0000000121057824 */ /* 0x000fe200008e0607 */
[----:B------:R-:W-:Y:S01]  /*fd90*/  ISETP.GT.AND P6, PT, R51, 0x8, P6 ;  /* 0x000000083300780c */ /* 0x000fe200037c4270 */
[----:B------:R-:W-:Y:S01]  /*fda0*/  FMUL R7, R223, UR24 ;  /* 0x00000018df077c20 */ /* 0x000fe20008400000 */
[----:B------:R-:W-:Y:S01]  /*fdb0*/  ISETP.GT.AND P1, PT, R50, 0xe0, PT ;  /* 0x000000e03200780c */ /* 0x000fe20003f24270 */
[----:B------:R-:W-:Y:S01]  /*fdc0*/  IMAD.WIDE.U32 R2, R32, 0x1c, R4 ;  /* 0x0000001c20027825 */ /* 0x000fe200078e0004 */
[----:B------:R-:W2:Y:S05]  /*fdd0*/  LDL.LU R223, [R1+0x6c] ;  /* 0x00006c0001df7983 */ /* 0x000eaa0000300800 */
[----:B------:R0:W-:Y:S01]  /*fde0*/  @P3 STG.E desc[UR22][R4.64], R15 ;  /* 0x0000000f04003986 */ /* 0x0001e2000c101916 */
[----:B------:R-:W-:-:S02]  /*fdf0*/  ISETP.GT.AND P3, PT, R50, 0xe1, PT ;  /* 0x000000e13200780c */ /* 0x000fc40003f64270 */
[C---:B------:R-:W-:Y:S01]  /*fe00*/  ISETP.GT.AND P2, PT, R51.reuse, RZ, P1 ;  /* 0x000000ff3300720c */ /* 0x040fe20000f44270 */
[----:B------:R-:W-:Y:S01]  /*fe10*/  @P4 STG.E desc[UR22][R8.64+0x20], R7 ;  /* 0x0000200708004986 */ /* 0x000fe2000c101916 */
[C---:B------:R-:W-:Y:S01]  /*fe20*/  ISETP.GT.AND P4, PT, R51.reuse, RZ, P3 ;  /* 0x000000ff3300720c */ /* 0x040fe20001f84270 */
[----:B------:R-:W-:Y:S01]  /*fe30*/  IMAD.MOV.U32 R10, RZ, RZ, R2 ;  /* 0x000000ffff0a7224 */ /* 0x000fe200078e0002 */
[C---:B------:R-:W-:Y:S01]  /*fe40*/  ISETP.GT.AND P1, PT, R51.reuse, 0x8, P1 ;  /* 0x000000083300780c */ /* 0x040fe20000f24270 */
[----:B------:R1:W-:Y:S01]  /*fe50*/  @P6 STG.E desc[UR22][R4.64+0x20], R17 ;  /* 0x0000201104006986 */ /* 0x0003e2000c101916 */
[----:B------:R-:W-:Y:S01]  /*fe60*/  ISETP.GT.AND P3, PT, R51, 0x8, P3 ;  /* 0x000000083300780c */ /* 0x000fe20001f64270 */
[----:B0-----:R-:W-:Y:S02]  /*fe70*/  FMUL R15, R222, UR24 ;  /* 0x00000018de0f7c20 */ /* 0x001fe40008400000 */
[----:B------:R-:W2:Y:S01]  /*fe80*/  LDL.LU R222, [R1+0x70] ;  /* 0x0000700001de7983 */ /* 0x000ea20000300800 */
[----:B------:R-:W-:Y:S01]  /*fe90*/  IADD3 R2, P6, R37, R4, RZ ;  /* 0x0000000425027210 */ /* 0x000fe20007fde0ff */
[----:B------:R-:W-:-:S04]  /*fea0*/  IMAD.IADD R11, R35, 0x1, R3 ;  /* 0x00000001230b7824 */ /* 0x000fc800078e0203 */
[----:B------:R-:W-:Y:S02]  /*feb0*/  IMAD.X R3, R33, 0x1, R5, P6 ;  /* 0x0000000121037824 */ /* 0x000fe400030e0605 */
[----:B-1----:R-:W-:Y:S02]  /*fec0*/  FMUL R17, R224, UR24 ;  /* 0x00000018e0117c20 */ /* 0x002fe40008400000 */
[----:B------:R-:W2:Y:S04]  /*fed0*/  LDL.LU R224, [R1+0x74] ;  /* 0x0000740001e07983 */ /* 0x000ea80000300800 */
[----:B------:R0:W-:Y:S04]  /*fee0*/  @P2 STG.E desc[UR22][R10.64], R19 ;  /* 0x000000130a002986 */ /* 0x0001e8000c101916 */
[----:B------:R3:W-:Y:S04]  /*fef0*/  @P4 STG.E desc[UR22][R2.64], R13 ;  /* 0x0000000d02004986 */ /* 0x0007e8000c101916 */
[----:B------:R4:W-:Y:S01]  /*ff00*/  @P1 STG.E desc[UR22][R10.64+0x20], R15 ;  /* 0x0000200f0a001986 */ /* 0x0009e2000c101916 */
[----:B0-----:R-:W-:-:S03]  /*ff10*/  FMUL R19, R225, UR24 ;  /* 0x00000018e1137c20 */ /* 0x001fc60008400000 */
[----:B------:R2:W-:Y:S04]  /*ff20*/  @P3 STG.E desc[UR22][R2.64+0x20], R17 ;  /* 0x0000201102003986 */ /* 0x0005e8000c101916 */
[----:B------:R-:W2:Y:S01]  /*ff30*/  LDL.LU R225, [R1+0x78] ;  /* 0x0000780001e17983 */ /* 0x000ea20000300800 */
[----:B---3--:R-:W-:-:S03]  /*ff40*/  FMUL R13, R227, UR24 ;  /* 0x00000018e30d7c20 */ /* 0x008fc60008400000 */
[----:B------:R-:W3:Y:S01]  /*ff50*/  LDL.LU R227, [R1+0x7c] ;  /* 0x00007c0001e37983 */ /* 0x000ee20000300800 */
[----:B----4-:R-:W-:-:S03]  /*ff60*/  FMUL R15, R226, UR24 ;  /* 0x00000018e20f7c20 */ /* 0x010fc60008400000 */
[----:B------:R-:W4:Y:S01]  /*ff70*/  LDL.LU R226, [R1+0x80] ;  /* 0x0000800001e27983 */ /* 0x000f220000300800 */
[----:B--2---:R-:W-:-:S03]  /*ff80*/  FMUL R17, R0, UR24 ;  /* 0x0000001800117c20 */ /* 0x004fc60008400000 */
[----:B------:R-:W2:Y:S01]  /*ff90*/  LDL.LU R0, [R1+0x9c] ;  /* 0x00009c0001007983 */ /* 0x000ea20000300800 */
[C---:B------:R-:W-:Y:S02]  /*ffa0*/  ISETP.GT.AND P2, PT, R50.reuse, 0xe8, PT ;  /* 0x000000e83200780c */ /* 0x040fe40003f44270 */
[----:B------:R-:W-:Y:S02]  /*ffb0*/  ISETP.GT.AND P4, PT, R50, 0xe9, PT ;  /* 0x000000e93200780c */ /* 0x000fe40003f84270 */
[C---:B------:R-:W-:Y:S01]  /*ffc0*/  ISETP.GT.AND P6, PT, R51.reuse, RZ, P2 ;  /* 0x000000ff3300720c */ /* 0x040fe200017c4270 */
[----:B------:R-:W-:Y:S01]  /*ffd0*/  IMAD.WIDE.U32 R4, R32, 0x1c, R2 ;  /* 0x0000001c20047825 */ /* 0x000fe200078e0002 */
[----:B------:R-:W-:Y:S02]  /*ffe0*/  ISETP.GT.AND P1, PT, R51, RZ, P4 ;  /* 0x000000ff3300720c */ /* 0x000fe40002724270 */
[----:B------:R-:W-:Y:S02]  /*fff0*/  IADD3 R6, P3, R37, R2, RZ ;  /* 0x0000000225067210 */ /* 0x000fe40007f7e0ff */
[----:B------:R-:W-:Y:S01]  /*10000*/  ISETP.GT.AND P2, PT, R51, 0x8, P2 ;  /* 0x000000083300780c */ /* 0x000fe20001744270 */
[----:B------:R-:W-:Y:S01]  /*10010*/  IMAD.MOV.U32 R8, RZ, RZ, R4 ;  /* 0x000000ffff087224 */ /* 0x000fe200078e0004 */
[----:B------:R-:W-:Y:S01]  /*10020*/  IADD3 R9, R35, R5, RZ ;  /* 0x0000000523097210 */ /* 0x000fe20007ffe0ff */
[----:B------:R-:W-:Y:S01]  /*10030*/  IMAD.X R7, R33, 0x1, R3, P3 ;  /* 0x0000000121077824 */ /* 0x000fe200018e0603 */
[----:B------:R-:W-:-:S03]  /*10040*/  ISETP.GT.AND P4, PT, R51, 0x8, P4 ;  /* 0x000000083300780c */ /* 0x000fc60002784270 */
[----:B------:R0:W-:Y:S01]  /*10050*/  @P6 STG.E desc[UR22][R8.64], R19 ;  /* 0x0000001308006986 */ /* 0x0001e2000c101916 */
[----:B------:R-:W-:-:S03]  /*10060*/  ISETP.GT.AND P6, PT, R50, 0xf0, PT ;  /* 0x000000f03200780c */ /* 0x000fc60003fc4270 */
[----:B------:R1:W-:Y:S01]  /*10070*/  @P1 STG.E desc[UR22][R6.64], R13 ;  /* 0x0000000d06001986 */ /* 0x0003e2000c101916 */
[----:B------:R-:W-:Y:S02]  /*10080*/  ISETP.GT.AND P1, PT, R50, 0xf1, PT ;  /* 0x000000f13200780c */ /* 0x000fe40003f24270 */
[C---:B------:R-:W-:Y:S01]  /*10090*/  ISETP.GT.AND P3, PT, R51.reuse, RZ, P6 ;  /* 0x000000ff3300720c */ /* 0x040fe20003764270 */
[----:B------:R1:W-:Y:S01]  /*100a0*/  @P2 STG.E desc[UR22][R8.64+0x20], R15 ;  /* 0x0000200f08002986 */ /* 0x0003e2000c101916 */
[C---:B------:R-:W-:Y:S01]  /*100b0*/  ISETP.GT.AND P2, PT, R51.reuse, RZ, P1 ;  /* 0x000000ff3300720c */ /* 0x040fe20000f44270 */
[----:B------:R-:W-:Y:S01]  /*100c0*/  IMAD.WIDE.U32 R2, R32, 0x1c, R6 ;  /* 0x0000001c20027825 */ /* 0x000fe200078e0006 */
[----:B------:R-:W-:Y:S01]  /*100d0*/  ISETP.GT.AND P6, PT, R51, 0x8, P6 ;  /* 0x000000083300780c */ /* 0x000fe200037c4270 */
[----:B------:R1:W-:Y:S01]  /*100e0*/  @P4 STG.E desc[UR22][R6.64+0x20], R17 ;  /* 0x0000201106004986 */ /* 0x0003e2000c101916 */
[----:B------:R-:W-:Y:S01]  /*100f0*/  IADD3 R4, P4, R37, R6, RZ ;  /* 0x0000000625047210 */ /* 0x000fe20007f9e0ff */
[----:B0-----:R-:W-:Y:S01]  /*10100*/  FMUL R19, R221, UR24 ;  /* 0x00000018dd137c20 */ /* 0x001fe20008400000 */
[----:B------:R-:W-:Y:S01]  /*10110*/  ISETP.GT.AND P1, PT, R51, 0x8, P1 ;  /* 0x000000083300780c */ /* 0x000fe20000f24270 */
[----:B------:R-:W-:-:S02]  /*10120*/  IMAD.IADD R11, R35, 0x1, R3 ;  /* 0x00000001230b7824 */ /* 0x000fc400078e0203 */
[----:B------:R-:W-:Y:S02]  /*10130*/  IMAD.MOV.U32 R10, RZ, RZ, R2 ;  /* 0x000000ffff0a7224 */ /* 0x000fe400078e0002 */
[----:B-1----:R-:W-:Y:S01]  /*10140*/  FMUL R13, R222, UR24 ;  /* 0x00000018de0d7c20 */ /* 0x002fe20008400000 */
[----:B------:R-:W-:Y:S01]  /*10150*/  FMUL R9, R223, UR24 ;  /* 0x00000018df097c20 */ /* 0x000fe20008400000 */
[----:B------:R-:W-:Y:S01]  /*10160*/  IMAD.X R5, R33, 0x1, R7, P4 ;  /* 0x0000000121057824 */ /* 0x000fe200020e0607 */
[C---:B------:R-:W-:Y:S01]  /*10170*/  ISETP.GT.AND P4, PT, R50.reuse, 0xf8, PT ;  /* 0x000000f83200780c */ /* 0x040fe20003f84270 */
[----:B------:R-:W-:Y:S01]  /*10180*/  @P3 STG.E desc[UR22][R10.64], R19 ;  /* 0x000000130a003986 */ /* 0x000fe2000c101916 */
[----:B------:R-:W-:-:S03]  /*10190*/  ISETP.GT.AND P3, PT, R50, 0xf9, PT ;  /* 0x000000f93200780c */ /* 0x000fc60003f64270 */
[----:B------:R0:W-:Y:S01]  /*101a0*/  @P2 STG.E desc[UR22][R4.64], R9 ;  /* 0x0000000904002986 */ /* 0x0001e2000c101916 */
[----:B------:R-:W-:Y:S01]  /*101b0*/  FMUL R15, R224, UR24 ;  /* 0x00000018e00f7c20 */ /* 0x000fe20008400000 */
[C---:B------:R-:W-:Y:S02]  /*101c0*/  ISETP.GT.AND P2, PT, R51.reuse, RZ, P3 ;  /* 0x000000ff3300720c */ /* 0x040fe40001f44270 */
[----:B------:R3:W-:Y:S01]  /*101d0*/  @P6 STG.E desc[UR22][R10.64+0x20], R13 ;  /* 0x0000200d0a006986 */ /* 0x0007e2000c101916 */
[C---:B------:R-:W-:Y:S01]  /*101e0*/  ISETP.GT.AND P6, PT, R51.reuse, RZ, P4 ;  /* 0x000000ff3300720c */ /* 0x040fe200027c4270 */
[----:B------:R-:W-:Y:S01]  /*101f0*/  IMAD.WIDE.U32 R2, R32, 0x1c, R4 ;  /* 0x0000001c20027825 */ /* 0x000fe200078e0004 */
[C---:B------:R-:W-:Y:S01]  /*10200*/  ISETP.GT.AND P4, PT, R51.reuse, 0x8, P4 ;  /* 0x000000083300780c */ /* 0x040fe20002784270 */
[----:B------:R1:W-:Y:S01]  /*10210*/  @P1 STG.E desc[UR22][R4.64+0x20], R15 ;  /* 0x0000200f04001986 */ /* 0x0003e2000c101916 */
[----:B------:R-:W-:Y:S02]  /*10220*/  ISETP.GT.AND P3, PT, R51, 0x8, P3 ;  /* 0x000000083300780c */ /* 0x000fe40001f64270 */
[----:B------:R-:W-:-:S02]  /*10230*/  IADD3 R6, P1, R37, R4, RZ ;  /* 0x0000000425067210 */ /* 0x000fc40007f3e0ff */
[----:B------:R-:W-:-:S03]  /*10240*/  IADD3 R3, R35, R3, RZ ;  /* 0x0000000323037210 */ /* 0x000fc60007ffe0ff */
[----:B------:R-:W-:Y:S02]  /*10250*/  IMAD.X R7, R33, 0x1, R5, P1 ;  /* 0x0000000121077824 */ /* 0x000fe400008e0605 */
[----:B0-----:R-:W-:-:S05]  /*10260*/  FMUL R9, R225, UR24 ;  /* 0x00000018e1097c20 */ /* 0x001fca0008400000 */
[----:B------:R1:W-:Y:S01]  /*10270*/  @P6 STG.E desc[UR22][R2.64], R9 ;  /* 0x0000000902006986 */ /* 0x0003e2000c101916 */
[----:B---3--:R-:W-:Y:S01]  /*10280*/  FMUL R11, R227, UR24 ;  /* 0x00000018e30b7c20 */ /* 0x008fe20008400000 */
[----:B----4-:R-:W-:-:S04]  /*10290*/  FMUL R13, R226, UR24 ;  /* 0x00000018e20d7c20 */ /* 0x010fc80008400000 */
[----:B------:R1:W-:Y:S04]  /*102a0*/  @P2 STG.E desc[UR22][R6.64], R11 ;  /* 0x0000000b06002986 */ /* 0x0003e8000c101916 */
[----:B------:R1:W-:Y:S01]  /*102b0*/  @P4 STG.E desc[UR22][R2.64+0x20], R13 ;  /* 0x0000200d02004986 */ /* 0x0003e2000c101916 */
[----:B--2---:R-:W-:-:S05]  /*102c0*/  FMUL R17, R0, UR24 ;  /* 0x0000001800117c20 */ /* 0x004fca0008400000 */
[----:B------:R1:W-:Y:S02]  /*102d0*/  @P3 STG.E desc[UR22][R6.64+0x20], R17 ;  /* 0x0000201106003986 */ /* 0x0003e4000c101916 */
.L_x_223:
[----:B------:R-:W-:Y:S05]  /*102e0*/  BSYNC B0 ;  /* 0x0000000000007941 */ /* 0x000fea0003800000 */
.L_x_31:
[----:B------:R-:W4:Y:S01]  /*102f0*/  LDL.LU R22, [R1+0x90] ;  /* 0x0000900001167983 */ /* 0x000f220000300800 */
[----:B-1-3-5:R-:W-:Y:S01]  /*10300*/  IMAD.U32 R3, RZ, RZ, UR17 ;  /* 0x00000011ff037e24 */ /* 0x02afe2000f8e00ff */
[----:B------:R-:W-:Y:S02]  /*10310*/  ULDC.64 UR6, c[0x0][0x750] ;  /* 0x0001d40000067ab9 */ /* 0x000fe40000000a00 */
[----:B------:R-:W3:Y:S01]  /*10320*/  LDL.LU R19, [R1+0x94] ;  /* 0x0000940001137983 */ /* 0x000ee20000300800 */
[----:B------:R-:W-:Y:S01]  /*10330*/  IMAD.U32 R0, RZ, RZ, UR30 ;  /* 0x0000001eff007e24 */ /* 0x000fe2000f8e00ff */
[----:B------:R1:W-:Y:S01]  /*10340*/  SYNCS.ARRIVE.TRANS64.A1T0 RZ, [R3+UR28], RZ ;  /* 0x000000ff03ff79a7 */ /* 0x0003e2000810001c */
[----:B------:R-:W-:Y:S01]  /*10350*/  IMAD.U32 R2, RZ, RZ, UR30 ;  /* 0x0000001eff027e24 */ /* 0x000fe2000f8e00ff */
[----:B--2---:R-:W-:Y:S01]  /*10360*/  MOV R4, 0xffffffff ;  /* 0xffffffff00047802 */ /* 0x004fe20000000f00 */
[----:B-1----:R-:W-:Y:S01]  /*10370*/  IMAD.U32 R3, RZ, RZ, UR15 ;  /* 0x0000000fff037e24 */ /* 0x002fe2000f8e00ff */
[----:B---3--:R-:W-:Y:S01]  /*10380*/  LEA R19, P1, R0, R19, 0x1 ;  /* 0x0000001300137211 */ /* 0x008fe200078208ff */
[----:B------:R-:W-:-:S03]  /*10390*/  IMAD.MOV.U32 R0, RZ, RZ, -0x1 ;  /* 0xffffffffff007424 */ /* 0x000fc600078e00ff */
[----:B----4-:R-:W-:Y:S01]  /*103a0*/  LEA.HI.X R22, R2, R22, R3, 0x1, P1 ;  /* 0x0000001602167211 */ /* 0x010fe200008f0c03 */
[----:B------:R-:W-:Y:S01]  /*103b0*/  IMAD.MOV.U32 R3, RZ, RZ, -0x1 ;  /* 0xffffffffff037424 */ /* 0x000fe200078e00ff */
[----:B------:R1:W-:Y:S01]  /*103c0*/  STL [R1+0x94], R19 ;  /* 0x0000941301007387 */ /* 0x0003e20000100800 */
[----:B------:R-:W-:Y:S02]  /*103d0*/  ISETP.GE.U32.AND P1, PT, R19, UR6, PT ;  /* 0x0000000613007c0c */ /* 0x000fe4000bf26070 */
[----:B------:R-:W-:Y:S01]  /*103e0*/  PRMT R2, RZ, 0x7610, R2 ;  /* 0x00007610ff027816 */ /* 0x000fe20000000002 */
[----:B------:R1:W-:Y:S01]  /*103f0*/  STL [R1+0x90], R22 ;  /* 0x0000901601007387 */ /* 0x0003e20000100800 */
[----:B------:R-:W-:-:S03]  /*10400*/  ISETP.GE.U32.AND.EX P1, PT, R22, UR7, PT, P1 ;  /* 0x0000000716007c0c */ /* 0x000fc6000bf26110 */
[----:B------:R1:W-:Y:S04]  /*10410*/  STL [R1+0x88], R4 ;  /* 0x0000880401007387 */ /* 0x0003e80000100800 */
[----:B------:R1:W-:Y:S06]  /*10420*/  STL [R1+0x98], R3 ;  /* 0x0000980301007387 */ /* 0x0003ec0000100800 */
[----:B------:R-:W-:Y:S05]  /*10430*/  @P1 BRA `(.L_x_224) ;  /* 0x0000000400741947 */ /* 0x000fea0003800000 */
[----:B------:R-:W2:Y:S01]  /*10440*/  S2R R14, SR_CTAID.X ;  /* 0x00000000000e7919 */ /* 0x000ea20000002500 */
[----:B------:R-:W3:Y:S01]  /*10450*/  LDC.64 R8, c[0x0][0x728] ;  /* 0x0001ca00ff087b82 */ /* 0x000ee20000000a00 */
[----:B------:R-:W-:Y:S01]  /*10460*/  ULDC UR6, c[0x0][0x150] ;  /* 0x0000540000067ab9 */ /* 0x000fe20000000800 */
[----:B------:R-:W-:Y:S01]  /*10470*/  IMAD.MOV.U32 R6, RZ, RZ, R19 ;  /* 0x000000ffff067224 */ /* 0x000fe200078e0013 */
[----:B------:R-:W4:Y:S01]  /*10480*/  S2R R16, SR_CTAID.Y ;  /* 0x0000000000107919 */ /* 0x000f220000002600 */
[----:B0-----:R-:W-:-:S04]  /*10490*/  IMAD.MOV.U32 R7, RZ, RZ, R22 ;  /* 0x000000ffff077224 */ /* 0x001fc800078e0016 */
[----:B------:R-:W0:Y:S08]  /*104a0*/  LDC R17, c[0x0][0x144] ;  /* 0x00005100ff117b82 */ /* 0x000e300000000800 */
[----:B------:R-:W0:Y:S08]  /*104b0*/  LDC R10, c[0x0][0x730] ;  /* 0x0001cc00ff0a7b82 */ /* 0x000e300000000800 */
[----:B------:R-:W0:Y:S01]  /*104c0*/  LDC.64 R12, c[0x0][0x720] ;  /* 0x0001c800ff0c7b82 */ /* 0x000e220000000a00 */
[----:B---3--:R-:W-:-:S04]  /*104d0*/  ISETP.NE.U32.AND P1, PT, R8, RZ, PT ;  /* 0x000000ff0800720c */ /* 0x008fc80003f25070 */
[----:B------:R-:W-:Y:S02]  /*104e0*/  ISETP.NE.AND.EX P1, PT, R9, RZ, PT, P1 ;  /* 0x000000ff0900720c */ /* 0x000fe40003f25310 */
[----:B--2---:R-:W-:-:S05]  /*104f0*/  I2FP.F32.U32 R0, R14 ;  /* 0x0000000e00007245 */ /* 0x004fca0000201000 */
[----:B------:R-:W-:-:S04]  /*10500*/  FMUL R0, R0, UR6 ;  /* 0x0000000600007c20 */ /* 0x000fc80008400000 */
[----:B------:R2:W3:Y:S02]  /*10510*/  F2I.U32.TRUNC.NTZ R15, R0 ;  /* 0x00000000000f7305 */ /* 0x0004e4000020f000 */
[----:B----4-:R-:W-:Y:S05]  /*10520*/  @!P1 BRA `(.L_x_225) ;  /* 0x0000000000289947 */ /* 0x010fea0003800000 */
[----:B--2---:R-:W2:Y:S02]  /*10530*/  LDC R0, c[0x0][0x734] ;  /* 0x0001cd00ff007b82 */ /* 0x004ea40000000800 */
[----:B--2---:R-:W-:-:S05]  /*10540*/  IADD3 R7, P1, R19, R0, RZ ;  /* 0x0000000013077210 */ /* 0x004fca0007f3e0ff */
[----:B------:R-:W-:-:S04]  /*10550*/  IMAD.X R11, RZ, RZ, R22, P1 ;  /* 0x000000ffff0b7224 */ /* 0x000fc800008e0616 */
[----:B-1----:R-:W-:-:S04]  /*10560*/  IMAD.WIDE.U32 R2, R11, R8, RZ ;  /* 0x000000080b027225 */ /* 0x002fc800078e00ff */
[----:B------:R-:W-:-:S04]  /*10570*/  IMAD.WIDE.U32 R4, P1, R7, R9, R2 ;  /* 0x0000000907047225 */ /* 0x000fc80007820002 */
[----:B------:R-:W-:Y:S01]  /*10580*/  IMAD.WIDE.U32 R2, R7, R8, RZ ;  /* 0x0000000807027225 */ /* 0x000fe200078e00ff */
[----:B------:R-:W-:-:S03]  /*10590*/  IADD3.X R7, RZ, RZ, RZ, P1, !PT ;  /* 0x000000ffff077210 */ /* 0x000fc60000ffe4ff */
[----:B------:R-:W-:Y:S01]  /*105a0*/  IMAD.MOV.U32 R6, RZ, RZ, R5 ;  /* 0x000000ffff067224 */ /* 0x000fe200078e0005 */
[----:B------:R-:W-:-:S05]  /*105b0*/  IADD3 RZ, P1, R3, R4, RZ ;  /* 0x0000000403ff7210 */ /* 0x000fca0007f3e0ff */
[----:B------:R-:W-:-:S08]  /*105c0*/  IMAD.WIDE.U32.X R6, R11, R9, R6, P1 ;  /* 0x000000090b067225 */ /* 0x000fd000008e0406 */
.L_x_225:
[-CC-:B0-----:R-:W-:Y:S01]  /*105d0*/  SHF.R.U64 R11, R6, R10.reuse, R7.reuse ;  /* 0x0000000a060b7219 */ /* 0x181fe20000001207 */
[----:B------:R-:W0:Y:S01]  /*105e0*/  LDC.64 R20, c[0x0][0x740] ;  /* 0x0001d000ff147b82 */ /* 0x000e220000000a00 */
[----:B--2---:R-:W-:Y:S01]  /*105f0*/  SHF.R.U32.HI R0, RZ, R10, R7 ;  /* 0x0000000aff007219 */ /* 0x004fe20000011607 */
[----:B------:R-:W-:Y:S01]  /*10600*/  IMAD.MOV.U32 R2, RZ, RZ, R19 ;  /* 0x000000ffff027224 */ /* 0x000fe200078e0013 */
[----:B------:R-:W-:Y:S01]  /*10610*/  IADD3 R5, P1, RZ, -R11, RZ ;  /* 0x8000000bff057210 */ /* 0x000fe20007f3e0ff */
[----:B---3--:R-:W-:Y:S01]  /*10620*/  IMAD.MOV R15, RZ, RZ, -R15 ;  /* 0x000000ffff0f7224 */ /* 0x008fe200078e0a0f */
[----:B------:R-:W-:Y:S01]  /*10630*/  ULDC UR6, c[0x0][0x154] ;  /* 0x0000550000067ab9 */ /* 0x000fe20000000800 */
[----:B------:R-:W-:Y:S02]  /*10640*/  IMAD.MOV.U32 R7, RZ, RZ, 0x1 ;  /* 0x00000001ff077424 */ /* 0x000fe400078e00ff */
[----:B-1----:R-:W1:Y:S01]  /*10650*/  LDC R4, c[0x0][0x718] ;  /* 0x0001c600ff047b82 */ /* 0x002e620000000800 */
[----:B------:R-:W-:-:S02]  /*10660*/  IMAD.X R3, RZ, RZ, ~R0, P1 ;  /* 0x000000ffff037224 */ /* 0x000fc400008e0e00 */
[----:B------:R-:W-:Y:S02]  /*10670*/  IMAD R17, R17, R15, R14 ;  /* 0x0000000f11117224 */ /* 0x000fe400078e020e */
[-C--:B------:R-:W-:Y:S02]  /*10680*/  IMAD R0, R3, R12.reuse, RZ ;  /* 0x0000000c03007224 */ /* 0x080fe400078e02ff */
[----:B------:R-:W-:Y:S01]  /*10690*/  IMAD.MOV.U32 R3, RZ, RZ, R22 ;  /* 0x000000ffff037224 */ /* 0x000fe200078e0016 */
[----:B------:R-:W2:Y:S01]  /*106a0*/  LDC R6, c[0x0][0x708] ;  /* 0x0001c200ff067b82 */ /* 0x000ea20000000800 */
[----:B------:R-:W-:-:S04]  /*106b0*/  IMAD.WIDE.U32 R2, R5, R12, R2 ;  /* 0x0000000c05027225 */ /* 0x000fc800078e0002 */
[----:B------:R-:W-:-:S03]  /*106c0*/  IMAD R5, R5, R13, R0 ;  /* 0x0000000d05057224 */ /* 0x000fc600078e0200 */
[----:B------:R-:W3:Y:S01]  /*106d0*/  LDC R18, c[0x0][0x758] ;  /* 0x0001d600ff127b82 */ /* 0x000ee20000000800 */
[----:B------:R-:W-:Y:S02]  /*106e0*/  I2FP.F32.U32 R0, R16 ;  /* 0x0000001000007245 */ /* 0x000fe40000201000 */
[----:B0-----:R-:W-:Y:S02]  /*106f0*/  ISETP.NE.U32.AND P1, PT, R20, RZ, PT ;  /* 0x000000ff1400720c */ /* 0x001fe40003f25070 */
[----:B------:R-:W-:Y:S01]  /*10700*/  IADD3 R3, R3, R5, RZ ;  /* 0x0000000503037210 */ /* 0x000fe20007ffe0ff */
[----:B------:R-:W-:Y:S01]  /*10710*/  FMUL R0, R0, UR6 ;  /* 0x0000000600007c20 */ /* 0x000fe20008400000 */
[----:B------:R-:W-:Y:S01]  /*10720*/  ISETP.NE.AND.EX P1, PT, R21, RZ, PT, P1 ;  /* 0x000000ff1500720c */ /* 0x000fe20003f25310 */
[----:B------:R-:W0:Y:S01]  /*10730*/  LDC R15, c[0x0][0x148] ;  /* 0x00005200ff0f7b82 */ /* 0x000e220000000800 */
[-CC-:B-1----:R-:W-:Y:S01]  /*10740*/  SHF.R.U64 R10, R2, R4.reuse, R3.reuse ;  /* 0x00000004020a7219 */ /* 0x182fe20000001203 */
[----:B------:R1:W4:Y:S01]  /*10750*/  F2I.U32.TRUNC.NTZ R12, R0 ;  /* 0x00000000000c7305 */ /* 0x000322000020f000 */
[----:B------:R-:W-:Y:S01]  /*10760*/  SHF.R.U32.HI R3, RZ, R4, R3 ;  /* 0x00000004ff037219 */ /* 0x000fe20000011603 */
[----:B------:R-:W-:-:S04]  /*10770*/  IMAD.MOV.U32 R5, RZ, RZ, -0x1 ;  /* 0xffffffffff057424 */ /* 0x000fc800078e00ff */
[----:B------:R-:W0:Y:S01]  /*10780*/  LDC R14, c[0x0][0x700] ;  /* 0x0001c000ff0e7b82 */ /* 0x000e220000000800 */
[-CC-:B--2---:R-:W-:Y:S02]  /*10790*/  SHF.R.U64 R8, R10, R6.reuse, R3.reuse ;  /* 0x000000060a087219 */ /* 0x184fe40000001203 */
[----:B------:R-:W-:-:S05]  /*107a0*/  SHF.R.U32.HI R3, RZ, R6, R3 ;  /* 0x00000006ff037219 */ /* 0x000fca0000011603 */
[----:B------:R-:W2:Y:S01]  /*107b0*/  LDC R22, c[0x0][0x748] ;  /* 0x0001d200ff167b82 */ /* 0x000ea20000000800 */
[-CC-:B---3--:R-:W-:Y:S02]  /*107c0*/  SHF.R.U64 R13, R8, R18.reuse, R3.reuse ;  /* 0x00000012080d7219 */ /* 0x188fe40000001203 */
[-C--:B------:R-:W-:Y:S02]  /*107d0*/  SHF.L.U32 R5, R5, R18.reuse, RZ ;  /* 0x0000001205057219 */ /* 0x080fe400000006ff */
[-C--:B------:R-:W-:Y:S01]  /*107e0*/  SHF.R.U32.HI R3, RZ, R18.reuse, R3 ;  /* 0x00000012ff037219 */ /* 0x080fe20000011603 */
[----:B------:R-:W-:Y:S01]  /*107f0*/  IMAD.MOV.U32 R2, RZ, RZ, R13 ;  /* 0x000000ffff027224 */ /* 0x000fe200078e000d */
[----:B------:R-:W-:Y:S01]  /*10800*/  SHF.L.U32 R18, R7, R18, RZ ;  /* 0x0000001207127219 */ /* 0x000fe200000006ff */
[----:B------:R-:W3:Y:S01]  /*10810*/  LDC R23, c[0x0][0x738] ;  /* 0x0001ce00ff177b82 */ /* 0x000ee20000000800 */
[----:B------:R-:W-:-:S07]  /*10820*/  LOP3.LUT R19, RZ, R5, RZ, 0x33, !PT ;  /* 0x00000005ff137212 */ /* 0x000fce00078e33ff */
[----:B------:R-:W0:Y:S01]  /*10830*/  LDC R24, c[0x0][0x710] ;  /* 0x0001c400ff187b82 */ /* 0x000e220000000800 */
[----:B-1--4-:R-:W-:Y:S05]  /*10840*/  @!P1 BRA `(.L_x_226) ;  /* 0x0000000000289947 */ /* 0x012fea0003800000 */
[----:B------:R-:W1:Y:S02]  /*10850*/  LDC R0, c[0x0][0x74c] ;  /* 0x0001d300ff007b82 */ /* 0x000e640000000800 */
[----:B-1----:R-:W-:-:S05]  /*10860*/  IADD3 R7, P1, R13, R0, RZ ;  /* 0x000000000d077210 */ /* 0x002fca0007f3e0ff */
[----:B------:R-:W-:-:S04]  /*10870*/  IMAD.X R9, RZ, RZ, R3, P1 ;  /* 0x000000ffff097224 */ /* 0x000fc800008e0603 */
[----:B------:R-:W-:-:S04]  /*10880*/  IMAD.WIDE.U32 R2, R9, R20, RZ ;  /* 0x0000001409027225 */ /* 0x000fc800078e00ff */
[----:B------:R-:W-:-:S04]  /*10890*/  IMAD.WIDE.U32 R4, P1, R7, R21, R2 ;  /* 0x0000001507047225 */ /* 0x000fc80007820002 */
[----:B------:R-:W-:Y:S01]  /*108a0*/  IMAD.WIDE.U32 R2, R7, R20, RZ ;  /* 0x0000001407027225 */ /* 0x000fe200078e00ff */
[----:B------:R-:W-:-:S03]  /*108b0*/  MOV R6, R5 ;  /* 0x0000000500067202 */ /* 0x000fc60000000f00 */
[----:B------:R-:W-:Y:S01]  /*108c0*/  IMAD.X R7, RZ, RZ, RZ, P1 ;  /* 0x000000ffff077224 */ /* 0x000fe200008e06ff */
[----:B------:R-:W-:-:S05]  /*108d0*/  IADD3 RZ, P1, R3, R4, RZ ;  /* 0x0000000403ff7210 */ /* 0x000fca0007f3e0ff */
[----:B------:R-:W-:-:S08]  /*108e0*/  IMAD.WIDE.U32.X R2, R9, R21, R6, P1 ;  /* 0x0000001509027225 */ /* 0x000fd000008e0406 */
.L_x_226:
[----:B--2---:R-:W-:Y:S01]  /*108f0*/  SHF.R.U64 R0, R2, R22, R3 ;  /* 0x0000001602007219 */ /* 0x004fe20000001203 */
[----:B0-----:R-:W-:Y:S01]  /*10900*/  VIADD R5, R14, 0xffffffff ;  /* 0xffffffff0e057836 */ /* 0x001fe20000000000 */
[----:B------:R-:W-:Y:S01]  /*10910*/  LOP3.LUT R3, R8, R19, RZ, 0xc0, !PT ;  /* 0x0000001308037212 */ /* 0x000fe200078ec0ff */
[----:B------:R-:W-:Y:S02]  /*10920*/  IMAD.MOV R12, RZ, RZ, -R12 ;  /* 0x000000ffff0c7224 */ /* 0x000fe400078e0a0c */
[----:B------:R-:W-:Y:S02]  /*10930*/  IMAD.MOV R2, RZ, RZ, -R0 ;  /* 0x000000ffff027224 */ /* 0x000fe400078e0a00 */
[----:B------:R-:W-:Y:S01]  /*10940*/  IMAD R0, R18, R0, R3 ;  /* 0x0000000012007224 */ /* 0x000fe200078e0203 */
[----:B------:R-:W-:Y:S01]  /*10950*/  LOP3.LUT R3, R10, R5, RZ, 0xc0, !PT ;  /* 0x000000050a037212 */ /* 0x000fe200078ec0ff */
[----:B------:R-:W-:Y:S02]  /*10960*/  @P5 IMAD R17, R15, R12, R16 ;  /* 0x0000000c0f115224 */ /* 0x000fe400078e0210 */
[----:B---3--:R-:W-:-:S02]  /*10970*/  IMAD R2, R2, R23, R13 ;  /* 0x0000001702027224 */ /* 0x008fc400078e020d */
[----:B------:R-:W-:Y:S02]  /*10980*/  IMAD.MOV.U32 R4, RZ, RZ, 0x1 ;  /* 0x00000001ff047424 */ /* 0x000fe400078e00ff */
[----:B------:R-:W-:Y:S02]  /*10990*/  IMAD R0, R0, R24, R17 ;  /* 0x0000001800007224 */ /* 0x000fe400078e0211 */
[----:B------:R-:W-:Y:S01]  /*109a0*/  IMAD R3, R2, R14, R3 ;  /* 0x0000000e02037224 */ /* 0x000fe200078e0203 */
[----:B------:R-:W-:-:S04]  /*109b0*/  PRMT R2, R4, 0x7610, R2 ;  /* 0x0000761004027816 */ /* 0x000fc80000000002 */
[----:B------:R-:W-:Y:S02]  /*109c0*/  SEL R4, R3, R0, !P5 ;  /* 0x0000000003047207 */ /* 0x000fe40006800000 */
[----:B------:R-:W-:Y:S01]  /*109d0*/  SEL R3, R0, R3, !P5 ;  /* 0x0000000300037207 */ /* 0x000fe20006800000 */
[----:B------:R-:W-:Y:S02]  /*109e0*/  IMAD.MOV.U32 R0, RZ, RZ, R11 ;  /* 0x000000ffff007224 */ /* 0x000fe400078e000b */
[----:B------:R2:W-:Y:S04]  /*109f0*/  STL [R1+0x98], R4 ;  /* 0x0000980401007387 */ /* 0x0005e80000100800 */
[----:B------:R2:W-:Y:S02]  /*10a00*/  STL [R1+0x88], R3 ;  /* 0x0000880301007387 */ /* 0x0005e40000100800 */
.L_x_224:
[----:B------:R-:W-:Y:S01]  /*10a10*/  LOP3.LUT P1, RZ, R2, 0xff, RZ, 0xc0, !PT ;  /* 0x000000ff02ff7812 */ /* 0x000fe2000782c0ff */
[----:B------:R-:W-:-:S12]  /*10a20*/  ULOP3.LUT UR29, UR29, 0x1, URZ, 0x3c, !UPT ;  /* 0x000000011d1d7892 */ /* 0x000fd8000f8e3c3f */
[----:B------:R-:W-:Y:S05]  /*10a30*/  @P1 BRA `(.L_x_227) ;  /* 0xffffff0c007c1947 */ /* 0x000fea000383ffff */
[----:B------:R-:W-:Y:S05]  /*10a40*/  EXIT ;  /* 0x000000000000794d */ /* 0x000fea0003800000 */
.L_x_17:
[----:B------:R-:W-:-:S08]  /*10a50*/  ISETP.NE.AND P0, PT, RZ, UR6, PT ;  /* 0x00000006ff007c0c */ /* 0x000fd0000bf05270 */
[----:B012---:R-:W0:-:S00]  /*10a60*/  USETMAXREG.DEALLOC.CTAPOOL 0x28 ;  /* 0x00000028000079c8 */ /* 0x007e0000080e0500 */
[----:B------:R-:W-:Y:S05]  /*10a70*/  @P0 EXIT ;  /* 0x000000000000094d */ /* 0x000fea0003800000 */
[----:B0-----:R-:W-:Y:S01]  /*10a80*/  LOP3.LUT P0, RZ, R6, 0xff, RZ, 0xc0, !PT ;  /* 0x000000ff06ff7812 */ /* 0x001fe2000780c0ff */
[----:B------:R-:W-:Y:S01]  /*10a90*/  IMAD.MOV.U32 R9, RZ, RZ, RZ ;  /* 0x000000ffff097224 */ /* 0x000fe200078e00ff */
[----:B------:R-:W-:-:S11]  /*10aa0*/  MOV R8, 0x1 ;  /* 0x0000000100087802 */ /* 0x000fd60000000f00 */
[----:B------:R-:W-:Y:S05]  /*10ab0*/  @!P0 BRA `(.L_x_228) ;  /* 0x0000000c009c8947 */ /* 0x000fea0003800000 */
[----:B------:R-:W0:Y:S01]  /*10ac0*/  S2UR UR33, SR_CgaCtaId ;  /* 0x00000000002179c3 */ /* 0x000e220000008800 */
[----:B------:R-:W-:Y:S01]  /*10ad0*/  LOP3.LUT P0, RZ, R2, 0x1f, RZ, 0xc0, !PT ;  /* 0x0000001f02ff7812 */ /* 0x000fe2000780c0ff */
[----:B------:R-:W-:Y:S01]  /*10ae0*/  ULDC UR23, c[0x0][0x758] ;  /* 0x0001d60000177ab9 */ /* 0x000fe20000000800 */
[----:B------:R-:W-:Y:S01]  /*10af0*/  UMOV UR4, 0xffffffff ;  /* 0xffffffff00047882 */ /* 0x000fe20000000000 */
[----:B------:R-:W-:Y:S01]  /*10b00*/  BSSY B0, `(.L_x_228) ;  /* 0x00000e2000007945 */ /* 0x000fe20003800000 */
[----:B------:R-:W-:Y:S01]  /*10b10*/  USHF.L.U32 UR4, UR4, UR23, URZ ;  /* 0x0000001704047299 */ /* 0x000fe2000800063f */
[C---:B------:R-:W-:Y:S01]  /*10b20*/  ISETP.NE.AND P2, PT, R3.reuse, RZ, PT ;  /* 0x000000ff0300720c */ /* 0x040fe20003f45270 */
[----:B------:R-:W-:Y:S01]  /*10b30*/  IMAD.MOV.U32 R10, RZ, RZ, 0x1 ;  /* 0x00000001ff0a7424 */ /* 0x000fe200078e00ff */
[----:B------:R-:W-:Y:S01]  /*10b40*/  ISETP.NE.OR P0, PT, R3, RZ, !P0 ;  /* 0x000000ff0300720c */ /* 0x000fe20004705670 */
[----:B------:R-:W-:Y:S01]  /*10b50*/  IMAD.MOV.U32 R8, RZ, RZ, 0x1 ;  /* 0x00000001ff087424 */ /* 0x000fe200078e00ff */
[----:B------:R-:W-:Y:S01]  /*10b60*/  ULDC UR22, c[0x0][0x700] ;  /* 0x0001c00000167ab9 */ /* 0x000fe20000000800 */
[----:B------:R-:W-:Y:S01]  /*10b70*/  IMAD.MOV.U32 R9, RZ, RZ, RZ ;  /* 0x000000ffff097224 */ /* 0x000fe200078e00ff */
[----:B------:R-:W-:Y:S01]  /*10b80*/  UMOV UR5, 0x1 ;  /* 0x0000000100057882 */ /* 0x000fe20000000000 */
[----:B------:R-:W-:-:S02]  /*10b90*/  UIADD3 UR42, UR21, 0x1, URZ ;  /* 0x00000001152a7890 */ /* 0x000fc4000fffe03f */
[----:B------:R-:W-:Y:S02]  /*10ba0*/  ULOP3.LUT UR43, UR14, 0x2, URZ, 0xfc, !UPT ;  /* 0x000000020e2b7892 */ /* 0x000fe4000f8efc3f */
[----:B------:R-:W-:Y:S02]  /*10bb0*/  UIADD3 UR22, UR22, -0x1, URZ ;  /* 0xffffffff16167890 */ /* 0x000fe4000fffe03f */
[----:B------:R-:W-:Y:S02]  /*10bc0*/  USHF.L.U32 UR23, UR5, UR23, URZ ;  /* 0x0000001705177299 */ /* 0x000fe4000800063f */
[----:B------:R-:W-:Y:S01]  /*10bd0*/  ULOP3.LUT UR34, URZ, UR4, URZ, 0x33, !UPT ;  /* 0x000000043f227292 */ /* 0x000fe2000f8e333f */
[----:B------:R-:W-:Y:S01]  /*10be0*/  ULDC.64 UR36, c[0x0][0x198] ;  /* 0x0000660000247ab9 */ /* 0x000fe20000000a00 */
[----:B0-----:R-:W-:Y:S02]  /*10bf0*/  USHF.L.U32 UR29, UR33, 0x5, URZ ;  /* 0x00000005211d7899 */ /* 0x001fe4000800063f */
[----:B------:R-:W-:-:S02]  /*10c00*/  USHF.L.U32 UR32, UR33, 0xb, URZ ;  /* 0x0000000b21207899 */ /* 0x000fc4000800063f */
[----:B------:R-:W-:Y:S02]  /*10c10*/  USHF.L.U32 UR10, UR33, 0x6, URZ ;  /* 0x00000006210a7899 */ /* 0x000fe4000800063f */
[----:B------:R-:W-:Y:S02]  /*10c20*/  USHF.L.U32 UR33, UR33, 0x9, URZ ;  /* 0x0000000921217899 */ /* 0x000fe4000800063f */
[----:B------:R-:W-:Y:S02]  /*10c30*/  ULOP3.LUT UR29, UR29, 0x20, URZ, 0xc0, !UPT ;  /* 0x000000201d1d7892 */ /* 0x000fe4000f8ec03f */
[----:B------:R-:W-:Y:S02]  /*10c40*/  ULOP3.LUT UR32, UR32, 0x800, URZ, 0xc0, !UPT ;  /* 0x0000080020207892 */ /* 0x000fe4000f8ec03f */
[----:B------:R-:W-:Y:S02]  /*10c50*/  ULOP3.LUT UR33, UR33, 0x200, URZ, 0xc0, !UPT ;  /* 0x0000020021217892 */ /* 0x000fe4000f8ec03f */
[----:B------:R-:W-:-:S12]  /*10c60*/  ULOP3.LUT UR10, UR10, 0x40, URZ, 0xc0, !UPT ;  /* 0x000000400a0a7892 */ /* 0x000fd8000f8ec03f */
.L_x_240:
[----:B------:R-:W-:-:S03]  /*10c70*/  UMOV UR4, 0xffffffff ;  /* 0xffffffff00047882 */ /* 0x000fc60000000000 */
[----:B01----:R-:W-:Y:S05]  /*10c80*/  BRA.DIV UR4, `(.L_x_229) ;  /* 0x00000012047c7947 */ /* 0x003fea000b800000 */
[----:B------:R-:W-:-:S13]  /*10c90*/  ELECT P1, URZ, PT ;  /* 0x00000000003f782f */ /* 0x000fda0003820000 */
.L_x_255:
[----:B------:R-:W0:Y:S01]  /*10ca0*/  LDC R2, c[0x0][0x604] ;  /* 0x00018100ff027b82 */ /* 0x000e220000000800 */
[----:B------:R-:W-:Y:S01]  /*10cb0*/  BSSY B1, `(.L_x_230) ;  /* 0x000004a000017945 */ /* 0x000fe20003800000 */
[----:B0-----:R-:W-:-:S13]  /*10cc0*/  ISETP.LT.OR P1, PT, R2, 0x1, !P1 ;  /* 0x000000010200780c */ /* 0x001fda0004f21670 */
[----:B------:R-:W-:Y:S05]  /*10cd0*/  @P1 BRA `(.L_x_231) ;  /* 0x00000004001c1947 */ /* 0x000fea0003800000 */
[----:B------:R-:W2:Y:S04]  /*10ce0*/  LDL.LU R4, [R1+0x98] ;  /* 0x0000980001047983 */ /* 0x000ea80000300800 */
[----:B------:R-:W3:Y:S01]  /*10cf0*/  LDL R3, [R1+0x88] ;  /* 0x0000880001037983 */ /* 0x000ee20000100800 */
[----:B------:R-:W-:Y:S01]  /*10d00*/  MOV R11, RZ ;  /* 0x000000ff000b7202 */ /* 0x000fe20000000f00 */
[----:B------:R-:W-:Y:S02]  /*10d10*/  IMAD.MOV.U32 R13, RZ, RZ, RZ ;  /* 0x000000ffff0d7224 */ /* 0x000fe400078e00ff */
[----:B------:R-:W-:Y:S02]  /*10d20*/  IMAD.U32 R14, RZ, RZ, UR42 ;  /* 0x0000002aff0e7e24 */ /* 0x000fe4000f8e00ff */
[----:B------:R-:W-:-:S02]  /*10d30*/  IMAD.MOV.U32 R2, RZ, RZ, R8 ;  /* 0x000000ffff027224 */ /* 0x000fc400078e0008 */
[----:B------:R-:W-:Y:S02]  /*10d40*/  IMAD.MOV.U32 R15, RZ, RZ, RZ ;  /* 0x000000ffff0f7224 */ /* 0x000fe400078e00ff */
[----:B--2---:R-:W-:Y:S01]  /*10d50*/  IMAD.SHL.U32 R6, R4, 0x100, RZ ;  /* 0x0000010004067824 */ /* 0x004fe200078e00ff */
[----:B---3--:R-:W-:Y:S01]  /*10d60*/  LEA R16, R3, UR29, 0x6 ;  /* 0x0000001d03107c11 */ /* 0x008fe2000f8e30ff */
[----:B------:R-:W-:-:S07]  /*10d70*/  IMAD.MOV.U32 R3, RZ, RZ, R9 ;  /* 0x000000ffff037224 */ /* 0x000fce00078e0009 */
.L_x_235:
[----:B------:R-:W0:Y:S01]  /*10d80*/  S2R R5, SR_CgaCtaId ;  /* 0x0000000000057919 */ /* 0x000e220000008800 */
[----:B------:R-:W-:-:S04]  /*10d90*/  MOV R4, 0x400 ;  /* 0x0000040000047802 */ /* 0x000fc80000000f00 */
[----:B0-----:R-:W-:Y:S02]  /*10da0*/  LEA R12, R5, R4, 0x18 ;  /* 0x00000004050c7211 */ /* 0x001fe400078ec0ff */
[----:B------:R-:W-:Y:S01]  /*10db0*/  SHF.L.U32 R4, R2, 0x1f, RZ ;  /* 0x0000001f02047819 */ /* 0x000fe200000006ff */
[----:B------:R-:W0:Y:S01]  /*10dc0*/  @!P2 LDC R5, c[0x0][0x640] ;  /* 0x00019000ff05ab82 */ /* 0x000e220000000800 */
[----:B------:R-:W-:-:S04]  /*10dd0*/  LEA R7, R3, R12, 0x3 ;  /* 0x0000000c03077211 */ /* 0x000fc800078e18ff */
[----:B------:R-:W1:Y:S02]  /*10de0*/  SYNCS.PHASECHK.TRANS64.TRYWAIT P1, [R7+URZ+0x30], R4 ;  /* 0x00003004070075a7 */ /* 0x000e64000802017f */
[----:B-1----:R-:W-:Y:S05]  /*10df0*/  @!P1 BRA `(.L_x_232) ;  /* 0x0000001000409947 */ /* 0x002fea0003800000 */
.L_x_256:
[----:B------:R-:W-:Y:S01]  /*10e00*/  UPRMT UR4, UR43, 0x9910, URZ ;  /* 0x000099102b047896 */ /* 0x000fe2000800003f */
[----:B0-----:R0:W-:Y:S03]  /*10e10*/  @!P2 SYNCS.ARRIVE.TRANS64 RZ, [R7+URZ], R5 ;  /* 0x0000000507ffa9a7 */ /* 0x0011e6000800003f */
[----:B------:R-:W-:-:S06]  /*10e20*/  UISETP.NE.AND UP0, UPT, UR4, 0x2, UPT ;  /* 0x000000020400788c */ /* 0x000fcc000bf05270 */
[----:B------:R-:W-:-:S13]  /*10e30*/  PLOP3.LUT P1, PT, PT, PT, UP0, 0x80, 0x0 ;  /* 0x000000000000781c */ /* 0x000fda0003f2f008 */
[----:B0-----:R-:W-:Y:S05]  /*10e40*/  @P1 BRA `(.L_x_233) ;  /* 0x0000000000041947 */ /* 0x001fea0003800000 */
[----:B------:R-:W-:Y:S01]  /*10e50*/  BPT.TRAP 0x1 ;  /* 0x000000040000795c */ /* 0x000fe20000300000 */
.L_x_233:
[----:B------:R-:W-:Y:S05]  /*10e60*/  @P0 BRA `(.L_x_234) ;  /* 0x0000000000040947 */ /* 0x000fea0003800000 */
[----:B------:R-:W-:Y:S01]  /*10e70*/  BPT.TRAP 0x1 ;  /* 0x000000040000795c */ /* 0x000fe20000300000 */
.L_x_234:
[----:B-1----:R-:W2:Y:S01]  /*10e80*/  LDL R4, [R1+0x88] ;  /* 0x0000880001047983 */ /* 0x002ea20000100800 */
[C---:B------:R-:W-:Y:S01]  /*10e90*/  R2UR UR8, R3.reuse ;  /* 0x00000000030872ca */ /* 0x040fe200000e0000 */
[----:B------:R-:W-:Y:S01]  /*10ea0*/  VIADD R14, R14, 0xffffffff ;  /* 0xffffffff0e0e7836 */ /* 0x000fe20000000000 */
[----:B------:R-:W-:Y:S01]  /*10eb0*/  R2UR UR13, R12 ;  /* 0x000000000c0d72ca */ /* 0x000fe200000e0000 */
[----:B------:R-:W-:Y:S01]  /*10ec0*/  IMAD R12, R3, 0x8000, R12 ;  /* 0x00008000030c7824 */ /* 0x000fe200078e020c */
[----:B------:R-:W-:Y:S01]  /*10ed0*/  R2UR UR25, R7 ;  /* 0x00000000071972ca */ /* 0x000fe200000e0000 */
[----:B------:R-:W-:Y:S01]  /*10ee0*/  UIADD3 UR6, UP0, UR36, 0xf0, URZ ;  /* 0x000000f024067890 */ /* 0x000fe2000ff1e03f */
[----:B------:R-:W-:Y:S01]  /*10ef0*/  R2UR UR28, R0 ;  /* 0x00000000001c72ca */ /* 0x000fe200000e0000 */
[----:B------:R-:W-:Y:S01]  /*10f00*/  UIADD3 UR38, UP1, UR36, 0x1f0, URZ ;  /* 0x000001f024267890 */ /* 0x000fe2000ff3e03f */
[----:B------:R-:W-:Y:S01]  /*10f10*/  R2UR UR16, R12 ;  /* 0x000000000c1072ca */ /* 0x000fe200000e0000 */
[----:B------:R-:W-:Y:S01]  /*10f20*/  UIADD3 UR40, UP2, UR36, 0x2f0, URZ ;  /* 0x000002f024287890 */ /* 0x000fe2000ff5e03f */
[----:B------:R-:W-:Y:S01]  /*10f30*/  R2UR UR26, R13 ;  /* 0x000000000d1a72ca */ /* 0x000fe200000e0000 */
[----:B------:R-:W-:Y:S01]  /*10f40*/  UIADD3.X UR7, URZ, UR37, URZ, UP0, !UPT ;  /* 0x000000253f077290 */ /* 0x000fe200087fe43f */
[----:B------:R-:W-:Y:S01]  /*10f50*/  R2UR UR27, R16 ;  /* 0x00000000101b72ca */ /* 0x000fe200000e0000 */
[----:B------:R-:W-:Y:S01]  /*10f60*/  ULEA UR24, UR8, UR32, 0xc ;  /* 0x0000002008187291 */ /* 0x000fe2000f8e603f */
[----:B------:R-:W-:Y:S01]  /*10f70*/  R2UR UR12, R15 ;  /* 0x000000000f0c72ca */ /* 0x000fe200000e0000 */
[----:B------:R-:W-:Y:S01]  /*10f80*/  ULEA UR8, UR8, UR33, 0xa ;  /* 0x0000002108087291 */ /* 0x000fe2000f8e503f */
[----:B------:R-:W-:Y:S01]  /*10f90*/  R2UR UR18, R11 ;  /* 0x000000000b1272ca */ /* 0x000fe200000e0000 */
[----:B------:R-:W-:Y:S01]  /*10fa0*/  UIADD3 UR24, UR13, 0x180, UR24 ;  /* 0x000001800d187890 */ /* 0x000fe2000fffe018 */
[----:B------:R-:W-:Y:S01]  /*10fb0*/  R2UR UR19, R6 ;  /* 0x00000000061372ca */ /* 0x000fe200000e0000 */
[----:B------:R-:W-:Y:S01]  /*10fc0*/  UIADD3.X UR39, URZ, UR37, URZ, UP1, !UPT ;  /* 0x000000253f277290 */ /* 0x000fe20008ffe43f */
[----:B------:R-:W-:Y:S01]  /*10fd0*/  ISETP.GT.AND P3, PT, R14, 0x1, PT ;  /* 0x000000010e00780c */ /* 0x000fe20003f64270 */
[----:B------:R-:W-:Y:S01]  /*10fe0*/  UIADD3 UR8, UR13, 0x36180, UR8 ;  /* 0x000361800d087890 */ /* 0x000fe2000fffe008 */
[----:B------:R-:W-:Y:S01]  /*10ff0*/  VIADD R3, R3, 0x1 ;  /* 0x0000000103037836 */ /* 0x000fe20000000000 */
[----:B------:R-:W-:Y:S01]  /*11000*/  UIADD3.X UR41, URZ, UR37, URZ, UP2, !UPT ;  /* 0x000000253f297290 */ /* 0x000fe200097fe43f */
[----:B------:R-:W-:Y:S01]  /*11010*/  VIADD R15, R15, 0x1 ;  /* 0x000000010f0f7836 */ /* 0x000fe20000000000 */
[----:B------:R-:W-:Y:S01]  /*11020*/  UIADD3 UR16, UR16, 0x6180, URZ ;  /* 0x0000618010107890 */ /* 0x000fe2000fffe03f */
[----:B------:R-:W-:Y:S01]  /*11030*/  VIADD R13, R13, 0x40 ;  /* 0x000000400d0d7836 */ /* 0x000fe20000000000 */
[----:B------:R-:W-:Y:S01]  /*11040*/  ISETP.NE.AND P1, PT, R3, 0x6, PT ;  /* 0x000000060300780c */ /* 0x000fe20003f25270 */
[----:B------:R-:W-:Y:S01]  /*11050*/  UMOV UR35, 0x30000 ;  /* 0x0003000000237882 */ /* 0x000fe20000000000 */
[----:B------:R-:W-:Y:S01]  /*11060*/  UMOV UR4, 0x0 ;  /* 0x0000000000047882 */ /* 0x000fe20000000000 */
[----:B------:R-:W-:Y:S01]  /*11070*/  UMOV UR5, 0x10000000 ;  /* 0x1000000000057882 */ /* 0x000fe20000000000 */
[----:B------:R-:W-:Y:S01]  /*11080*/  UMOV UR9, UR25 ;  /* 0x0000001900097c82 */ /* 0x000fe20008000000 */
[----:B------:R-:W-:Y:S01]  /*11090*/  UMOV UR13, UR28 ;  /* 0x0000001c000d7c82 */ /* 0x000fe20008000000 */
[----:B------:R-:W-:Y:S01]  /*110a0*/  UMOV UR17, UR25 ;  /* 0x0000001900117c82 */ /* 0x000fe20008000000 */
[----:B------:R0:W-:Y:S01]  /*110b0*/  UTMALDG.3D.MULTICAST [UR24], [UR6], UR35, desc[UR4] ;  /* 0x00000418060073b4 */ /* 0x0001e20008011823 */
[----:B------:R-:W-:Y:S01]  /*110c0*/  UMOV UR20, UR28 ;  /* 0x0000001c00147c82 */ /* 0x000fe20008000000 */
[----:B------:R-:W-:-:S02]  /*110d0*/  SEL R5, RZ, 0x1, P1 ;  /* 0x00000001ff057807 */ /* 0x000fc40000800000 */
[----:B------:R-:W-:Y:S02]  /*110e0*/  IADD3 R11, R11, 0x80, RZ ;  /* 0x000000800b0b7810 */ /* 0x000fe40007ffe0ff */
[----:B------:R-:W-:Y:S02]  /*110f0*/  LOP3.LUT R2, R2, R5, RZ, 0x3c, !PT ;  /* 0x0000000502027212 */ /* 0x000fe400078e3cff */
[----:B------:R-:W-:Y:S02]  /*11100*/  SEL R3, R3, RZ, P1 ;  /* 0x000000ff03037207 */ /* 0x000fe40000800000 */
[----:B--2---:R-:W-:-:S13]  /*11110*/  R2UR UR11, R4 ;  /* 0x00000000040b72ca */ /* 0x004fda00000e0000 */
[----:B------:R0:W-:Y:S01]  /*11120*/  UTMALDG.4D.MULTICAST [UR8], [UR38], UR35, desc[UR4] ;  /* 0x00000408260073b4 */ /* 0x0001e20008019823 */
[----:B------:R0:W-:Y:S02]  /*11130*/  UTMALDG.3D [UR16], [UR40], desc[UR4] ;  /* 0x00000410280075b4 */ /* 0x0001e40008011000 */
[----:B0-----:R-:W-:Y:S05]  /*11140*/  @P3 BRA `(.L_x_235) ;  /* 0xfffffffc000c3947 */ /* 0x001fea000383ffff */
.L_x_231:
[----:B------:R-:W-:Y:S05]  /*11150*/  BSYNC B1 ;  /* 0x0000000000017941 */ /* 0x000fea0003800000 */
.L_x_230:
[----:B------:R-:W2:Y:S01]  /*11160*/  LDL.LU R18, [R1+0x90] ;  /* 0x0000900001127983 */ /* 0x000ea20000300800 */
[----:B------:R-:W-:Y:S01]  /*11170*/  LOP3.LUT P4, RZ, R10, 0xff, RZ, 0xc0, !PT ;  /* 0x000000ff0aff7812 */ /* 0x000fe2000788c0ff */
[----:B------:R-:W-:Y:S01]  /*11180*/  VIADD R0, R9, UR21 ;  /* 0x0000001509007c36 */ /* 0x000fe20008000000 */
[----:B------:R-:W-:Y:S01]  /*11190*/  ULDC.64 UR4, c[0x0][0x750] ;  /* 0x0001d40000047ab9 */ /* 0x000fe20000000a00 */
[----:B------:R-:W3:Y:S01]  /*111a0*/  LDL.LU R17, [R1+0x94] ;  /* 0x0000940001117983 */ /* 0x000ee20000300800 */
[----:B------:R-:W-:Y:S01]  /*111b0*/  IMAD.U32 R5, RZ, RZ, UR21 ;  /* 0x00000015ff057e24 */ /* 0x000fe2000f8e00ff */
[----:B------:R-:W-:Y:S01]  /*111c0*/  UISETP.GE.U32.AND UP0, UPT, UR21, 0x6, UPT ;  /* 0x000000061500788c */ /* 0x000fe2000bf06070 */
[----:B------:R-:W-:Y:S01]  /*111d0*/  ISETP.GT.U32.AND P1, PT, R0, 0x5, PT ;  /* 0x000000050000780c */ /* 0x000fe20003f24070 */
[----:B------:R-:W-:Y:S01]  /*111e0*/  BSSY B1, `(.L_x_236) ;  /* 0x0000071000017945 */ /* 0x000fe20003800000 */
[----:B------:R-:W-:Y:S02]  /*111f0*/  PRMT R10, RZ, 0x7610, R10 ;  /* 0x00007610ff0a7816 */ /* 0x000fe4000000000a */
[----:B------:R-:W-:-:S02]  /*11200*/  ISETP.LT.U32.AND P1, PT, R5, 0x6, P1 ;  /* 0x000000060500780c */ /* 0x000fc40000f21070 */
[----:B------:R-:W-:Y:S01]  /*11210*/  PLOP3.LUT P3, PT, PT, PT, UP0, 0x80, 0x0 ;  /* 0x000000000000781c */ /* 0x000fe20003f6f008 */
[----:B------:R-:W0:Y:S01]  /*11220*/  @P4 S2R R3, SR_CgaCtaId ;  /* 0x0000000000034919 */ /* 0x000e220000008800 */
[----:B------:R-:W-:-:S04]  /*11230*/  @P4 MOV R2, 0x400 ;  /* 0x0000040000024802 */ /* 0x000fc80000000f00 */
[----:B0-----:R-:W-:Y:S01]  /*11240*/  @P4 LEA R4, R3, R2, 0x18 ;  /* 0x0000000203044211 */ /* 0x001fe200078ec0ff */
[----:B------:R-:W-:-:S03]  /*11250*/  IMAD.WIDE.U32 R2, R0, -0x55555555, RZ ;  /* 0xaaaaaaab00027825 */ /* 0x000fc600078e00ff */
[----:B------:R0:W-:Y:S02]  /*11260*/  @P4 SYNCS.ARRIVE.TRANS64.A1T0 RZ, [R4+URZ+0x98], RZ ;  /* 0x000098ff04ff49a7 */ /* 0x0001e4000810003f */
[----:B------:R-:W-:Y:S02]  /*11270*/  SHF.R.U32.HI R5, RZ, 0x2, R3 ;  /* 0x00000002ff057819 */ /* 0x000fe40000011603 */
[----:B------:R-:W-:Y:S02]  /*11280*/  SEL R3, RZ, 0x1, !P1 ;  /* 0x00000001ff037807 */ /* 0x000fe40004800000 */
[----:B------:R-:W-:Y:S01]  /*11290*/  PRMT R2, RZ, 0x7610, R2 ;  /* 0x00007610ff027816 */ /* 0x000fe20000000002 */
[----:B------:R-:W-:Y:S01]  /*112a0*/  IMAD R9, R5, -0x6, R0 ;  /* 0xfffffffa05097824 */ /* 0x000fe200078e0200 */
[----:B------:R-:W-:Y:S01]  /*112b0*/  LOP3.LUT R8, R8, R3, RZ, 0x3c, !PT ;  /* 0x0000000308087212 */ /* 0x000fe200078e3cff */
[----:B0-----:R-:W-:Y:S02]  /*112c0*/  IMAD.MOV.U32 R4, RZ, RZ, -0x1 ;  /* 0xffffffffff047424 */ /* 0x001fe400078e00ff */
[----:B------:R-:W-:Y:S01]  /*112d0*/  IMAD.MOV.U32 R3, RZ, RZ, -0x1 ;  /* 0xffffffffff037424 */ /* 0x000fe200078e00ff */
[----:B------:R-:W-:Y:S01]  /*112e0*/  @P3 LOP3.LUT R8, R8, 0x1, R5, 0x78, !PT ;  /* 0x0000000108083812 */ /* 0x000fe200078e7805 */
[----:B------:R-:W-:Y:S01]  /*112f0*/  IMAD.MOV.U32 R0, RZ, RZ, -0x1 ;  /* 0xffffffffff007424 */ /* 0x000fe200078e00ff */
[----:B---3--:R-:W-:-:S04]  /*11300*/  IADD3 R17, P4, R17, UR30, RZ ;  /* 0x0000001e11117c10 */ /* 0x008fc8000ff9e0ff */
[----:B--2---:R-:W-:Y:S01]  /*11310*/  IADD3.X R18, R18, UR15, RZ, P4, !PT ;  /* 0x0000000f12127c10 */ /* 0x004fe2000a7fe4ff */
[----:B------:R0:W-:Y:S01]  /*11320*/  STL [R1+0x94], R17 ;  /* 0x0000941101007387 */ /* 0x0001e20000100800 */
[----:B------:R-:W-:-:S03]  /*11330*/  ISETP.GE.U32.AND P1, PT, R17, UR4, PT ;  /* 0x0000000411007c0c */ /* 0x000fc6000bf26070 */
[----:B------:R0:W-:Y:S01]  /*11340*/  STL [R1+0x90], R18 ;  /* 0x0000901201007387 */ /* 0x0001e20000100800 */
[----:B------:R-:W-:-:S03]  /*11350*/  ISETP.GE.U32.AND.EX P1, PT, R18, UR5, PT, P1 ;  /* 0x0000000512007c0c */ /* 0x000fc6000bf26110 */
[----:B------:R0:W-:Y:S04]  /*11360*/  STL [R1+0x88], R4 ;  /* 0x0000880401007387 */ /* 0x0001e80000100800 */
[----:B------:R0:W-:Y:S06]  /*11370*/  STL [R1+0x98], R3 ;  /* 0x0000980301007387 */ /* 0x0001ec0000100800 */
[----:B------:R-:W-:Y:S05]  /*11380*/  @P1 BRA `(.L_x_237) ;  /* 0x0000000400581947 */ /* 0x000fea0003800000 */
[----:B------:R-:W-:Y:S01]  /*11390*/  ULDC.64 UR4, c[0x0][0x728] ;  /* 0x0001ca0000047ab9 */ /* 0x000fe20000000a00 */
[----:B------:R-:W1:Y:S01]  /*113a0*/  S2R R12, SR_CTAID.X ;  /* 0x00000000000c7919 */ /* 0x000e620000002500 */
[----:B------:R-:W-:Y:S01]  /*113b0*/  ISETP.NE.U32.AND P1, PT, RZ, UR4, PT ;  /* 0x00000004ff007c0c */ /* 0x000fe2000bf25070 */
[----:B------:R-:W-:Y:S01]  /*113c0*/  ULDC UR7, c[0x0][0x730] ;  /* 0x0001cc0000077ab9 */ /* 0x000fe20000000800 */
[----:B------:R-:W-:Y:S01]  /*113d0*/  MOV R2, R17 ;  /* 0x0000001100027202 */ /* 0x000fe20000000f00 */
[----:B------:R-:W2:Y:S01]  /*113e0*/  S2R R0, SR_CTAID.Y ;  /* 0x0000000000007919 */ /* 0x000ea20000002600 */
[----:B------:R-:W-:Y:S01]  /*113f0*/  ISETP.NE.AND.EX P1, PT, RZ, UR5, PT, P1 ;  /* 0x00000005ff007c0c */ /* 0x000fe2000bf25310 */
[----:B0-----:R-:W-:-:S12]  /*11400*/  IMAD.MOV.U32 R3, RZ, RZ, R18 ;  /* 0x000000ffff037224 */ /* 0x001fd800078e0012 */
[----:B------:R-:W-:Y:S05]  /*11410*/  @!P1 BRA `(.L_x_238) ;  /* 0x0000000000289947 */ /* 0x000fea0003800000 */
[----:B------:R-:W-:Y:S02]  /*11420*/  ULDC UR6, c[0x0][0x734] ;  /* 0x0001cd0000067ab9 */ /* 0x000fe40000000800 */
[----:B------:R-:W-:-:S05]  /*11430*/  IADD3 R7, P1, R17, UR6, RZ ;  /* 0x0000000611077c10 */ /* 0x000fca000ff3e0ff */
[----:B------:R-:W-:-:S04]  /*11440*/  IMAD.X R11, RZ, RZ, R18, P1 ;  /* 0x000000ffff0b7224 */ /* 0x000fc800008e0612 */
[----:B------:R-:W-:-:S04]  /*11450*/  IMAD.WIDE.U32 R4, R11, UR4, RZ ;  /* 0x000000040b047c25 */ /* 0x000fc8000f8e00ff */
[----:B------:R-:W-:-:S04]  /*11460*/  IMAD.WIDE.U32 R4, P1, R7, UR5, R4 ;  /* 0x0000000507047c25 */ /* 0x000fc8000f820004 */
[----:B------:R-:W-:-:S04]  /*11470*/  IMAD.WIDE.U32 R6, R7, UR4, RZ ;  /* 0x0000000407067c25 */ /* 0x000fc8000f8e00ff */
[----:B------:R-:W-:Y:S01]  /*11480*/  IMAD.X R3, RZ, RZ, RZ, P1 ;  /* 0x000000ffff037224 */ /* 0x000fe200008e06ff */
[----:B------:R-:W-:Y:S01]  /*11490*/  IADD3 RZ, P1, R7, R4, RZ ;  /* 0x0000000407ff7210 */ /* 0x000fe20007f3e0ff */
[----:B------:R-:W-:-:S04]  /*114a0*/  IMAD.MOV.U32 R2, RZ, RZ, R5 ;  /* 0x000000ffff027224 */ /* 0x000fc800078e0005 */
[----:B------:R-:W-:-:S08]  /*114b0*/  IMAD.WIDE.U32.X R2, R11, UR5, R2, P1 ;  /* 0x000000050b027c25 */ /* 0x000fd000088e0402 */
.L_x_238:
[--C-:B------:R-:W-:Y:S01]  /*114c0*/  SHF.R.U64 R11, R2, UR7, R3.reuse ;  /* 0x00000007020b7c19 */ /* 0x100fe20008001203 */
[----:B------:R-:W-:Y:S01]  /*114d0*/  ULDC.64 UR4, c[0x0][0x720] ;  /* 0x0001c80000047ab9 */ /* 0x000fe20000000a00 */
[----:B------:R-:W-:Y:S01]  /*114e0*/  SHF.R.U32.HI R2, RZ, UR7, R3 ;  /* 0x00000007ff027c19 */ /* 0x000fe20008011603 */
[----:B------:R-:W-:Y:S01]  /*114f0*/  IMAD.MOV.U32 R3, RZ, RZ, R18 ;  /* 0x000000ffff037224 */ /* 0x000fe200078e0012 */
[----:B------:R-:W-:Y:S01]  /*11500*/  IADD3 R5, P1, RZ, -R11, RZ ;  /* 0x8000000bff057210 */ /* 0x000fe20007f3e0ff */
[----:B------:R-:W0:Y:S01]  /*11510*/  LDC R7, c[0x0][0x144] ;  /* 0x00005100ff077b82 */ /* 0x000e220000000800 */
[----:B-1----:R-:W-:Y:S01]  /*11520*/  I2FP.F32.U32 R6, R12 ;  /* 0x0000000c00067245 */ /* 0x002fe20000201000 */
[----:B------:R-:W-:Y:S01]  /*11530*/  ULDC.64 UR8, c[0x0][0x740] ;  /* 0x0001d00000087ab9 */ /* 0x000fe20000000a00 */
[----:B------:R-:W-:Y:S01]  /*11540*/  ULDC UR6, c[0x0][0x708] ;  /* 0x0001c20000067ab9 */ /* 0x000fe20000000800 */
[----:B------:R-:W-:Y:S01]  /*11550*/  IMAD.X R2, RZ, RZ, ~R2, P1 ;  /* 0x000000ffff027224 */ /* 0x000fe200008e0e02 */
[----:B------:R-:W-:-:S03]  /*11560*/  ISETP.NE.U32.AND P1, PT, RZ, UR8, PT ;  /* 0x00000008ff007c0c */ /* 0x000fc6000bf25070 */
[----:B------:R-:W-:Y:S01]  /*11570*/  IMAD R4, R2, UR4, RZ ;  /* 0x0000000402047c24 */ /* 0x000fe2000f8e02ff */
[----:B------:R-:W-:Y:S01]  /*11580*/  MOV R2, R17 ;  /* 0x0000001100027202 */ /* 0x000fe20000000f00 */
[----:B------:R-:W1:Y:S01]  /*11590*/  LDC R15, c[0x0][0x148] ;  /* 0x00005200ff0f7b82 */ /* 0x000e620000000800 */
[----:B------:R-:W-:-:S03]  /*115a0*/  ISETP.NE.AND.EX P1, PT, RZ, UR9, PT, P1 ;  /* 0x00000009ff007c0c */ /* 0x000fc6000bf25310 */
[----:B------:R-:W-:Y:S01]  /*115b0*/  IMAD.WIDE.U32 R2, R5, UR4, R2 ;  /* 0x0000000405027c25 */ /* 0x000fe2000f8e0002 */
[----:B------:R-:W-:-:S03]  /*115c0*/  ULDC UR4, c[0x0][0x150] ;  /* 0x0000540000047ab9 */ /* 0x000fc60000000800 */
[----:B------:R-:W-:Y:S01]  /*115d0*/  FMUL R6, R6, UR4 ;  /* 0x0000000406067c20 */ /* 0x000fe20008400000 */
[----:B------:R-:W-:Y:S01]  /*115e0*/  IMAD R5, R5, UR5, R4 ;  /* 0x0000000505057c24 */ /* 0x000fe2000f8e0204 */
[----:B------:R-:W-:Y:S01]  /*115f0*/  ULDC UR4, c[0x0][0x718] ;  /* 0x0001c60000047ab9 */ /* 0x000fe20000000800 */
[----:B------:R-:W-:Y:S02]  /*11600*/  ULDC UR5, c[0x0][0x154] ;  /* 0x0000550000057ab9 */ /* 0x000fe40000000800 */
[----:B------:R-:W-:Y:S01]  /*11610*/  IMAD.IADD R3, R3, 0x1, R5 ;  /* 0x0000000103037824 */ /* 0x000fe200078e0205 */
[----:B------:R-:W3:Y:S04]  /*11620*/  F2I.U32.TRUNC.NTZ R6, R6 ;  /* 0x0000000600067305 */ /* 0x000ee8000020f000 */
[----:B------:R-:W-:-:S02]  /*11630*/  SHF.R.U64 R13, R2, UR4, R3 ;  /* 0x00000004020d7c19 */ /* 0x000fc40008001203 */
[----:B--2---:R-:W-:-:S05]  /*11640*/  I2FP.F32.U32 R2, R0 ;  /* 0x0000000000027245 */ /* 0x004fca0000201000 */
[----:B------:R-:W-:Y:S01]  /*11650*/  FMUL R4, R2, UR5 ;  /* 0x0000000502047c20 */ /* 0x000fe20008400000 */
[----:B------:R-:W-:Y:S01]  /*11660*/  SHF.R.U32.HI R2, RZ, UR4, R3 ;  /* 0x00000004ff027c19 */ /* 0x000fe20008011603 */
[----:B------:R-:W-:Y:S02]  /*11670*/  ULDC UR4, c[0x0][0x758] ;  /* 0x0001d60000047ab9 */ /* 0x000fe40000000800 */
[----:B------:R2:W4:Y:S01]  /*11680*/  F2I.U32.TRUNC.NTZ R18, R4 ;  /* 0x0000000400127305 */ /* 0x000522000020f000 */
[----:B------:R-:W-:Y:S01]  /*11690*/  SHF.R.U64 R16, R13, UR6, R2 ;  /* 0x000000060d107c19 */ /* 0x000fe20008001202 */
[----:B---3--:R-:W-:Y:S01]  /*116a0*/  IMAD.MOV R6, RZ, RZ, -R6 ;  /* 0x000000ffff067224 */ /* 0x008fe200078e0a06 */
[----:B------:R-:W-:-:S03]  /*116b0*/  SHF.R.U32.HI R3, RZ, UR6, R2 ;  /* 0x00000006ff037c19 */ /* 0x000fc60008011602 */
[----:B0-----:R-:W-:Y:S01]  /*116c0*/  IMAD R19, R7, R6, R12 ;  /* 0x0000000607137224 */ /* 0x001fe200078e020c */
[--C-:B------:R-:W-:Y:S02]  /*116d0*/  SHF.R.U64 R14, R16, UR4, R3.reuse ;  /* 0x00000004100e7c19 */ /* 0x100fe40008001203 */
[----:B------:R-:W-:-:S03]  /*116e0*/  SHF.R.U32.HI R3, RZ, UR4, R3 ;  /* 0x00000004ff037c19 */ /* 0x000fc60008011603 */
[----:B------:R-:W-:Y:S01]  /*116f0*/  IMAD.MOV.U32 R2, RZ, RZ, R14 ;  /* 0x000000ffff027224 */ /* 0x000fe200078e000e */
[----:B--2-4-:R-:W-:Y:S06]  /*11700*/  @!P1 BRA `(.L_x_239) ;  /* 0x0000000000289947 */ /* 0x014fec0003800000 */
[----:B------:R-:W-:Y:S02]  /*11710*/  ULDC UR4, c[0x0][0x74c] ;  /* 0x0001d30000047ab9 */ /* 0x000fe40000000800 */
[----:B------:R-:W-:-:S05]  /*11720*/  IADD3 R7, P1, R14, UR4, RZ ;  /* 0x000000040e077c10 */ /* 0x000fca000ff3e0ff */
[----:B------:R-:W-:-:S04]  /*11730*/  IMAD.X R17, RZ, RZ, R3, P1 ;  /* 0x000000ffff117224 */ /* 0x000fc800008e0603 */
[----:B------:R-:W-:-:S04]  /*11740*/  IMAD.WIDE.U32 R4, R17, UR8, RZ ;  /* 0x0000000811047c25 */ /* 0x000fc8000f8e00ff */
[----:B------:R-:W-:-:S04]  /*11750*/  IMAD.WIDE.U32 R4, P1, R7, UR9, R4 ;  /* 0x0000000907047c25 */ /* 0x000fc8000f820004 */
[----:B------:R-:W-:Y:S01]  /*11760*/  IMAD.WIDE.U32 R6, R7, UR8, RZ ;  /* 0x0000000807067c25 */ /* 0x000fe2000f8e00ff */
[----:B------:R-:W-:-:S03]  /*11770*/  IADD3.X R3, RZ, RZ, RZ, P1, !PT ;  /* 0x000000ffff037210 */ /* 0x000fc60000ffe4ff */
[----:B------:R-:W-:Y:S01]  /*11780*/  IMAD.MOV.U32 R2, RZ, RZ, R5 ;  /* 0x000000ffff027224 */ /* 0x000fe200078e0005 */
[----:B------:R-:W-:-:S05]  /*11790*/  IADD3 RZ, P1, R7, R4, RZ ;  /* 0x0000000407ff7210 */ /* 0x000fca0007f3e0ff */
[----:B------:R-:W-:-:S08]  /*117a0*/  IMAD.WIDE.U32.X R2, R17, UR9, R2, P1 ;  /* 0x0000000911027c25 */ /* 0x000fd000088e0402 */
.L_x_239:
[----:B------:R-:W-:Y:S01]  /*117b0*/  ULDC UR4, c[0x0][0x748] ;  /* 0x0001d20000047ab9 */ /* 0x000fe20000000800 */
[----:B------:R-:W-:Y:S01]  /*117c0*/  IMAD.MOV R18, RZ, RZ, -R18 ;  /* 0x000000ffff127224 */ /* 0x000fe200078e0a12 */
[----:B------:R-:W-:Y:S01]  /*117d0*/  SHF.R.U64 R3, R2, UR4, R3 ;  /* 0x0000000402037c19 */ /* 0x000fe20008001203 */
[----:B------:R-:W-:Y:S01]  /*117e0*/  ULDC UR4, c[0x0][0x738] ;  /* 0x0001ce0000047ab9 */ /* 0x000fe20000000800 */
[----:B------:R-:W-:Y:S01]  /*117f0*/  LOP3.LUT R2, R16, UR34, RZ, 0xc0, !PT ;  /* 0x0000002210027c12 */ /* 0x000fe2000f8ec0ff */
[----:B-1----:R-:W-:Y:S01]  /*11800*/  @P5 IMAD R19, R15, R18, R0 ;  /* 0x000000120f135224 */ /* 0x002fe200078e0200 */
[----:B------:R-:W-:Y:S01]  /*11810*/  ULDC UR5, c[0x0][0x710] ;  /* 0x0001c40000057ab9 */ /* 0x000fe20000000800 */
[----:B------:R-:W-:Y:S02]  /*11820*/  IMAD.MOV R5, RZ, RZ, -R3 ;  /* 0x000000ffff057224 */ /* 0x000fe400078e0a03 */
[----:B------:R-:W-:Y:S01]  /*11830*/  IMAD R0, R3, UR23, R2 ;  /* 0x0000001703007c24 */ /* 0x000fe2000f8e0202 */
[----:B------:R-:W-:Y:S01]  /*11840*/  LOP3.LUT R3, R13, UR22, RZ, 0xc0, !PT ;  /* 0x000000160d037c12 */ /* 0x000fe2000f8ec0ff */
[----:B------:R-:W-:Y:S01]  /*11850*/  IMAD R14, R5, UR4, R14 ;  /* 0x00000004050e7c24 */ /* 0x000fe2000f8e020e */
[----:B------:R-:W-:Y:S01]  /*11860*/  ULDC UR4, c[0x0][0x700] ;  /* 0x0001c00000047ab9 */ /* 0x000fe20000000800 */
[----:B------:R-:W-:-:S02]  /*11870*/  IMAD R0, R0, UR5, R19 ;  /* 0x0000000500007c24 */ /* 0x000fc4000f8e0213 */
[----:B------:R-:W-:Y:S02]  /*11880*/  IMAD R3, R14, UR4, R3 ;  /* 0x000000040e037c24 */ /* 0x000fe4000f8e0203 */
[----:B------:R-:W-:-:S03]  /*11890*/  IMAD.MOV.U32 R2, RZ, RZ, 0x1 ;  /* 0x00000001ff027424 */ /* 0x000fc600078e00ff */
[----:B------:R-:W-:Y:S02]  /*118a0*/  SEL R4, R3, R0, !P5 ;  /* 0x0000000003047207 */ /* 0x000fe40006800000 */
[----:B------:R-:W-:Y:S01]  /*118b0*/  SEL R3, R0, R3, !P5 ;  /* 0x0000000300037207 */ /* 0x000fe20006800000 */
[----:B------:R-:W-:Y:S02]  /*118c0*/  IMAD.MOV.U32 R0, RZ, RZ, R11 ;  /* 0x000000ffff007224 */ /* 0x000fe400078e000b */
[----:B------:R1:W-:Y:S04]  /*118d0*/  STL [R1+0x98], R4 ;  /* 0x0000980401007387 */ /* 0x0003e80000100800 */
[----:B------:R1:W-:Y:S02]  /*118e0*/  STL [R1+0x88], R3 ;  /* 0x0000880301007387 */ /* 0x0003e40000100800 */
.L_x_237:
[----:B------:R-:W-:Y:S05]  /*118f0*/  BSYNC B1 ;  /* 0x0000000000017941 */ /* 0x000fea0003800000 */
.L_x_236:
[----:B------:R-:W-:-:S13]  /*11900*/  LOP3.LUT P1, RZ, R2, 0xff, RZ, 0xc0, !PT ;  /* 0x000000ff02ff7812 */ /* 0x000fda000782c0ff */
[----:B------:R-:W-:Y:S05]  /*11910*/  @P1 BRA `(.L_x_240) ;  /* 0xfffffff000d41947 */ /* 0x000fea000383ffff */
[----:B------:R-:W-:Y:S05]  /*11920*/  BSYNC B0 ;  /* 0x0000000000007941 */ /* 0x000fea0003800000 */
.L_x_228:
[----:B------:R-:W-:-:S03]  /*11930*/  UMOV UR4, 0xffffffff ;  /* 0xffffffff00047882 */ /* 0x000fc60000000000 */
[----:B------:R-:W-:Y:S05]  /*11940*/  BRA.DIV UR4, `(.L_x_241) ;  /* 0x0000000604807947 */ /* 0x000fea000b800000 */
[----:B------:R-:W-:-:S13]  /*11950*/  ELECT P0, URZ, PT ;  /* 0x00000000003f782f */ /* 0x000fda0003800000 */
.L_x_259:
[----:B------:R-:W-:Y:S04]  /*11960*/  BSSY B0, `(.L_x_242) ;  /* 0x000003e000007945 */ /* 0x000fe80003800000 */
[----:B------:R-:W-:Y:S05]  /*11970*/  @!P0 BRA `(.L_x_243) ;  /* 0x0000000000f08947 */ /* 0x000fea0003800000 */
[----:B------:R-:W-:-:S04]  /*11980*/  ULOP3.LUT UR4, UR14, 0x2, URZ, 0xfc, !UPT ;  /* 0x000000020e047892 */ /* 0x000fc8000f8efc3f */
[----:B------:R-:W-:-:S06]  /*11990*/  UISETP.NE.AND UP0, UPT, UR4, 0x3, UPT ;  /* 0x000000030400788c */ /* 0x000fcc000bf05270 */
[----:B------:R-:W-:-:S13]  /*119a0*/  PLOP3.LUT P0, PT, PT, PT, UP0, 0x80, 0x0 ;  /* 0x000000000000781c */ /* 0x000fda0003f0f008 */
[----:B------:R-:W-:Y:S05]  /*119b0*/  @!P0 BRA `(.L_x_244) ;  /* 0x0000000000048947 */ /* 0x000fea0003800000 */
[----:B------:R-:W-:Y:S01]  /*119c0*/  BPT.TRAP 0x1 ;  /* 0x000000040000795c */ /* 0x000fe20000300000 */
.L_x_244:
[----:B01----:R-:W0:Y:S01]  /*119d0*/  S2R R3, SR_CgaCtaId ;  /* 0x0000000000037919 */ /* 0x003e220000008800 */
[----:B------:R-:W-:Y:S02]  /*119e0*/  MOV R0, 0x400 ;  /* 0x0000040000007802 */ /* 0x000fe40000000f00 */
[----:B------:R-:W-:Y:S02]  /*119f0*/  SHF.L.U32 R2, R8, 0x1f, RZ ;  /* 0x0000001f08027819 */ /* 0x000fe400000006ff */
[----:B0-----:R-:W-:-:S04]  /*11a00*/  LEA R0, R3, R0, 0x18 ;  /* 0x0000000003007211 */ /* 0x001fc800078ec0ff */
[----:B------:R-:W-:-:S05]  /*11a10*/  IADD3 R0, R0, 0x30, RZ ;  /* 0x0000003000007810 */ /* 0x000fca0007ffe0ff */
[C---:B------:R-:W-:Y:S02]  /*11a20*/  IMAD R5, R9.reuse, 0x8, R0 ;  /* 0x0000000809057824 */ /* 0x040fe400078e0200 */
[----:B------:R-:W-:Y:S02]  /*11a30*/  VIADD R9, R9, 0x1 ;  /* 0x0000000109097836 */ /* 0x000fe40000000000 */
[----:B------:R-:W0:Y:S03]  /*11a40*/  SYNCS.PHASECHK.TRANS64.TRYWAIT P0, [R5+URZ], R2 ;  /* 0x00000002050075a7 */ /* 0x000e26000800017f */
[----:B------:R-:W-:-:S04]  /*11a50*/  ISETP.NE.AND P1, PT, R9, 0x6, PT ;  /* 0x000000060900780c */ /* 0x000fc80003f25270 */
[----:B------:R-:W-:Y:S02]  /*11a60*/  SEL R3, RZ, 0x1, P1 ;  /* 0x00000001ff037807 */ /* 0x000fe40000800000 */
[----:B------:R-:W-:Y:S02]  /*11a70*/  SEL R9, R9, RZ, P1 ;  /* 0x000000ff09097207 */ /* 0x000fe40000800000 */
[----:B------:R-:W-:-:S03]  /*11a80*/  LOP3.LUT R8, R8, R3, RZ, 0x3c, !PT ;  /* 0x0000000308087212 */ /* 0x000fc600078e3cff */
[----:B------:R-:W-:Y:S01]  /*11a90*/  IMAD R7, R9, 0x8, R0 ;  /* 0x0000000809077824 */ /* 0x000fe200078e0200 */
[----:B------:R-:W-:Y:S01]  /*11aa0*/  SHF.L.U32 R4, R8, 0x1f, RZ ;  /* 0x0000001f08047819 */ /* 0x000fe200000006ff */
[----:B0-----:R-:W-:Y:S06]  /*11ab0*/  @!P0 BRA `(.L_x_245) ;  /* 0x0000000400488947 */ /* 0x001fec0003800000 */
.L_x_260:
[----:B------:R-:W1:Y:S01]  /*11ac0*/  SYNCS.PHASECHK.TRANS64.TRYWAIT P0, [R7+URZ], R4 ;  /* 0x00000004070075a7 */ /* 0x000e62000800017f */
[----:B0-----:R-:W-:-:S05]  /*11ad0*/  VIADD R2, R9, 0x1 ;  /* 0x0000000109027836 */ /* 0x001fca0000000000 */
[----:B------:R-:W-:-:S04]  /*11ae0*/  ISETP.NE.AND P1, PT, R2, 0x6, PT ;  /* 0x000000060200780c */ /* 0x000fc80003f25270 */
[----:B------:R-:W-:Y:S02]  /*11af0*/  SEL R3, RZ, 0x1, P1 ;  /* 0x00000001ff037807 */ /* 0x000fe40000800000 */
[----:B------:R-:W-:Y:S02]  /*11b00*/  SEL R9, R2, RZ, P1 ;  /* 0x000000ff02097207 */ /* 0x000fe40000800000 */
[----:B------:R-:W-:-:S03]  /*11b10*/  LOP3.LUT R8, R8, R3, RZ, 0x3c, !PT ;  /* 0x0000000308087212 */ /* 0x000fc600078e3cff */
[----:B------:R-:W-:Y:S01]  /*11b20*/  IMAD R6, R9, 0x8, R0 ;  /* 0x0000000809067824 */ /* 0x000fe200078e0200 */
[----:B------:R-:W-:Y:S01]  /*11b30*/  SHF.L.U32 R5, R8, 0x1f, RZ ;  /* 0x0000001f08057819 */ /* 0x000fe200000006ff */
[----:B-1----:R-:W-:Y:S06]  /*11b40*/  @!P0 BRA `(.L_x_246) ;  /* 0x0000000400388947 */ /* 0x002fec0003800000 */
.L_x_261:
[----:B------:R-:W1:Y:S01]  /*11b50*/  SYNCS.PHASECHK.TRANS64.TRYWAIT P0, [R6+URZ], R5 ;  /* 0x00000005060075a7 */ /* 0x000e62000800017f */
[----:B------:R-:W-:-:S04]  /*11b60*/  IADD3 R2, R9, 0x1, RZ ;  /* 0x0000000109027810 */ /* 0x000fc80007ffe0ff */
[----:B------:R-:W-:-:S04]  /*11b70*/  ISETP.NE.AND P1, PT, R2, 0x6, PT ;  /* 0x000000060200780c */ /* 0x000fc80003f25270 */
[----:B------:R-:W-:Y:S02]  /*11b80*/  SEL R3, RZ, 0x1, P1 ;  /* 0x00000001ff037807 */ /* 0x000fe40000800000 */
[----:B0-----:R-:W-:Y:S02]  /*11b90*/  SEL R7, R2, RZ, P1 ;  /* 0x000000ff02077207 */ /* 0x001fe40000800000 */
[----:B------:R-:W-:-:S03]  /*11ba0*/  LOP3.LUT R8, R8, R3, RZ, 0x3c, !PT ;  /* 0x0000000308087212 */ /* 0x000fc600078e3cff */
[----:B------:R-:W-:Y:S01]  /*11bb0*/  IMAD R9, R7, 0x8, R0 ;  /* 0x0000000807097824 */ /* 0x000fe200078e0200 */
[----:B------:R-:W-:Y:S01]  /*11bc0*/  SHF.L.U32 R4, R8, 0x1f, RZ ;  /* 0x0000001f08047819 */ /* 0x000fe200000006ff */
[----:B-1----:R-:W-:Y:S06]  /*11bd0*/  @!P0 BRA `(.L_x_247) ;  /* 0x0000000400288947 */ /* 0x002fec0003800000 */
.L_x_262:
[----:B------:R-:W1:Y:S01]  /*11be0*/  SYNCS.PHASECHK.TRANS64.TRYWAIT P0, [R9+URZ], R4 ;  /* 0x00000004090075a7 */ /* 0x000e62000800017f */
[----:B------:R-:W-:-:S05]  /*11bf0*/  VIADD R2, R7, 0x1 ;  /* 0x0000000107027836 */ /* 0x000fca0000000000 */
[----:B------:R-:W-:-:S04]  /*11c00*/  ISETP.NE.AND P1, PT, R2, 0x6, PT ;  /* 0x000000060200780c */ /* 0x000fc80003f25270 */
[----:B------:R-:W-:Y:S02]  /*11c10*/  SEL R3, RZ, 0x1, P1 ;  /* 0x00000001ff037807 */ /* 0x000fe40000800000 */
[----:B------:R-:W-:Y:S02]  /*11c20*/  SEL R7, R2, RZ, P1 ;  /* 0x000000ff02077207 */ /* 0x000fe40000800000 */
[----:B------:R-:W-:-:S03]  /*11c30*/  LOP3.LUT R11, R8, R3, RZ, 0x3c, !PT ;  /* 0x00000003080b7212 */ /* 0x000fc600078e3cff */
[----:B0-----:R-:W-:Y:S01]  /*11c40*/  IMAD R6, R7, 0x8, R0 ;  /* 0x0000000807067824 */ /* 0x001fe200078e0200 */
[----:B------:R-:W-:Y:S01]  /*11c50*/  SHF.L.U32 R5, R11, 0x1f, RZ ;  /* 0x0000001f0b057819 */ /* 0x000fe200000006ff */
[----:B-1----:R-:W-:Y:S06]  /*11c60*/  @!P0 BRA `(.L_x_248) ;  /* 0x0000000400188947 */ /* 0x002fec0003800000 */
.L_x_263:
[----:B------:R-:W1:Y:S01]  /*11c70*/  SYNCS.PHASECHK.TRANS64.TRYWAIT P0, [R6+URZ], R5 ;  /* 0x00000005060075a7 */ /* 0x000e62000800017f */
[----:B------:R-:W-:-:S05]  /*11c80*/  VIADD R2, R7, 0x1 ;  /* 0x0000000107027836 */ /* 0x000fca0000000000 */
[----:B------:R-:W-:-:S04]  /*11c90*/  ISETP.NE.AND P1, PT, R2, 0x6, PT ;  /* 0x000000060200780c */ /* 0x000fc80003f25270 */
[----:B0-----:R-:W-:Y:S02]  /*11ca0*/  SEL R4, RZ, 0x1, P1 ;  /* 0x00000001ff047807 */ /* 0x001fe40000800000 */
[----:B------:R-:W-:Y:S02]  /*11cb0*/  SEL R3, R2, RZ, P1 ;  /* 0x000000ff02037207 */ /* 0x000fe40000800000 */
[----:B------:R-:W-:Y:S01]  /*11cc0*/  LOP3.LUT R4, R11, R4, RZ, 0x3c, !PT ;  /* 0x000000040b047212 */ /* 0x000fe200078e3cff */
[----:B-1----:R-:W-:Y:S06]  /*11cd0*/  @!P0 BRA `(.L_x_249) ;  /* 0x0000000400108947 */ /* 0x002fec0003800000 */
.L_x_264:
[----:B------:R-:W-:Y:S01]  /*11ce0*/  IMAD R3, R3, 0x8, R0 ;  /* 0x0000000803037824 */ /* 0x000fe200078e0200 */
[----:B------:R-:W-:-:S07]  /*11cf0*/  SHF.L.U32 R0, R4, 0x1f, RZ ;  /* 0x0000001f04007819 */ /* 0x000fce00000006ff */
.L_x_250:
[----:B-1----:R1:W2:Y:S02]  /*11d00*/  SYNCS.PHASECHK.TRANS64.TRYWAIT P0, [R3+URZ], R0 ;  /* 0x00000000030075a7 */ /* 0x0022a4000800017f */
[----:B--2---:R-:W-:Y:S05]  /*11d10*/  @!P0 NANOSLEEP.SYNCS 0x989680 ;  /* 0x009896800000895d */ /* 0x004fea0003900000 */
[----:B------:R-:W2:Y:S02]  /*11d20*/  @!P0 SYNCS.PHASECHK.TRANS64 P0, [R3+URZ], R0 ;  /* 0x00000000030085a7 */ /* 0x000ea4000800007f */
[----:B--2---:R-:W-:Y:S05]  /*11d30*/  @!P0 BRA `(.L_x_250) ;  /* 0xfffffffc00f08947 */ /* 0x004fea000383ffff */
.L_x_243:
[----:B------:R-:W-:Y:S05]  /*11d40*/  BSYNC B0 ;  /* 0x0000000000007941 */ /* 0x000fea0003800000 */
.L_x_242:
[----:B------:R-:W-:Y:S05]  /*11d50*/  EXIT ;  /* 0x000000000000794d */ /* 0x000fea0003800000 */
.L_x_19:
[----:B--2---:R-:W-:-:S04]  /*11d60*/  MOV R4, UR16 ;  /* 0x0000001000047c02 */ /* 0x004fc80008000f00 */
[----:B------:R2:W3:Y:S03]  /*11d70*/  SYNCS.PHASECHK.TRANS64.TRYWAIT P1, [R4+URZ+-0x8], R3 ;  /* 0xfffff803040075a7 */ /* 0x0004e6000802017f */
[----:B---3--:R-:W-:Y:S05]  /*11d80*/  @!P1 NANOSLEEP.SYNCS 0x989680 ;  /* 0x009896800000995d */ /* 0x008fea0003900000 */
[----:B------:R-:W3:Y:S02]  /*11d90*/  @!P1 SYNCS.PHASECHK.TRANS64 P1, [R4+URZ+-0x8], R3 ;  /* 0xfffff803040095a7 */ /* 0x000ee4000802007f */
[----:B---3--:R-:W-:Y:S05]  /*11da0*/  @!P1 BRA `(.L_x_19) ;  /* 0xfffffffc00ec9947 */ /* 0x008fea000383ffff */
[----:B------:R-:W-:Y:S05]  /*11db0*/  BRA `(.L_x_251) ;  /* 0xfffffef800b47947 */ /* 0x000fea000383ffff */
.L_x_24:
[----:B-1----:R-:W-:-:S04]  /*11dc0*/  IMAD.U32 R153, RZ, RZ, UR8 ;  /* 0x00000008ff997e24 */ /* 0x002fc8000f8e00ff */
[----:B------:R1:W2:Y:S03]  /*11dd0*/  SYNCS.PHASECHK.TRANS64.TRYWAIT P1, [R153+URZ], R152 ;  /* 0x00000098990075a7 */ /* 0x0002a6000802017f */
[----:B--2---:R-:W-:Y:S05]  /*11de0*/  @!P1 NANOSLEEP.SYNCS 0x989680 ;  /* 0x009896800000995d */ /* 0x004fea0003900000 */
[----:B------:R-:W2:Y:S02]  /*11df0*/  @!P1 SYNCS.PHASECHK.TRANS64 P1, [R153+URZ], R152 ;  /* 0x00000098990095a7 */ /* 0x000ea4000802007f */
[----:B--2---:R-:W-:Y:S05]  /*11e00*/  @!P1 BRA `(.L_x_24) ;  /* 0xfffffffc00ec9947 */ /* 0x004fea000383ffff */
[----:B------:R-:W-:Y:S05]  /*11e10*/  BRA `(.L_x_23) ;  /* 0xffffff0400407947 */ /* 0x000fea000383ffff */
.L_x_30:
[----:B--2---:R-:W-:-:S04]  /*11e20*/  IMAD.U32 R27, RZ, RZ, UR16 ;  /* 0x00000010ff1b7e24 */ /* 0x004fc8000f8e00ff */
[----:B------:R2:W3:Y:S03]  /*11e30*/  SYNCS.PHASECHK.TRANS64.TRYWAIT P1, [R27+URZ+0x8], R24 ;  /* 0x000008181b0075a7 */ /* 0x0004e6000802017f */
[----:B---3--:R-:W-:Y:S05]  /*11e40*/  @!P1 NANOSLEEP.SYNCS 0x989680 ;  /* 0x009896800000995d */ /* 0x008fea0003900000 */
[----:B------:R-:W3:Y:S02]  /*11e50*/  @!P1 SYNCS.PHASECHK.TRANS64 P1, [R27+URZ+0x8], R24 ;  /* 0x000008181b0095a7 */ /* 0x000ee4000802007f */
[----:B---3--:R-:W-:Y:S05]  /*11e60*/  @!P1 BRA `(.L_x_30) ;  /* 0xfffffffc00ec9947 */ /* 0x008fea000383ffff */
[----:B------:R-:W-:Y:S05]  /*11e70*/  BRA `(.L_x_252) ;  /* 0xffffff2c00147947 */ /* 0x000fea000383ffff */
.L_x_229:
[----:B------:R-:W-:Y:S01]  /*11e80*/  BSSY B1, `(.L_x_253) ;  /* 0x0000006000017945 */ /* 0x000fe20003800000 */
[----:B------:R-:W-:-:S07]  /*11e90*/  IMAD.MOV.U32 R2, RZ, RZ, -0x1 ;  /* 0xffffffffff027424 */ /* 0x000fce00078e00ff */
[----:B------:R-:W-:Y:S05]  /*11ea0*/  WARPSYNC.COLLECTIVE R2, `(.L_x_254) ;  /* 0x00000000020c7348 */ /* 0x000fea0003c00000 */
[----:B------:R-:W-:Y:S02]  /*11eb0*/  ELECT P1, UR62, PT ;  /* 0x00000000003e782f */ /* 0x000fe40003820000 */
[----:B------:R-:W-:Y:S01]  /*11ec0*/  MOV R2, UR62 ;  /* 0x0000003e00027c02 */ /* 0x000fe20008000f00 */
[----:B------:R-:W-:Y:S10]  /*11ed0*/  ENDCOLLECTIVE ;  /* 0x000000000000791b */ /* 0x000ff40003800000 */
.L_x_254:
[----:B------:R-:W-:Y:S05]  /*11ee0*/  BSYNC B1 ;  /* 0x0000000000017941 */ /* 0x000fea0003800000 */
.L_x_253:
[----:B------:R-:W-:Y:S05]  /*11ef0*/  BRA `(.L_x_255) ;  /* 0xffffffec00687947 */ /* 0x000fea000383ffff */
.L_x_232:
[----:B-1----:R1:W2:Y:S02]  /*11f00*/  SYNCS.PHASECHK.TRANS64.TRYWAIT P1, [R7+URZ+0x30], R4 ;  /* 0x00003004070075a7 */ /* 0x0022a4000802017f */
[----:B--2---:R-:W-:Y:S05]  /*11f10*/  @!P1 NANOSLEEP.SYNCS 0x989680 ;  /* 0x009896800000995d */ /* 0x004fea0003900000 */
[----:B------:R-:W2:Y:S02]  /*11f20*/  @!P1 SYNCS.PHASECHK.TRANS64 P1, [R7+URZ+0x30], R4 ;  /* 0x00003004070095a7 */ /* 0x000ea4000802007f */
[----:B--2---:R-:W-:Y:S05]  /*11f30*/  @!P1 BRA `(.L_x_232) ;  /* 0xfffffffc00f09947 */ /* 0x004fea000383ffff */
[----:B------:R-:W-:Y:S05]  /*11f40*/  BRA `(.L_x_256) ;  /* 0xffffffec00ac7947 */ /* 0x000fea000383ffff */
.L_x_241:
[----:B------:R-:W-:Y:S01]  /*11f50*/  BSSY B0, `(.L_x_257) ;  /* 0x0000006000007945 */ /* 0x000fe20003800000 */
[----:B------:R-:W-:-:S07]  /*11f60*/  IMAD.MOV.U32 R2, RZ, RZ, -0x1 ;  /* 0xffffffffff027424 */ /* 0x000fce00078e00ff */
[----:B01----:R-:W-:Y:S05]  /*11f70*/  WARPSYNC.COLLECTIVE R2, `(.L_x_258) ;  /* 0x00000000020c7348 */ /* 0x003fea0003c00000 */
[----:B------:R-:W-:Y:S02]  /*11f80*/  ELECT P1, UR62, PT ;  /* 0x00000000003e782f */ /* 0x000fe40003820000 */
[----:B------:R-:W-:Y:S01]  /*11f90*/  MOV R2, UR62 ;  /* 0x0000003e00027c02 */ /* 0x000fe20008000f00 */
[----:B01----:R-:W-:Y:S10]  /*11fa0*/  ENDCOLLECTIVE ;  /* 0x000000000000791b */ /* 0x003ff40003800000 */
.L_x_258:
[----:B------:R-:W-:Y:S05]  /*11fb0*/  BSYNC B0 ;  /* 0x0000000000007941 */ /* 0x000fea0003800000 */
.L_x_257:
[----:B------:R-:W-:Y:S01]  /*11fc0*/  PLOP3.LUT P0, PT, P1, PT, PT, 0x80, 0x0 ;  /* 0x000000000000781c */ /* 0x000fe20000f0f070 */
[----:B------:R-:W-:-:S12]  /*11fd0*/  BRA `(.L_x_259) ;  /* 0xfffffff800607947 */ /* 0x000fd8000383ffff */
.L_x_245:
[----:B0-----:R0:W1:Y:S02]  /*11fe0*/  SYNCS.PHASECHK.TRANS64.TRYWAIT P0, [R5+URZ], R2 ;  /* 0x00000002050075a7 */ /* 0x001064000800017f */
[----:B-1----:R-:W-:Y:S05]  /*11ff0*/  @!P0 NANOSLEEP.SYNCS 0x989680 ;  /* 0x009896800000895d */ /* 0x002fea0003900000 */
[----:B------:R-:W1:Y:S02]  /*12000*/  @!P0 SYNCS.PHASECHK.TRANS64 P0, [R5+URZ], R2 ;  /* 0x00000002050085a7 */ /* 0x000e64000800007f */
[----:B-1----:R-:W-:Y:S05]  /*12010*/  @!P0 BRA `(.L_x_245) ;  /* 0xfffffffc00f08947 */ /* 0x002fea000383ffff */
[----:B------:R-:W-:Y:S05]  /*12020*/  BRA `(.L_x_260) ;  /* 0xfffffff800a47947 */ /* 0x000fea000383ffff */
.L_x_246:
[----:B0-----:R0:W1:Y:S02]  /*12030*/  SYNCS.PHASECHK.TRANS64.TRYWAIT P0, [R7+URZ], R4 ;  /* 0x00000004070075a7 */ /* 0x001064000800017f */
[----:B-1----:R-:W-:Y:S05]  /*12040*/  @!P0 NANOSLEEP.SYNCS 0x989680 ;  /* 0x009896800000895d */ /* 0x002fea0003900000 */
[----:B------:R-:W1:Y:S02]  /*12050*/  @!P0 SYNCS.PHASECHK.TRANS64 P0, [R7+URZ], R4 ;  /* 0x00000004070085a7 */ /* 0x000e64000800007f */
[----:B-1----:R-:W-:Y:S05]  /*12060*/  @!P0 BRA `(.L_x_246) ;  /* 0xfffffffc00f08947 */ /* 0x002fea000383ffff */
[----:B------:R-:W-:Y:S05]  /*12070*/  BRA `(.L_x_261) ;  /* 0xfffffff800b47947 */ /* 0x000fea000383ffff */
.L_x_247:
[----:B0-----:R0:W1:Y:S02]  /*12080*/  SYNCS.PHASECHK.TRANS64.TRYWAIT P0, [R6+URZ], R5 ;  /* 0x00000005060075a7 */ /* 0x001064000800017f */
[----:B-1----:R-:W-:Y:S05]  /*12090*/  @!P0 NANOSLEEP.SYNCS 0x989680 ;  /* 0x009896800000895d */ /* 0x002fea0003900000 */
[----:B------:R-:W1:Y:S02]  /*120a0*/  @!P0 SYNCS.PHASECHK.TRANS64 P0, [R6+URZ], R5 ;  /* 0x00000005060085a7 */ /* 0x000e64000800007f */
[----:B-1----:R-:W-:Y:S05]  /*120b0*/  @!P0 BRA `(.L_x_247) ;  /* 0xfffffffc00f08947 */ /* 0x002fea000383ffff */
[----:B------:R-:W-:Y:S05]  /*120c0*/  BRA `(.L_x_262) ;  /* 0xfffffff800c47947 */ /* 0x000fea000383ffff */
.L_x_248:
[----:B0-----:R0:W1:Y:S02]  /*120d0*/  SYNCS.PHASECHK.TRANS64.TRYWAIT P0, [R9+URZ], R4 ;  /* 0x00000004090075a7 */ /* 0x001064000800017f */
[----:B-1----:R-:W-:Y:S05]  /*120e0*/  @!P0 NANOSLEEP.SYNCS 0x989680 ;  /* 0x009896800000895d */ /* 0x002fea0003900000 */
[----:B------:R-:W1:Y:S02]  /*120f0*/  @!P0 SYNCS.PHASECHK.TRANS64 P0, [R9+URZ], R4 ;  /* 0x00000004090085a7 */ /* 0x000e64000800007f */
[----:B-1----:R-:W-:Y:S05]  /*12100*/  @!P0 BRA `(.L_x_248) ;  /* 0xfffffffc00f08947 */ /* 0x002fea000383ffff */
[----:B------:R-:W-:Y:S05]  /*12110*/  BRA `(.L_x_263) ;  /* 0xfffffff800d47947 */ /* 0x000fea000383ffff */
.L_x_249:
[----:B0-----:R0:W1:Y:S02]  /*12120*/  SYNCS.PHASECHK.TRANS64.TRYWAIT P0, [R6+URZ], R5 ;  /* 0x00000005060075a7 */ /* 0x001064000800017f */
[----:B-1----:R-:W-:Y:S05]  /*12130*/  @!P0 NANOSLEEP.SYNCS 0x989680 ;  /* 0x009896800000895d */ /* 0x002fea0003900000 */
[----:B------:R-:W1:Y:S02]  /*12140*/  @!P0 SYNCS.PHASECHK.TRANS64 P0, [R6+URZ], R5 ;  /* 0x00000005060085a7 */ /* 0x000e64000800007f */
[----:B-1----:R-:W-:Y:S05]  /*12150*/  @!P0 BRA `(.L_x_249) ;  /* 0xfffffffc00f08947 */ /* 0x002fea000383ffff */
[----:B------:R-:W-:Y:S05]  /*12160*/  BRA `(.L_x_264) ;  /* 0xfffffff800dc7947 */ /* 0x000fea000383ffff */
.L_x_265:
[----:B------:R-:W-:-:S00]  /*12170*/  BRA `(.L_x_265) ;  /* 0xfffffffc00fc7947 */ /* 0x000fc0000383ffff */
[----:B------:R-:W-:-:S00]  /*12180*/  NOP ;  /* 0x0000000000007918 */ /* 0x000fc00000000000 */
[----:B------:R-:W-:-:S00]  /*12190*/  NOP ;  /* 0x0000000000007918 */ /* 0x000fc00000000000 */
[----:B------:R-:W-:-:S00]  /*121a0*/  NOP ;  /* 0x0000000000007918 */ /* 0x000fc00000000000 */
[----:B------:R-:W-:-:S00]  /*121b0*/  NOP ;  /* 0x0000000000007918 */ /* 0x000fc00000000000 */
[----:B------:R-:W-:-:S00]  /*121c0*/  NOP ;  /* 0x0000000000007918 */ /* 0x000fc00000000000 */
[----:B------:R-:W-:-:S00]  /*121d0*/  NOP ;  /* 0x0000000000007918 */ /* 0x000fc00000000000 */
[----:B------:R-:W-:-:S00]  /*121e0*/  NOP ;  /* 0x0000000000007918 */ /* 0x000fc00000000000 */
[----:B------:R-:W-:-:S00]  /*121f0*/  NOP ;  /* 0x0000000000007918 */ /* 0x000fc00000000000 */
.L_x_266:


//--------------------- .nv.shared._ZN7cutlass13device_kernelINS_4gemm6kernel13GemmUniversalIN4cute5tupleIJiiiiEEENS1_10collective13CollectiveMmaINS1_43MainloopSm90TmaGmmaWarpSpecializedSparseFP8ILi6ENS5_IJNS4_1CILi1EEENSA_ILi2EEESB_EEENS1_32KernelTmaWarpSpecializedPingpongEEENS5_IJNSA_ILi64EEENSA_ILi256EEENSA_ILi128EEEEEENS_12float_e4m3_tENS5_IJNS4_6LayoutINS5_IJiNS5_IJSC_iEEEiEEENS5_IJlNS5_IJSB_SC_EEElEEEEENSL_INS5_IJNS5_IJSG_iEEENS5_IJSI_iEEEiEEENS5_IJNS5_IJSI_NSA_ILi8192EEEEEENS5_IJSB_lEEElEEEEEEEESK_NS5_IJlSB_lEEENS4_8TiledMMAINS4_8MMA_AtomIJNS4_4SM904GMMA6SPARSE32GMMA_64x256x64_F32E4M3E4M3_SS_TNILNS14_7ScaleInE1ELS17_1ELNS14_9SparseSelE0EEEEEENSL_INS5_IJSB_SB_SB_EEENS5_IJNSA_ILi0EEES1C_S1C_EEEEENS5_IJNS4_10UnderscoreES1F_S1F_EEEEENS4_23SM90_TMA_LOAD_MULTICASTENS4_14ComposedLayoutINS4_7SwizzleILi2ELi4ELi3EEENS4_25smem_sparse_ptr_flag_bitsILi2ELi8EEENSL_INS5_IJNS5_IJSB_NSA_ILi8EEEEEENS5_IJSC_SG_EEEEEENS5_IJNS5_IJS1C_SI_EEESO_EEEEEEEvNS4_8identityENS4_13SM90_TMA_LOADENS1J_INS1K_ILi3ELi4ELi3EEENS4_18smem_ptr_flag_bitsILi8EEENSL_INS5_IJS1O_SI_EEENS5_IJSI_SB_EEEEEEEvS1W_EENS_8epilogue10collective6detail29Sm90TmaWarpSpecializedAdapterINS27_15DefaultEpilogueIfNS5_IJSB_llEEES2B_NS26_6thread17LinearCombinationIfLi1EffLNS2C_9ScaleType4KindE0ELNS_15FloatRoundStyleE2EfEENS1_15EpilogueDefaultEEEEEvvEEEEvNT_6ParamsE --------------------------
	.section	.nv.shared._ZN7cutlass13device_kernelINS_4gemm6kernel13GemmUniversalIN4cute5tupleIJiiiiEEENS1_10collective13CollectiveMmaINS1_43MainloopSm90TmaGmmaWarpSpecializedSparseFP8ILi6ENS5_IJNS4_1CILi1EEENSA_ILi2EEESB_EEENS1_32KernelTmaWarpSpecializedPingpongEEENS5_IJNSA_ILi64EEENSA_ILi256EEENSA_ILi128EEEEEENS_12float_e4m3_tENS5_IJNS4_6LayoutINS5_IJiNS5_IJSC_iEEEiEEENS5_IJlNS5_IJSB_SC_EEElEEEEENSL_INS5_IJNS5_IJSG_iEEENS5_IJSI_iEEEiEEENS5_IJNS5_IJSI_NSA_ILi8192EEEEEENS5_IJSB_lEEElEEEEEEEESK_NS5_IJlSB_lEEENS4_8TiledMMAINS4_8MMA_AtomIJNS4_4SM904GMMA6SPARSE32GMMA_64x256x64_F32E4M3E4M3_SS_TNILNS14_7ScaleInE1ELS17_1ELNS14_9SparseSelE0EEEEEENSL_INS5_IJSB_SB_SB_EEENS5_IJNSA_ILi0EEES1C_S1C_EEEEENS5_IJNS4_10UnderscoreES1F_S1F_EEEEENS4_23SM90_TMA_LOAD_MULTICASTENS4_14ComposedLayoutINS4_7SwizzleILi2ELi4ELi3EEENS4_25smem_sparse_ptr_flag_bitsILi2ELi8EEENSL_INS5_IJNS5_IJSB_NSA_ILi8EEEEEENS5_IJSC_SG_EEEEEENS5_IJNS5_IJS1C_SI_EEESO_EEEEEEEvNS4_8identityENS4_13SM90_TMA_LOADENS1J_INS1K_ILi3ELi4ELi3EEENS4_18smem_ptr_flag_bitsILi8EEENSL_INS5_IJS1O_SI_EEENS5_IJSI_SB_EEEEEEEvS1W_EENS_8epilogue10collective6detail29Sm90TmaWarpSpecializedAdapterINS27_15DefaultEpilogueIfNS5_IJSB_llEEES2B_NS26_6thread17LinearCombinationIfLi1EffLNS2C_9ScaleType4KindE0ELNS_15FloatRoundStyleE2EfEENS1_15EpilogueDefaultEEEEEvvEEEEvNT_6ParamsE,"aw",@nobits
	.sectionflags	@""
	.align	16
	.zero		1024


//--------------------- .nv.shared.reserved.0     --------------------------
	.section	.nv.shared.reserved.0,"aw",@nobits
	.weak		__nv_reservedSMEM_offset_0_alias
	.size		__nv_reservedSMEM_offset_0_alias, 0, 0
	.other		__nv_reservedSMEM_offset_0_alias,@"STO_CUDA_RESERVED_SHARED STV_DEFAULT"
__nv_reservedSMEM_offset_0_alias:
	.zero		0


//--------------------- .nv.global                --------------------------
	.section	.nv.global,"aw",@nobits
.nv.global:
	.type		_ZN39_INTERNAL_1baf52e5_4_k_cu_79bd7ecd_35104cute1_E,@object
	.size		_ZN39_INTERNAL_1baf52e5_4_k_cu_79bd7ecd_35104cute1_E,(_ZN39_INTERNAL_1baf52e5_4_k_cu_79bd7ecd_35104cuda3std3__45__cpo6cbeginE - _ZN39_INTERNAL_1baf52e5_4_k_cu_79bd7ecd_35104cute1_E)
_ZN39_INTERNAL_1baf52e5_4_k_cu_79bd7ecd_35104cute1_E:
	.zero		1
	.type		_ZN39_INTERNAL_1baf52e5_4_k_cu_79bd7ecd_35104cuda3std3__45__cpo6cbeginE,@object
	.size		_ZN39_INTERNAL_1baf52e5_4_k_cu_79bd7ecd_35104cuda3std3__45__cpo6cbeginE,(_ZN39_INTERNAL_1baf52e5_4_k_cu_79bd7ecd_35104cuda3std3__48in_placeE - _ZN39_INTERNAL_1baf52e5_4_k_cu_79bd7ecd_35104cuda3std3__45__cpo6cbeginE)
_ZN39_INTERNAL_1baf52e5_4_k_cu_79bd7ecd_35104cuda3std3__45__cpo6cbeginE:
	.zero		1
	.type		_ZN39_INTERNAL_1baf52e5_4_k_cu_79bd7ecd_35104cuda3std3__48in_placeE,@object
	.size		_ZN39_INTERNAL_1baf52e5_4_k_cu_79bd7ecd_35104cuda3std3__48in_placeE,(_ZN39_INTERNAL_1baf52e5_4_k_cu_79bd7ecd_35104cuda3std6ranges3__45__cpo9iter_moveE - _ZN39_INTERNAL_1baf52e5_4_k_cu_79bd7ecd_35104cuda3std3__48in_placeE)
_ZN39_INTERNAL_1baf52e5_4_k_cu_79bd7ecd_35104cuda3std3__48in_placeE:
	.zero		1
	.type		_ZN39_INTERNAL_1baf52e5_4_k_cu_79bd7ecd_35104cuda3std6ranges3__45__cpo9iter_moveE,@object
	.size		_ZN39_INTERNAL_1baf52e5_4_k_cu_79bd7ecd_35104cuda3std6ranges3__45__cpo9iter_moveE,(_ZN39_INTERNAL_1baf52e5_4_k_cu_79bd7ecd_35104cuda3std3__45__cpo5beginE - _ZN39_INTERNAL_1baf52e5_4_k_cu_79bd7ecd_35104cuda3std6ranges3__45__cpo9iter_moveE)
_ZN39_INTERNAL_1baf52e5_4_k_cu_79bd7ecd_35104cuda3std6ranges3__45__cpo9iter_moveE:
	.zero		1
	.type		_ZN39_INTERNAL_1baf52e5_4_k_cu_79bd7ecd_35104cuda3std3__45__cpo5beginE,@object
	.size		_ZN39_INTERNAL_1baf52e5_4_k_cu_79bd7ecd_35104cuda3std3__45__cpo5beginE,(_ZN39_INTERNAL_1baf52e5_4_k_cu_79bd7ecd_35104cuda3std3__441_GLOBAL__N__1baf52e5_4_k_cu_79bd7ecd_35106ignoreE - _ZN39_INTERNAL_1baf52e5_4_k_cu_79bd7ecd_35104cuda3std3__45__cpo5beginE)
_ZN39_INTERNAL_1baf52e5_4_k_cu_79bd7ecd_35104cuda3std3__45__cpo5beginE:
	.zero		1
	.type		_ZN39_INTERNAL_1baf52e5_4_k_cu_79bd7ecd_35104cuda3std3__441_GLOBAL__N__1baf52e5_4_k_cu_79bd7ecd_35106ignoreE,@object
	.size		_ZN39_INTERNAL_1baf52e5_4_k_cu_79bd7ecd_35104cuda3std3__441_GLOBAL__N__1baf52e5_4_k_cu_79bd7ecd_35106ignoreE,(_ZN39_INTERNAL_1baf52e5_4_k_cu_79bd7ecd_35104cute7productE - _ZN39_INTERNAL_1baf52e5_4_k_cu_79bd7ecd_35104cuda3std3__441_GLOBAL__N__1baf52e5_4_k_cu_79bd7ecd_35106ignoreE)
_ZN39_INTERNAL_1baf52e5_4_k_cu_79bd7ecd_35104cuda3std3__441_GLOBAL__N__1baf52e5_4_k_cu_79bd7ecd_35106ignoreE:
	.zero		1
	.type		_ZN39_INTERNAL_1baf52e5_4_k_cu_79bd7ecd_35104cute7productE,@object
	.size		_ZN39_INTERNAL_1baf52e5_4_k_cu_79bd7ecd_35104cute7productE,(_ZN39_INTERNAL_1baf52e5_4_k_cu_79bd7ecd_35104cuda3std3__45__cpo3endE - _ZN39_INTERNAL_1baf52e5_4_k_cu_79bd7ecd_35104cute7productE)
_ZN39_INTERNAL_1baf52e5_4_k_cu_79bd7ecd_35104cute7productE:
	.zero		1
	.type		_ZN39_INTERNAL_1baf52e5_4_k_cu_79bd7ecd_35104cuda3std3__45__cpo3endE,@object
	.size		_ZN39_INTERNAL_1baf52e5_4_k_cu_79bd7ecd_35104cuda3std3__45__cpo3endE,(_ZN39_INTERNAL_1baf52e5_4_k_cu_79bd7ecd_35104cuda3std3__419piecewise_constructE - _ZN39_INTERNAL_1baf52e5_4_k_cu_79bd7ecd_35104cuda3std3__45__cpo3endE)
_ZN39_INTERNAL_1baf52e5_4_k_cu_79bd7ecd_35104cuda3std3__45__cpo3endE:
	.zero		1
	.type		_ZN39_INTERNAL_1baf52e5_4_k_cu_79bd7ecd_35104cuda3std3__419piecewise_constructE,@object
	.size		_ZN39_INTERNAL_1baf52e5_4_k_cu_79bd7ecd_35104cuda3std3__419piecewise_constructE,(_ZN39_INTERNAL_1baf52e5_4_k_cu_79bd7ecd_35104cuda3std3__45__cpo4cendE - _ZN39_INTERNAL_1baf52e5_4_k_cu_79bd7ecd_35104cuda3std3__419piecewise_constructE)
_ZN39_INTERNAL_1baf52e5_4_k_cu_79bd7ecd_35104cuda3std3__419piecewise_constructE:
	.zero		1
	.type		_ZN39_INTERNAL_1baf52e5_4_k_cu_79bd7ecd_35104cuda3std3__45__cpo4cendE,@object
	.size		_ZN39_INTERNAL_1baf52e5_4_k_cu_79bd7ecd_35104cuda3std3__45__cpo4cendE,(_ZN39_INTERNAL_1baf52e5_4_k_cu_79bd7ecd_35104cuda3std6ranges3__45__cpo4swapE - _ZN39_INTERNAL_1baf52e5_4_k_cu_79bd7ecd_35104cuda3std3__45__cpo4cendE)
_ZN39_INTERNAL_1baf52e5_4_k_cu_79bd7ecd_35104cuda3std3__45__cpo4cendE:
	.zero		1
	.type		_ZN39_INTERNAL_1baf52e5_4_k_cu_79bd7ecd_35104cuda3std6ranges3__45__cpo4swapE,@object
	.size		_ZN39_INTERNAL_1baf52e5_4_k_cu_79bd7ecd_35104cuda3std6ranges3__45__cpo4swapE,(.L_7 - _ZN39_INTERNAL_1baf52e5_4_k_cu_79bd7ecd_35104cuda3std6ranges3__45__cpo4swapE)
_ZN39_INTERNAL_1baf52e5_4_k_cu_79bd7ecd_35104cuda3std6ranges3__45__cpo4swapE:
	.zero		1
.L_7:


//--------------------- .nv.constant0._ZN7cutlass13device_kernelINS_4gemm6kernel13GemmUniversalIN4cute5tupleIJiiiiEEENS1_10collective13CollectiveMmaINS1_43MainloopSm90TmaGmmaWarpSpecializedSparseFP8ILi6ENS5_IJNS4_1CILi1EEENSA_ILi2EEESB_EEENS1_32KernelTmaWarpSpecializedPingpongEEENS5_IJNSA_ILi64EEENSA_ILi256EEENSA_ILi128EEEEEENS_12float_e4m3_tENS5_IJNS4_6LayoutINS5_IJiNS5_IJSC_iEEEiEEENS5_IJlNS5_IJSB_SC_EEElEEEEENSL_INS5_IJNS5_IJSG_iEEENS5_IJSI_iEEEiEEENS5_IJNS5_IJSI_NSA_ILi8192EEEEEENS5_IJSB_lEEElEEEEEEEESK_NS5_IJlSB_lEEENS4_8TiledMMAINS4_8MMA_AtomIJNS4_4SM904GMMA6SPARSE32GMMA_64x256x64_F32E4M3E4M3_SS_TNILNS14_7ScaleInE1ELS17_1ELNS14_9SparseSelE0EEEEEENSL_INS5_IJSB_SB_SB_EEENS5_IJNSA_ILi0EEES1C_S1C_EEEEENS5_IJNS4_10UnderscoreES1F_S1F_EEEEENS4_23SM90_TMA_LOAD_MULTICASTENS4_14ComposedLayoutINS4_7SwizzleILi2ELi4ELi3EEENS4_25smem_sparse_ptr_flag_bitsILi2ELi8EEENSL_INS5_IJNS5_IJSB_NSA_ILi8EEEEEENS5_IJSC_SG_EEEEEENS5_IJNS5_IJS1C_SI_EEESO_EEEEEEEvNS4_8identityENS4_13SM90_TMA_LOADENS1J_INS1K_ILi3ELi4ELi3EEENS4_18smem_ptr_flag_bitsILi8EEENSL_INS5_IJS1O_SI_EEENS5_IJSI_SB_EEEEEEEvS1W_EENS_8epilogue10collective6detail29Sm90TmaWarpSpecializedAdapterINS27_15DefaultEpilogueIfNS5_IJSB_llEEES2B_NS26_6thread17LinearCombinationIfLi1EffLNS2C_9ScaleType4KindE0ELNS_15FloatRoundStyleE2EfEENS1_15EpilogueDefaultEEEEEvvEEEEvNT_6ParamsE --------------------------
	.section	.nv.constant0._ZN7cutlass13device_kernelINS_4gemm6kernel13GemmUniversalIN4cute5tupleIJiiiiEEENS1_10collective13CollectiveMmaINS1_43MainloopSm90TmaGmmaWarpSpecializedSparseFP8ILi6ENS5_IJNS4_1CILi1EEENSA_ILi2EEESB_EEENS1_32KernelTmaWarpSpecializedPingpongEEENS5_IJNSA_ILi64EEENSA_ILi256EEENSA_ILi128EEEEEENS_12float_e4m3_tENS5_IJNS4_6LayoutINS5_IJiNS5_IJSC_iEEEiEEENS5_IJlNS5_IJSB_SC_EEElEEEEENSL_INS5_IJNS5_IJSG_iEEENS5_IJSI_iEEEiEEENS5_IJNS5_IJSI_NSA_ILi8192EEEEEENS5_IJSB_lEEElEEEEEEEESK_NS5_IJlSB_lEEENS4_8TiledMMAINS4_8MMA_AtomIJNS4_4SM904GMMA6SPARSE32GMMA_64x256x64_F32E4M3E4M3_SS_TNILNS14_7ScaleInE1ELS17_1ELNS14_9SparseSelE0EEEEEENSL_INS5_IJSB_SB_SB_EEENS5_IJNSA_ILi0EEES1C_S1C_EEEEENS5_IJNS4_10UnderscoreES1F_S1F_EEEEENS4_23SM90_TMA_LOAD_MULTICASTENS4_14ComposedLayoutINS4_7SwizzleILi2ELi4ELi3EEENS4_25smem_sparse_ptr_flag_bitsILi2ELi8EEENSL_INS5_IJNS5_IJSB_NSA_ILi8EEEEEENS5_IJSC_SG_EEEEEENS5_IJNS5_IJS1C_SI_EEESO_EEEEEEEvNS4_8identityENS4_13SM90_TMA_LOADENS1J_INS1K_ILi3ELi4ELi3EEENS4_18smem_ptr_flag_bitsILi8EEENSL_INS5_IJS1O_SI_EEENS5_IJSI_SB_EEEEEEEvS1W_EENS_8epilogue10collective6detail29Sm90TmaWarpSpecializedAdapterINS27_15DefaultEpilogueIfNS5_IJSB_llEEES2B_NS26_6thread17LinearCombinationIfLi1EffLNS2C_9ScaleType4KindE0ELNS_15FloatRoundStyleE2EfEENS1_15EpilogueDefaultEEEEEvvEEEEvNT_6ParamsE,"a",@progbits
	.sectionflags	@""
	.align	4
.nv.constant0._ZN7cutlass13device_kernelINS_4gemm6kernel13GemmUniversalIN4cute5tupleIJiiiiEEENS1_10collective13CollectiveMmaINS1_43MainloopSm90TmaGmmaWarpSpecializedSparseFP8ILi6ENS5_IJNS4_1CILi1EEENSA_ILi2EEESB_EEENS1_32KernelTmaWarpSpecializedPingpongEEENS5_IJNSA_ILi64EEENSA_ILi256EEENSA_ILi128EEEEEENS_12float_e4m3_tENS5_IJNS4_6LayoutINS5_IJiNS5_IJSC_iEEEiEEENS5_IJlNS5_IJSB_SC_EEElEEEEENSL_INS5_IJNS5_IJSG_iEEENS5_IJSI_iEEEiEEENS5_IJNS5_IJSI_NSA_ILi8192EEEEEENS5_IJSB_lEEElEEEEEEEESK_NS5_IJlSB_lEEENS4_8TiledMMAINS4_8MMA_AtomIJNS4_4SM904GMMA6SPARSE32GMMA_64x256x64_F32E4M3E4M3_SS_TNILNS14_7ScaleInE1ELS17_1ELNS14_9SparseSelE0EEEEEENSL_INS5_IJSB_SB_SB_EEENS5_IJNSA_ILi0EEES1C_S1C_EEEEENS5_IJNS4_10UnderscoreES1F_S1F_EEEEENS4_23SM90_TMA_LOAD_MULTICASTENS4_14ComposedLayoutINS4_7SwizzleILi2ELi4ELi3EEENS4_25smem_sparse_ptr_flag_bitsILi2ELi8EEENSL_INS5_IJNS5_IJSB_NSA_ILi8EEEEEENS5_IJSC_SG_EEEEEENS5_IJNS5_IJS1C_SI_EEESO_EEEEEEEvNS4_8identityENS4_13SM90_TMA_LOADENS1J_INS1K_ILi3ELi4ELi3EEENS4_18smem_ptr_flag_bitsILi8EEENSL_INS5_IJS1O_SI_EEENS5_IJSI_SB_EEEEEEEvS1W_EENS_8epilogue10collective6detail29Sm90TmaWarpSpecializedAdapterINS27_15DefaultEpilogueIfNS5_IJSB_llEEES2B_NS26_6thread17LinearCombinationIfLi1EffLNS2C_9ScaleType4KindE0ELNS_15FloatRoundStyleE2EfEENS1_15EpilogueDefaultEEEEEvvEEEEvNT_6ParamsE:
	.zero		1920


//--------------------- SYMBOLS --------------------------

	.type		.nv.reservedSmem.offset0,@object
	.size		.nv.reservedSmem.offset0,0x4
